def matmul_kernel(
    a_ptr,
    b_ptr,
    c_ptr,
    M,
    N,
    K,
    stride_am,
    stride_ak,
    stride_bk,
    stride_bn,
    stride_cm,
    stride_cn,
    BLOCK_M: tl.constexpr,
    BLOCK_N: tl.constexpr,
    BLOCK_K: tl.constexpr,
    GROUP_M: tl.constexpr,
):
    pid = tl.program_id(axis=0)
    num_pid_m = tl.cdiv(M, BLOCK_M)
    num_pid_n = tl.cdiv(N, BLOCK_N)
    num_pid_in_group = GROUP_M * num_pid_n
    group_id = pid // num_pid_in_group
    first_pid_m = group_id * GROUP_M
    group_size_m = min(num_pid_m - first_pid_m, GROUP_M)
    pid_m = first_pid_m + ((pid % num_pid_in_group) % group_size_m)
    pid_n = (pid % num_pid_in_group) // group_size_m

    offs_am = (pid_m * BLOCK_M + tl.arange(0, BLOCK_M)) % M
    offs_bn = (pid_n * BLOCK_N + tl.arange(0, BLOCK_N)) % N
    offs_k = tl.arange(0, BLOCK_K)
    a_ptrs = a_ptr + offs_am[:, None] * stride_am + offs_k[None, :] * stride_ak
    b_ptrs = b_ptr + offs_k[:, None] * stride_bk + offs_bn[None, :] * stride_bn

    acc = tl.zeros((BLOCK_M, BLOCK_N), dtype=tl.float32)
    for kk in range(0, tl.cdiv(K, BLOCK_K)):
        a = tl.load(a_ptrs, mask=offs_k[None, :] < K - kk * BLOCK_K, other=0.0)
        b = tl.load(b_ptrs, mask=offs_k[:, None] < K - kk * BLOCK_K, other=0.0)
        acc = tl.dot(a, b, acc)
        a_ptrs += BLOCK_K * stride_ak
        b_ptrs += BLOCK_K * stride_bk

    c = acc.to(c_ptr.dtype.element_ty)
    offs_cm = pid_m * BLOCK_M + tl.arange(0, BLOCK_M)
    offs_cn = pid_n * BLOCK_N + tl.arange(0, BLOCK_N)
    c_ptrs = c_ptr + offs_cm[:, None] * stride_cm + offs_cn[None, :] * stride_cn
    mask = (offs_cm[:, None] < M) & (offs_cn[None, :] < N)
    tl.store(c_ptrs, c, mask=mask)

# config = {"BLOCK_K": 128, "BLOCK_M": 64, "BLOCK_N": 128, "GROUP_M": 8, "arch": "sm_90", "dtype": "fp32", "num_ctas": 1, "num_stages": 3, "num_warps": 2}
# arch = sm_90


// ===== COMPILED SASS (sm_90a) =====

	.target	sm_90a

	.elftype	@"ET_EXEC"


//--------------------- .note.nv.tkinfo           --------------------------
	.section	.note.nv.tkinfo,"",@"SHT_NOTE"
	.sectionflags	@"SHF_NOTE_NV_TKINFO"
	.tkinfo
        /*0018*/ 	.word	0x00000002
        /*0030*/ 	.string	""
        /*0030*/ 	.string	"ptxas"
        /*0030*/ 	.string	"Cuda compilation tools, release 13.0, V13.0.88"
        /*0030*/ 	.string	"Build cuda_13.0.r13.0/compiler.36424714_0"
        /*0030*/ 	.string	"-v  -suppress-debug-info  -lineinfo  -arch sm_90a "



//--------------------- .note.nv.cuinfo           --------------------------
	.section	.note.nv.cuinfo,"",@"SHT_NOTE"
	.sectionflags	@"SHF_NOTE_NV_CUINFO"
        /*0018*/ 	.short	0x0002
        /*001a*/ 	.short	0x005a
        /*001c*/ 	.short	0x0082
	.zero		2


//--------------------- .nv.info                  --------------------------
	.section	.nv.info,"",@"SHT_CUDA_INFO"
	.align	4


	//----- nvinfo : EIATTR_REGCOUNT
	.align		4
        /*0000*/ 	.byte	0x04, 0x2f
        /*0002*/ 	.short	(.L_1 - .L_0)
	.align		4
.L_0:
        /*0004*/ 	.word	index@(matmul_kernel)
        /*0008*/ 	.word	0x000000ff


	//----- nvinfo : EIATTR_FRAME_SIZE
	.align		4
.L_1:
        /*000c*/ 	.byte	0x04, 0x11
        /*000e*/ 	.short	(.L_3 - .L_2)
	.align		4
.L_2:
        /*0010*/ 	.word	index@(matmul_kernel)
        /*0014*/ 	.word	0x00001268


	//----- nvinfo : EIATTR_MIN_STACK_SIZE
	.align		4
.L_3:
        /*0018*/ 	.byte	0x04, 0x12
        /*001a*/ 	.short	(.L_5 - .L_4)
	.align		4
.L_4:
        /*001c*/ 	.word	index@(matmul_kernel)
        /*0020*/ 	.word	0x00001268
.L_5:


//--------------------- .nv.compat                --------------------------
	.section	.nv.compat,"",@"SHT_CUDA_COMPAT_INFO"
	.align	4
        /*0000*/ 	.byte	0x02, 0x09, 0x01, 0x00, 0x02, 0x02, 0x01, 0x00, 0x02, 0x05, 0x05, 0x00, 0x03, 0x07, 0x01, 0x01
        /*0010*/ 	.byte	0x02, 0x03, 0x00, 0x00, 0x02, 0x06, 0x01, 0x00, 0x04, 0x0b, 0x08, 0x00, 0x00, 0x00, 0x00, 0x00
        /*0020*/ 	.byte	0x00, 0x00, 0x00, 0x00


//--------------------- .nv.info.matmul_kernel    --------------------------
	.section	.nv.info.matmul_kernel,"",@"SHT_CUDA_INFO"
	.sectionflags	@""
	.align	4


	//----- nvinfo : EIATTR_CUDA_API_VERSION
	.align		4
        /*0000*/ 	.byte	0x04, 0x37
        /*0002*/ 	.short	(.L_7 - .L_6)
.L_6:
        /*0004*/ 	.word	0x00000082


	//----- nvinfo : EIATTR_KPARAM_INFO
	.align		4
.L_7:
        /*0008*/ 	.byte	0x04, 0x17
        /*000a*/ 	.short	(.L_9 - .L_8)
.L_8:
        /*000c*/ 	.word	0x00000000
        /*0010*/ 	.short	0x000d
        /*0012*/ 	.short	0x0048
        /*0014*/ 	.byte	0x00, 0xf4, 0x21, 0x00


	//----- nvinfo : EIATTR_KPARAM_INFO
	.align		4
.L_9:
        /*0018*/ 	.byte	0x04, 0x17
        /*001a*/ 	.short	(.L_11 - .L_10)
.L_10:
        /*001c*/ 	.word	0x00000000
        /*0020*/ 	.short	0x000c
        /*0022*/ 	.short	0x0040
        /*0024*/ 	.byte	0x00, 0xf4, 0x21, 0x00


	//----- nvinfo : EIATTR_KPARAM_INFO
	.align		4
.L_11:
        /*0028*/ 	.byte	0x04, 0x17
        /*002a*/ 	.short	(.L_13 - .L_12)
.L_12:
        /*002c*/ 	.word	0x00000000
        /*0030*/ 	.short	0x000b
        /*0032*/ 	.short	0x0038
        /*0034*/ 	.byte	0x00, 0xf0, 0x11, 0x00


	//----- nvinfo : EIATTR_KPARAM_INFO
	.align		4
.L_13:
        /*0038*/ 	.byte	0x04, 0x17
        /*003a*/ 	.short	(.L_15 - .L_14)
.L_14:
        /*003c*/ 	.word	0x00000000
        /*0040*/ 	.short	0x000a
        /*0042*/ 	.short	0x0034
        /*0044*/ 	.byte	0x00, 0xf0, 0x11, 0x00


	//----- nvinfo : EIATTR_KPARAM_INFO
	.align		4
.L_15:
        /*0048*/ 	.byte	0x04, 0x17
        /*004a*/ 	.short	(.L_17 - .L_16)
.L_16:
        /*004c*/ 	.word	0x00000000
        /*0050*/ 	.short	0x0009
        /*0052*/ 	.short	0x0030
        /*0054*/ 	.byte	0x00, 0xf0, 0x11, 0x00


	//----- nvinfo : EIATTR_KPARAM_INFO
	.align		4
.L_17:
        /*0058*/ 	.byte	0x04, 0x17
        /*005a*/ 	.short	(.L_19 - .L_18)
.L_18:
        /*005c*/ 	.word	0x00000000
        /*0060*/ 	.short	0x0008
        /*0062*/ 	.short	0x002c
        /*0064*/ 	.byte	0x00, 0xf0, 0x11, 0x00


	//----- nvinfo : EIATTR_KPARAM_INFO
	.align		4
.L_19:
        /*0068*/ 	.byte	0x04, 0x17
        /*006a*/ 	.short	(.L_21 - .L_20)
.L_20:
        /*006c*/ 	.word	0x00000000
        /*0070*/ 	.short	0x0007
        /*0072*/ 	.short	0x0028
        /*0074*/ 	.byte	0x00, 0xf0, 0x11, 0x00


	//----- nvinfo : EIATTR_KPARAM_INFO
	.align		4
.L_21:
        /*0078*/ 	.byte	0x04, 0x17
        /*007a*/ 	.short	(.L_23 - .L_22)
.L_22:
        /*007c*/ 	.word	0x00000000
        /*0080*/ 	.short	0x0006
        /*0082*/ 	.short	0x0024
        /*0084*/ 	.byte	0x00, 0xf0, 0x11, 0x00


	//----- nvinfo : EIATTR_KPARAM_INFO
	.align		4
.L_23:
        /*0088*/ 	.byte	0x04, 0x17
        /*008a*/ 	.short	(.L_25 - .L_24)
.L_24:
        /*008c*/ 	.word	0x00000000
        /*0090*/ 	.short	0x0005
        /*0092*/ 	.short	0x0020
        /*0094*/ 	.byte	0x00, 0xf0, 0x11, 0x00


	//----- nvinfo : EIATTR_KPARAM_INFO
	.align		4
.L_25:
        /*0098*/ 	.byte	0x04, 0x17
        /*009a*/ 	.short	(.L_27 - .L_26)
.L_26:
        /*009c*/ 	.word	0x00000000
        /*00a0*/ 	.short	0x0004
        /*00a2*/ 	.short	0x001c
        /*00a4*/ 	.byte	0x00, 0xf0, 0x11, 0x00


	//----- nvinfo : EIATTR_KPARAM_INFO
	.align		4
.L_27:
        /*00a8*/ 	.byte	0x04, 0x17
        /*00aa*/ 	.short	(.L_29 - .L_28)
.L_28:
        /*00ac*/ 	.word	0x00000000
        /*00b0*/ 	.short	0x0003
        /*00b2*/ 	.short	0x0018
        /*00b4*/ 	.byte	0x00, 0xf0, 0x11, 0x00


	//----- nvinfo : EIATTR_KPARAM_INFO
	.align		4
.L_29:
        /*00b8*/ 	.byte	0x04, 0x17
        /*00ba*/ 	.short	(.L_31 - .L_30)
.L_30:
        /*00bc*/ 	.word	0x00000000
        /*00c0*/ 	.short	0x0002
        /*00c2*/ 	.short	0x0010
        /*00c4*/ 	.byte	0x00, 0xf4, 0x21, 0x00


	//----- nvinfo : EIATTR_KPARAM_INFO
	.align		4
.L_31:
        /*00c8*/ 	.byte	0x04, 0x17
        /*00ca*/ 	.short	(.L_33 - .L_32)
.L_32:
        /*00cc*/ 	.word	0x00000000
        /*00d0*/ 	.short	0x0001
        /*00d2*/ 	.short	0x0008
        /*00d4*/ 	.byte	0x00, 0xf4, 0x21, 0x00


	//----- nvinfo : EIATTR_KPARAM_INFO
	.align		4
.L_33:
        /*00d8*/ 	.byte	0x04, 0x17
        /*00da*/ 	.short	(.L_35 - .L_34)
.L_34:
        /*00dc*/ 	.word	0x00000000
        /*00e0*/ 	.short	0x0000
        /*00e2*/ 	.short	0x0000
        /*00e4*/ 	.byte	0x00, 0xf4, 0x21, 0x00


	//----- nvinfo : EIATTR_SPARSE_MMA_MASK
	.align		4
.L_35:
        /*00e8*/ 	.byte	0x03, 0x50
        /*00ea*/ 	.short	0x0000


	//----- nvinfo : EIATTR_MAXREG_COUNT
	.align		4
        /*00ec*/ 	.byte	0x03, 0x1b
        /*00ee*/ 	.short	0x00ff


	//----- nvinfo : EIATTR_NUM_BARRIERS
	.align		4
        /*00f0*/ 	.byte	0x02, 0x4c
        /*00f2*/ 	.byte	0x01
	.zero		1


	//----- nvinfo : EIATTR_ANNOTATIONS
	.align		4
        /*00f4*/ 	.byte	0x04, 0x55
        /*00f6*/ 	.short	(.L_37 - .L_36)


	//   ....[0]....
.L_36:
        /*00f8*/ 	.word	0x00000001
        /*00fc*/ 	.byte	0x80, 0x00, 0x00, 0x00, 0x01, 0x00, 0x00, 0x00, 0xa0, 0x00, 0x00, 0x00, 0x01, 0x00, 0x00, 0x00
        /* <DEDUP_REMOVED lines=2021> */
        /*7f5c*/ 	.byte	0x20, 0x42, 0x03, 0x00, 0x01, 0x00, 0x00, 0x00, 0x30, 0x42, 0x03, 0x00


	//----- nvinfo : EIATTR_MERCURY_ISA_VERSION
	.align		4
.L_37:
        /*7f68*/ 	.byte	0x03, 0x5f
        /*7f6a*/ 	.short	0x0101


	//----- nvinfo : EIATTR_EXIT_INSTR_OFFSETS
	.align		4
        /*7f6c*/ 	.byte	0x04, 0x1c
        /*7f6e*/ 	.short	(.L_39 - .L_38)


	//   ....[0]....
.L_38:
        /*7f70*/ 	.word	0x000345c0


	//   ....[1]....
        /*7f74*/ 	.word	0x000345e0


	//----- nvinfo : EIATTR_REQNTID
	.align		4
.L_39:
        /*7f78*/ 	.byte	0x04, 0x10
        /*7f7a*/ 	.short	(.L_41 - .L_40)
.L_40:
        /*7f7c*/ 	.word	0x00000040
        /*7f80*/ 	.word	0x00000001
        /*7f84*/ 	.word	0x00000001


	//----- nvinfo : EIATTR_CBANK_PARAM_SIZE
	.align		4
.L_41:
        /*7f88*/ 	.byte	0x03, 0x19
        /*7f8a*/ 	.short	0x0050


	//----- nvinfo : EIATTR_PARAM_CBANK
	.align		4
        /*7f8c*/ 	.byte	0x04, 0x0a
        /*7f8e*/ 	.short	(.L_43 - .L_42)
	.align		4
.L_42:
        /*7f90*/ 	.word	index@(.nv.constant0.matmul_kernel)
        /*7f94*/ 	.short	0x0210
        /*7f96*/ 	.short	0x0050


	//----- nvinfo : EIATTR_SW_WAR
	.align		4
.L_43:
        /*7f98*/ 	.byte	0x04, 0x36
        /*7f9a*/ 	.short	(.L_45 - .L_44)
.L_44:
        /*7f9c*/ 	.word	0x00000008
.L_45:


//--------------------- .nv.callgraph             --------------------------
	.section	.nv.callgraph,"",@"SHT_CUDA_CALLGRAPH"
	.align	4
	.sectionentsize	8
	.align		4
        /*0000*/ 	.word	0x00000000
	.align		4
        /*0004*/ 	.word	0xffffffff
	.align		4
        /*0008*/ 	.word	0x00000000
	.align		4
        /*000c*/ 	.word	0xfffffffe
	.align		4
        /*0010*/ 	.word	0x00000000
	.align		4
        /*0014*/ 	.word	0xfffffffd
	.align		4
        /*0018*/ 	.word	0x00000000
	.align		4
        /*001c*/ 	.word	0xfffffffc


//--------------------- .text.matmul_kernel       --------------------------
	.section	.text.matmul_kernel,"ax",@progbits
	.align	128
        .global         matmul_kernel
        .type           matmul_kernel,@function
        .size           matmul_kernel,(.L_x_3 - matmul_kernel)
        .other          matmul_kernel,@"STO_CUDA_ENTRY STV_DEFAULT"
matmul_kernel:
.text.matmul_kernel:
[----:B------:R-:W1:Y:S08]  /*0000*/  LDC R1, c[0x0][0x28] ;  /* 0x00000a00ff017b82 */ /* 0x000e700000000800 */
[----:B------:R-:W2:Y:S01]  /*0010*/  LDC.64 R10, c[0x0][0x228] ;  /* 0x00008a00ff0a7b82 */ /* 0x000ea20000000a00 */
[----:B------:R-:W3:Y:S01]  /*0020*/  S2R R5, SR_CTAID.X ;  /* 0x0000000000057919 */ /* 0x000ee20000002500 */
[----:B-1----:R-:W-:Y:S01]  /*0030*/  VIADD R1, R1, 0xffffed98 ;  /* 0xffffed9801017836 */ /* 0x002fe20000000000 */
[----:B------:R-:W-:Y:S01]  /*0040*/  ULDC UR4, c[0x0][0x230] ;  /* 0x00008c0000047ab9 */ /* 0x000fe20000000800 */
[----:B------:R-:W-:Y:S01]  /*0050*/  ULDC UR5, c[0x0][0x230] ;  /* 0x00008c0000057ab9 */ /* 0x000fe20000000800 */
[----:B------:R-:W1:Y:S01]  /*0060*/  S2R R88, SR_TID.X ;  /* 0x0000000000587919 */ /* 0x000e620000002100 */
[----:B--2---:R-:W-:Y:S01]  /*0070*/  VIADD R0, R11, 0x7f ;  /* 0x0000007f0b007836 */ /* 0x004fe20000000000 */
[----:B------:R-:W-:Y:S04]  /*0080*/  STL [R1+0x1240], R11 ;  /* 0x0012400b01007387 */ /* 0x000fe80000100800 */
[----:B------:R-:W-:Y:S01]  /*0090*/  SHF.R.S32.HI R3, RZ, 0x1f, R0 ;  /* 0x0000001fff037819 */ /* 0x000fe20000011400 */
[----:B------:R2:W-:Y:S03]  /*00a0*/  STL [R1+0x1264], R10 ;  /* 0x0012640a01007387 */ /* 0x0005e60000100800 */
[----:B------:R-:W-:-:S02]  /*00b0*/  LEA.HI R3, R3, R0, RZ, 0x7 ;  /* 0x0000000003037211 */ /* 0x000fc400078f38ff */
[----:B---3--:R-:W-:Y:S02]  /*00c0*/  IABS R8, R5 ;  /* 0x0000000500087213 */ /* 0x008fe40000000000 */
[----:B------:R-:W-:Y:S02]  /*00d0*/  SHF.R.S32.HI R3, RZ, 0x7, R3 ;  /* 0x00000007ff037819 */ /* 0x000fe40000011403 */
[----:B-1----:R-:W-:-:S03]  /*00e0*/  LOP3.LUT R139, R88, 0x3f, RZ, 0xc0, !PT ;  /* 0x0000003f588b7812 */ /* 0x002fc600078ec0ff */
[----:B------:R-:W-:-:S05]  /*00f0*/  IMAD.SHL.U32 R4, R3, 0x8, RZ ;  /* 0x0000000803047824 */ /* 0x000fca00078e00ff */
[-C--:B------:R-:W-:Y:S02]  /*0100*/  IABS R7, R4.reuse ;  /* 0x0000000400077213 */ /* 0x080fe40000000000 */
[----:B------:R-:W-:Y:S02]  /*0110*/  IABS R12, R4 ;  /* 0x00000004000c7213 */ /* 0x000fe40000000000 */
[----:B------:R-:W1:Y:S08]  /*0120*/  I2F.RP R0, R7 ;  /* 0x0000000700007306 */ /* 0x000e700000209400 */
[----:B-1----:R-:W1:Y:S02]  /*0130*/  MUFU.RCP R0, R0 ;  /* 0x0000000000007308 */ /* 0x002e640000001000 */
[----:B-1----:R-:W-:-:S02]  /*0140*/  VIADD R2, R0, 0xffffffe ;  /* 0x0ffffffe00027836 */ /* 0x002fc40000000000 */
[----:B------:R-:W-:-:S04]  /*0150*/  IMAD.MOV R0, RZ, RZ, -R12 ;  /* 0x000000ffff007224 */ /* 0x000fc800078e0a0c */
[----:B------:R1:W3:Y:S02]  /*0160*/  F2I.FTZ.U32.TRUNC.NTZ R3, R2 ;  /* 0x0000000200037305 */ /* 0x0002e4000021f000 */
[----:B-1----:R-:W-:Y:S01]  /*0170*/  IMAD.MOV.U32 R2, RZ, RZ, RZ ;  /* 0x000000ffff027224 */ /* 0x002fe200078e00ff */
[----:B---3--:R-:W-:-:S05]  /*0180*/  IADD3 R6, RZ, -R3, RZ ;  /* 0x80000003ff067210 */ /* 0x008fca0007ffe0ff */
[----:B------:R-:W-:Y:S02]  /*0190*/  IMAD R9, R6, R7, RZ ;  /* 0x0000000706097224 */ /* 0x000fe400078e02ff */
[----:B------:R-:W-:Y:S02]  /*01a0*/  IMAD.MOV.U32 R6, RZ, RZ, R8 ;  /* 0x000000ffff067224 */ /* 0x000fe400078e0008 */
[----:B------:R-:W-:-:S06]  /*01b0*/  IMAD.HI.U32 R3, R3, R9, R2 ;  /* 0x0000000903037227 */ /* 0x000fcc00078e0002 */
[----:B------:R-:W-:-:S04]  /*01c0*/  IMAD.HI.U32 R3, R3, R6, RZ ;  /* 0x0000000603037227 */ /* 0x000fc800078e00ff */
[----:B------:R-:W-:-:S05]  /*01d0*/  IMAD R0, R3, R0, R6 ;  /* 0x0000000003007224 */ /* 0x000fca00078e0206 */
[----:B------:R-:W-:-:S13]  /*01e0*/  ISETP.GT.U32.AND P1, PT, R7, R0, PT ;  /* 0x000000000700720c */ /* 0x000fda0003f24070 */
[----:B------:R-:W-:Y:S01]  /*01f0*/  @!P1 IMAD.IADD R0, R0, 0x1, -R7 ;  /* 0x0000000100009824 */ /* 0x000fe200078e0a07 */
[----:B------:R-:W-:Y:S02]  /*0200*/  @!P1 IADD3 R3, R3, 0x1, RZ ;  /* 0x0000000103039810 */ /* 0x000fe40007ffe0ff */
[----:B------:R-:W-:Y:S02]  /*0210*/  ISETP.NE.AND P1, PT, R4, RZ, PT ;  /* 0x000000ff0400720c */ /* 0x000fe40003f25270 */
[----:B------:R-:W-:Y:S02]  /*0220*/  ISETP.GE.U32.AND P0, PT, R0, R7, PT ;  /* 0x000000070000720c */ /* 0x000fe40003f06070 */
[----:B------:R-:W-:Y:S02]  /*0230*/  LOP3.LUT R0, R5, R4, RZ, 0x3c, !PT ;  /* 0x0000000405007212 */ /* 0x000fe400078e3cff */
[----:B------:R-:W-:Y:S02]  /*0240*/  IABS R7, R11 ;  /* 0x0000000b00077213 */ /* 0x000fe40000000000 */
[----:B------:R-:W-:Y:S01]  /*0250*/  ISETP.GE.AND P2, PT, R0, RZ, PT ;  /* 0x000000ff0000720c */ /* 0x000fe20003f46270 */
[----:B------:R-:W-:-:S06]  /*0260*/  VIADD R0, R10, 0x3f ;  /* 0x0000003f0a007836 */ /* 0x000fcc0000000000 */
[----:B------:R-:W-:-:S04]  /*0270*/  @P0 VIADD R3, R3, 0x1 ;  /* 0x0000000103030836 */ /* 0x000fc80000000000 */
[----:B------:R-:W-:Y:S01]  /*0280*/  IMAD.MOV.U32 R2, RZ, RZ, R3 ;  /* 0x000000ffff027224 */ /* 0x000fe200078e0003 */
[----:B------:R-:W-:-:S03]  /*0290*/  SHF.R.S32.HI R3, RZ, 0x1f, R0 ;  /* 0x0000001fff037819 */ /* 0x000fc60000011400 */
[----:B------:R-:W-:Y:S01]  /*02a0*/  @!P2 IMAD.MOV R2, RZ, RZ, -R2 ;  /* 0x000000ffff02a224 */ /* 0x000fe200078e0a02 */
[----:B------:R-:W-:Y:S02]  /*02b0*/  @!P1 LOP3.LUT R2, RZ, R4, RZ, 0x33, !PT ;  /* 0x00000004ff029212 */ /* 0x000fe400078e33ff */
[----:B------:R-:W-:Y:S02]  /*02c0*/  LEA.HI R3, R3, R0, RZ, 0x6 ;  /* 0x0000000003037211 */ /* 0x000fe400078f30ff */
[----:B------:R-:W-:Y:S01]  /*02d0*/  SHF.L.U32 R12, R2, 0x3, RZ ;  /* 0x00000003020c7819 */ /* 0x000fe200000006ff */
[----:B------:R-:W-:-:S03]  /*02e0*/  IMAD.MOV R2, RZ, RZ, -R2 ;  /* 0x000000ffff027224 */ /* 0x000fc600078e0a02 */
[----:B------:R-:W-:Y:S01]  /*02f0*/  LEA.HI.SX32 R3, R3, -R12, 0x1a ;  /* 0x8000000c03037211 */ /* 0x000fe200078fd2ff */
[----:B------:R-:W-:Y:S02]  /*0300*/  IMAD R14, R4, R2, R5 ;  /* 0x00000002040e7224 */ /* 0x000fe400078e0205 */
[----:B------:R-:W-:Y:S01]  /*0310*/  IMAD.MOV.U32 R2, RZ, RZ, RZ ;  /* 0x000000ffff027224 */ /* 0x000fe200078e00ff */
[----:B------:R-:W-:Y:S02]  /*0320*/  VIMNMX R15, R3, 0x8, PT ;  /* 0x00000008030f7848 */ /* 0x000fe40003fe0100 */
[----:B------:R-:W-:Y:S02]  /*0330*/  IABS R4, R14 ;  /* 0x0000000e00047213 */ /* 0x000fe40000000000 */
[----:B------:R-:W-:-:S04]  /*0340*/  IABS R9, R15 ;  /* 0x0000000f00097213 */ /* 0x000fc80000000000 */
[----:B------:R-:W1:Y:S08]  /*0350*/  I2F.RP R0, R9 ;  /* 0x0000000900007306 */ /* 0x000e700000209400 */
[----:B-1----:R-:W1:Y:S02]  /*0360*/  MUFU.RCP R0, R0 ;  /* 0x0000000000007308 */ /* 0x002e640000001000 */
[----:B-1----:R-:W-:-:S06]  /*0370*/  VIADD R3, R0, 0xffffffe ;  /* 0x0ffffffe00037836 */ /* 0x002fcc0000000000 */
[----:B------:R-:W1:Y:S02]  /*0380*/  F2I.FTZ.U32.TRUNC.NTZ R3, R3 ;  /* 0x0000000300037305 */ /* 0x000e64000021f000 */
[----:B-1----:R-:W-:-:S04]  /*0390*/  IMAD.MOV R6, RZ, RZ, -R3 ;  /* 0x000000ffff067224 */ /* 0x002fc800078e0a03 */
[----:B------:R-:W-:Y:S01]  /*03a0*/  IMAD R5, R6, R9, RZ ;  /* 0x0000000906057224 */ /* 0x000fe200078e02ff */
[----:B------:R-:W-:-:S03]  /*03b0*/  IABS R6, R15 ;  /* 0x0000000f00067213 */ /* 0x000fc60000000000 */
[----:B------:R-:W-:Y:S01]  /*03c0*/  IMAD.HI.U32 R0, R3, R5, R2 ;  /* 0x0000000503007227 */ /* 0x000fe200078e0002 */
[----:B------:R-:W-:Y:S02]  /*03d0*/  MOV R2, R7 ;  /* 0x0000000700027202 */ /* 0x000fe40000000f00 */
[----:B------:R-:W-:Y:S01]  /*03e0*/  IABS R3, R10 ;  /* 0x0000000a00037213 */ /* 0x000fe20000000000 */
[----:B------:R-:W-:Y:S01]  /*03f0*/  IMAD.MOV.U32 R5, RZ, RZ, R4 ;  /* 0x000000ffff057224 */ /* 0x000fe200078e0004 */
[----:B------:R-:W1:Y:S01]  /*0400*/  I2F.RP R7, R2 ;  /* 0x0000000200077306 */ /* 0x000e620000209400 */
[----:B------:R-:W-:Y:S02]  /*0410*/  IMAD.MOV R4, RZ, RZ, -R6 ;  /* 0x000000ffff047224 */ /* 0x000fe400078e0a06 */
[----:B------:R-:W-:-:S04]  /*0420*/  IMAD.HI.U32 R0, R0, R5, RZ ;  /* 0x0000000500007227 */ /* 0x000fc800078e00ff */
[----:B------:R-:W-:Y:S01]  /*0430*/  IMAD R4, R0, R4, R5 ;  /* 0x0000000400047224 */ /* 0x000fe200078e0205 */
[----:B------:R-:W3:Y:S04]  /*0440*/  I2F.RP R6, R3 ;  /* 0x0000000300067306 */ /* 0x000ee80000209400 */
[----:B------:R-:W-:-:S04]  /*0450*/  ISETP.GT.U32.AND P1, PT, R9, R4, PT ;  /* 0x000000040900720c */ /* 0x000fc80003f24070 */
[----:B-1----:R-:W1:Y:S08]  /*0460*/  MUFU.RCP R7, R7 ;  /* 0x0000000700077308 */ /* 0x002e700000001000 */
[----:B---3--:R-:W3:Y:S01]  /*0470*/  MUFU.RCP R6, R6 ;  /* 0x0000000600067308 */ /* 0x008ee20000001000 */
[----:B------:R-:W-:Y:S01]  /*0480*/  @!P1 IMAD.IADD R4, R4, 0x1, -R9 ;  /* 0x0000000104049824 */ /* 0x000fe200078e0a09 */
[----:B------:R-:W-:-:S02]  /*0490*/  @!P1 IADD3 R0, R0, 0x1, RZ ;  /* 0x0000000100009810 */ /* 0x000fc40007ffe0ff */
[----:B------:R-:W-:Y:S02]  /*04a0*/  ISETP.NE.AND P1, PT, R15, RZ, PT ;  /* 0x000000ff0f00720c */ /* 0x000fe40003f25270 */
[----:B------:R-:W-:Y:S02]  /*04b0*/  ISETP.GE.U32.AND P0, PT, R4, R9, PT ;  /* 0x000000090400720c */ /* 0x000fe40003f06070 */
[----:B------:R-:W-:Y:S01]  /*04c0*/  LOP3.LUT R4, R14, R15, RZ, 0x3c, !PT ;  /* 0x0000000f0e047212 */ /* 0x000fe200078e3cff */
[----:B-1----:R-:W-:-:S03]  /*04d0*/  VIADD R5, R7, 0xffffffe ;  /* 0x0ffffffe07057836 */ /* 0x002fc60000000000 */
[----:B------:R-:W-:Y:S01]  /*04e0*/  ISETP.GE.AND P2, PT, R4, RZ, PT ;  /* 0x000000ff0400720c */ /* 0x000fe20003f46270 */
[----:B------:R-:W-:Y:S02]  /*04f0*/  IMAD.MOV.U32 R4, RZ, RZ, RZ ;  /* 0x000000ffff047224 */ /* 0x000fe400078e00ff */
[----:B------:R-:W1:Y:S01]  /*0500*/  F2I.FTZ.U32.TRUNC.NTZ R5, R5 ;  /* 0x0000000500057305 */ /* 0x000e62000021f000 */
[----:B---3--:R-:W-:-:S03]  /*0510*/  VIADD R8, R6, 0xffffffe ;  /* 0x0ffffffe06087836 */ /* 0x008fc60000000000 */
[----:B------:R-:W-:-:S04]  /*0520*/  @P0 VIADD R0, R0, 0x1 ;  /* 0x0000000100000836 */ /* 0x000fc80000000000 */
[----:B------:R3:W4:Y:S02]  /*0530*/  F2I.FTZ.U32.TRUNC.NTZ R9, R8 ;  /* 0x0000000800097305 */ /* 0x000724000021f000 */
[----:B------:R-:W-:Y:S01]  /*0540*/  @!P2 IMAD.MOV R0, RZ, RZ, -R0 ;  /* 0x000000ffff00a224 */ /* 0x000fe200078e0a00 */
[----:B------:R-:W-:Y:S01]  /*0550*/  @!P1 LOP3.LUT R0, RZ, R15, RZ, 0x33, !PT ;  /* 0x0000000fff009212 */ /* 0x000fe200078e33ff */
[----:B-1----:R-:W-:-:S03]  /*0560*/  IMAD.MOV R13, RZ, RZ, -R5 ;  /* 0x000000ffff0d7224 */ /* 0x002fc600078e0a05 */
[----:B------:R-:W-:Y:S01]  /*0570*/  SHF.L.U32 R7, R0, 0x7, RZ ;  /* 0x0000000700077819 */ /* 0x000fe200000006ff */
[----:B------:R-:W-:Y:S01]  /*0580*/  IMAD.MOV R0, RZ, RZ, -R0 ;  /* 0x000000ffff007224 */ /* 0x000fe200078e0a00 */
[----:B---3--:R-:W-:Y:S01]  /*0590*/  MOV R8, RZ ;  /* 0x000000ff00087202 */ /* 0x008fe20000000f00 */
[----:B------:R-:W-:Y:S01]  /*05a0*/  IMAD R13, R13, R2, RZ ;  /* 0x000000020d0d7224 */ /* 0x000fe200078e02ff */
[----:B------:R-:W-:Y:S01]  /*05b0*/  IABS R135, R7 ;  /* 0x0000000700877213 */ /* 0x000fe20000000000 */
[C---:B------:R-:W-:Y:S01]  /*05c0*/  VIADD R19, R7.reuse, 0x7f ;  /* 0x0000007f07137836 */ /* 0x040fe20000000000 */
[----:B------:R-:W-:Y:S01]  /*05d0*/  IADD3 R17, R7, 0x3, RZ ;  /* 0x0000000307117810 */ /* 0x000fe20007ffe0ff */
[----:B------:R-:W-:Y:S01]  /*05e0*/  IMAD.HI.U32 R4, R5, R13, R4 ;  /* 0x0000000d05047227 */ /* 0x000fe200078e0004 */
[C---:B------:R-:W-:Y:S02]  /*05f0*/  IADD3 R252, R7.reuse, 0xd, RZ ;  /* 0x0000000d07fc7810 */ /* 0x040fe40007ffe0ff */
[----:B------:R1:W-:Y:S01]  /*0600*/  STL [R1+0xf18], R19 ;  /* 0x000f181301007387 */ /* 0x0003e20000100800 */
[----:B----4-:R-:W-:Y:S01]  /*0610*/  IMAD.MOV R6, RZ, RZ, -R9 ;  /* 0x000000ffff067224 */ /* 0x010fe200078e0a09 */
[----:B------:R-:W-:Y:S01]  /*0620*/  IABS R85, R17 ;  /* 0x0000001100557213 */ /* 0x000fe20000000000 */
[C---:B------:R-:W-:Y:S01]  /*0630*/  VIADD R18, R7.reuse, 0x1 ;  /* 0x0000000107127836 */ /* 0x040fe20000000000 */
[----:B------:R-:W-:Y:S01]  /*0640*/  IABS R43, R252 ;  /* 0x000000fc002b7213 */ /* 0x000fe20000000000 */
[----:B------:R-:W-:Y:S01]  /*0650*/  IMAD.HI.U32 R5, R4, R135, RZ ;  /* 0x0000008704057227 */ /* 0x000fe200078e00ff */
[----:B------:R-:W-:-:S02]  /*0660*/  IADD3 R247, R7, 0x12, RZ ;  /* 0x0000001207f77810 */ /* 0x000fc40007ffe0ff */
[----:B------:R-:W-:Y:S01]  /*0670*/  IABS R119, R18 ;  /* 0x0000001200777213 */ /* 0x000fe20000000000 */
[----:B------:R-:W-:Y:S01]  /*0680*/  IMAD R0, R15, R0, R14 ;  /* 0x000000000f007224 */ /* 0x000fe200078e020e */
[----:B------:R-:W-:Y:S01]  /*0690*/  IABS R15, R19 ;  /* 0x00000013000f7213 */ /* 0x000fe20000000000 */
[----:B------:R-:W-:Y:S01]  /*06a0*/  IMAD R13, R6, R3, RZ ;  /* 0x00000003060d7224 */ /* 0x000fe200078e02ff */
[----:B------:R3:W-:Y:S01]  /*06b0*/  STL [R1+0xf84], R18 ;  /* 0x000f841201007387 */ /* 0x0007e20000100800 */
[C---:B--2---:R-:W-:Y:S01]  /*06c0*/  VIADD R10, R7.reuse, 0x2 ;  /* 0x00000002070a7836 */ /* 0x044fe20000000000 */
[----:B------:R-:W-:Y:S01]  /*06d0*/  IABS R101, R247 ;  /* 0x000000f700657213 */ /* 0x000fe20000000000 */
[----:B------:R-:W-:Y:S01]  /*06e0*/  IMAD.MOV R6, RZ, RZ, -R5 ;  /* 0x000000ffff067224 */ /* 0x000fe200078e0a05 */
[----:B------:R-:W-:Y:S01]  /*06f0*/  IADD3 R242, R7, 0x17, RZ ;  /* 0x0000001707f27810 */ /* 0x000fe20007ffe0ff */
[----:B------:R-:W-:Y:S01]  /*0700*/  IMAD.HI.U32 R5, R9, R13, R8 ;  /* 0x0000000d09057227 */ /* 0x000fe200078e0008 */
[----:B------:R-:W-:Y:S01]  /*0710*/  IABS R103, R10 ;  /* 0x0000000a00677213 */ /* 0x000fe20000000000 */
[----:B------:R-:W-:Y:S01]  /*0720*/  STL [R1+0xf80], R10 ;  /* 0x000f800a01007387 */ /* 0x000fe20000100800 */
[C---:B------:R-:W-:Y:S01]  /*0730*/  IADD3 R237, R7.reuse, 0x1c, RZ ;  /* 0x0000001c07ed7810 */ /* 0x040fe20007ffe0ff */
[----:B------:R-:W-:Y:S01]  /*0740*/  IMAD.HI.U32 R13, R4, R15, RZ ;  /* 0x0000000f040d7227 */ /* 0x000fe200078e00ff */
[C---:B------:R-:W-:Y:S01]  /*0750*/  IADD3 R232, R7.reuse, 0x21, RZ ;  /* 0x0000002107e87810 */ /* 0x040fe20007ffe0ff */
[----:B------:R2:W-:Y:S01]  /*0760*/  STL [R1+0xf7c], R17 ;  /* 0x000f7c1101007387 */ /* 0x0005e20000100800 */
[----:B------:R-:W-:Y:S01]  /*0770*/  IABS R23, R237 ;  /* 0x000000ed00177213 */ /* 0x000fe20000000000 */
[----:B------:R-:W-:Y:S01]  /*0780*/  IMAD R135, R2, R6, R135 ;  /* 0x0000000602877224 */ /* 0x000fe200078e0287 */
[----:B------:R-:W-:Y:S01]  /*0790*/  IABS R115, R232 ;  /* 0x000000e800737213 */ /* 0x000fe20000000000 */
[----:B------:R-:W-:Y:S01]  /*07a0*/  IMAD.HI.U32 R6, R4, R119, RZ ;  /* 0x0000007704067227 */ /* 0x000fe200078e00ff */
[----:B------:R-:W-:-:S02]  /*07b0*/  IADD3 R227, R7, 0x26, RZ ;  /* 0x0000002607e37810 */ /* 0x000fc40007ffe0ff */
[C---:B------:R-:W-:Y:S01]  /*07c0*/  IADD3 R222, R7.reuse, 0x2b, RZ ;  /* 0x0000002b07de7810 */ /* 0x040fe20007ffe0ff */
[----:B------:R-:W-:Y:S01]  /*07d0*/  IMAD.MOV R14, RZ, RZ, -R13 ;  /* 0x000000ffff0e7224 */ /* 0x000fe200078e0a0d */
[C---:B------:R-:W-:Y:S01]  /*07e0*/  IADD3 R217, R7.reuse, 0x30, RZ ;  /* 0x0000003007d97810 */ /* 0x040fe20007ffe0ff */
[C---:B-1----:R-:W-:Y:S01]  /*07f0*/  VIADD R19, R7.reuse, 0x5 ;  /* 0x0000000507137836 */ /* 0x042fe20000000000 */
[C---:B------:R-:W-:Y:S01]  /*0800*/  IADD3 R212, R7.reuse, 0x35, RZ ;  /* 0x0000003507d47810 */ /* 0x040fe20007ffe0ff */
[----:B------:R-:W-:Y:S01]  /*0810*/  IMAD.HI.U32 R8, R4, R103, RZ ;  /* 0x0000006704087227 */ /* 0x000fe200078e00ff */
[C---:B------:R-:W-:Y:S02]  /*0820*/  IADD3 R207, R7.reuse, 0x3a, RZ ;  /* 0x0000003a07cf7810 */ /* 0x040fe40007ffe0ff */
[C---:B------:R-:W-:Y:S01]  /*0830*/  IADD3 R202, R7.reuse, 0x3f, RZ ;  /* 0x0000003f07ca7810 */ /* 0x040fe20007ffe0ff */
[----:B------:R-:W-:Y:S01]  /*0840*/  IMAD.MOV R13, RZ, RZ, -R6 ;  /* 0x000000ffff0d7224 */ /* 0x000fe200078e0a06 */
[C---:B------:R-:W-:Y:S01]  /*0850*/  IADD3 R197, R7.reuse, 0x44, RZ ;  /* 0x0000004407c57810 */ /* 0x040fe20007ffe0ff */
[----:B------:R-:W-:Y:S01]  /*0860*/  IMAD R6, R2, R14, R15 ;  /* 0x0000000e02067224 */ /* 0x000fe200078e020f */
[----:B------:R-:W-:Y:S01]  /*0870*/  IABS R15, R19 ;  /* 0x00000013000f7213 */ /* 0x000fe20000000000 */
[C---:B------:R-:W-:Y:S01]  /*0880*/  VIADD R16, R7.reuse, 0x4 ;  /* 0x0000000407107836 */ /* 0x040fe20000000000 */
[C---:B------:R-:W-:Y:S01]  /*0890*/  IADD3 R192, R7.reuse, 0x49, RZ ;  /* 0x0000004907c07810 */ /* 0x040fe20007ffe0ff */
[----:B------:R-:W-:Y:S01]  /*08a0*/  IMAD.MOV R8, RZ, RZ, -R8 ;  /* 0x000000ffff087224 */ /* 0x000fe200078e0a08 */
[C---:B------:R-:W-:Y:S01]  /*08b0*/  IADD3 R187, R7.reuse, 0x4e, RZ ;  /* 0x0000004e07bb7810 */ /* 0x040fe20007ffe0ff */
[----:B------:R-:W-:Y:S01]  /*08c0*/  IMAD.HI.U32 R9, R4, R85, RZ ;  /* 0x0000005504097227 */ /* 0x000fe200078e00ff */
[----:B------:R-:W-:Y:S01]  /*08d0*/  IABS R69, R16 ;  /* 0x0000001000457213 */ /* 0x000fe20000000000 */
[----:B------:R1:W-:Y:S01]  /*08e0*/  STL [R1+0xf78], R16 ;  /* 0x000f781001007387 */ /* 0x0003e20000100800 */
[C---:B------:R-:W-:Y:S01]  /*08f0*/  IADD3 R182, R7.reuse, 0x53, RZ ;  /* 0x0000005307b67810 */ /* 0x040fe20007ffe0ff */
[----:B---3--:R-:W-:Y:S01]  /*0900*/  VIADD R18, R7, 0x6 ;  /* 0x0000000607127836 */ /* 0x008fe20000000000 */
[----:B------:R-:W-:Y:S01]  /*0910*/  IADD3 R9, -R9, RZ, RZ ;  /* 0x000000ff09097210 */ /* 0x000fe20007ffe1ff */
[----:B------:R-:W-:Y:S01]  /*0920*/  IMAD R103, R2, R8, R103 ;  /* 0x0000000802677224 */ /* 0x000fe200078e0267 */
[----:B------:R3:W-:Y:S01]  /*0930*/  STL [R1+0x1020], R19 ;  /* 0x0010201301007387 */ /* 0x0007e20000100800 */
[----:B------:R-:W-:Y:S01]  /*0940*/  IMAD.HI.U32 R8, R4, R15, RZ ;  /* 0x0000000f04087227 */ /* 0x000fe200078e00ff */
[----:B------:R-:W-:-:S02]  /*0950*/  IABS R37, R18 ;  /* 0x0000001200257213 */ /* 0x000fc40000000000 */
[----:B------:R4:W-:Y:S01]  /*0960*/  STL [R1+0x102c], R18 ;  /* 0x00102c1201007387 */ /* 0x0009e20000100800 */
[C---:B--2---:R-:W-:Y:S01]  /*0970*/  VIADD R17, R7.reuse, 0x7 ;  /* 0x0000000707117836 */ /* 0x044fe20000000000 */
[C---:B-1----:R-:W-:Y:S01]  /*0980*/  IADD3 R16, R7.reuse, 0x8, RZ ;  /* 0x0000000807107810 */ /* 0x042fe20007ffe0ff */
[----:B------:R-:W-:Y:S01]  /*0990*/  IMAD.IADD R0, R12, 0x1, R0 ;  /* 0x000000010c007824 */ /* 0x000fe200078e0200 */
[C---:B------:R-:W-:Y:S01]  /*09a0*/  IADD3 R177, R7.reuse, 0x58, RZ ;  /* 0x0000005807b17810 */ /* 0x040fe20007ffe0ff */
[----:B------:R-:W-:Y:S01]  /*09b0*/  VIADD R11, R7, 0x9 ;  /* 0x00000009070b7836 */ /* 0x000fe20000000000 */
[----:B---3--:R-:W-:Y:S01]  /*09c0*/  IABS R19, R16 ;  /* 0x0000001000137213 */ /* 0x008fe20000000000 */
[----:B------:R-:W-:Y:S01]  /*09d0*/  IMAD.MOV R8, RZ, RZ, -R8 ;  /* 0x000000ffff087224 */ /* 0x000fe200078e0a08 */
[----:B------:R1:W-:Y:S01]  /*09e0*/  STL [R1+0x1028], R17 ;  /* 0x0010281101007387 */ /* 0x0003e20000100800 */
[----:B------:R-:W-:Y:S01]  /*09f0*/  IMAD.HI.U32 R12, R4, R69, RZ ;  /* 0x00000045040c7227 */ /* 0x000fe200078e00ff */
[----:B------:R-:W-:-:S02]  /*0a00*/  IABS R21, R11 ;  /* 0x0000000b00157213 */ /* 0x000fc40000000000 */
[C---:B------:R-:W-:Y:S01]  /*0a10*/  ISETP.GT.U32.AND P2, PT, R2.reuse, R6, PT ;  /* 0x000000060200720c */ /* 0x040fe20003f44070 */
[----:B----4-:R-:W-:Y:S01]  /*0a20*/  VIADD R18, R7, 0xa ;  /* 0x0000000a07127836 */ /* 0x010fe20000000000 */
[C---:B------:R-:W-:Y:S01]  /*0a30*/  ISETP.GT.U32.AND P4, PT, R2.reuse, R135, PT ;  /* 0x000000870200720c */ /* 0x040fe20003f84070 */
[C---:B------:R-:W-:Y:S01]  /*0a40*/  IMAD R119, R2.reuse, R13, R119 ;  /* 0x0000000d02777224 */ /* 0x040fe200078e0277 */
[----:B------:R-:W-:Y:S01]  /*0a50*/  IABS R29, R227 ;  /* 0x000000e3001d7213 */ /* 0x000fe20000000000 */
[C---:B------:R-:W-:Y:S01]  /*0a60*/  IMAD R85, R2.reuse, R9, R85 ;  /* 0x0000000902557224 */ /* 0x040fe200078e0255 */
[----:B-1----:R-:W-:Y:S01]  /*0a70*/  IABS R17, R17 ;  /* 0x0000001100117213 */ /* 0x002fe20000000000 */
[C---:B------:R-:W-:Y:S01]  /*0a80*/  IMAD R42, R2.reuse, R8, R15 ;  /* 0x00000008022a7224 */ /* 0x040fe200078e020f */
[----:B------:R-:W-:Y:S01]  /*0a90*/  IABS R15, R18 ;  /* 0x00000012000f7213 */ /* 0x000fe20000000000 */
[----:B------:R-:W-:Y:S01]  /*0aa0*/  IMAD.MOV R12, RZ, RZ, -R12 ;  /* 0x000000ffff0c7224 */ /* 0x000fe200078e0a0c */
[----:B------:R-:W-:Y:S01]  /*0ab0*/  ISETP.GT.U32.AND P0, PT, R2, R103, PT ;  /* 0x000000670200720c */ /* 0x000fe20003f04070 */
[----:B------:R-:W-:Y:S01]  /*0ac0*/  IMAD.HI.U32 R9, R4, R37, RZ ;  /* 0x0000002504097227 */ /* 0x000fe200078e00ff */
[C---:B------:R-:W-:Y:S01]  /*0ad0*/  ISETP.GT.U32.AND P1, PT, R2.reuse, R119, PT ;  /* 0x000000770200720c */ /* 0x040fe20003f24070 */
[----:B------:R1:W-:Y:S01]  /*0ae0*/  STL [R1+0x1034], R16 ;  /* 0x0010341001007387 */ /* 0x0003e20000100800 */
[----:B------:R-:W-:Y:S01]  /*0af0*/  ISETP.GT.U32.AND P3, PT, R2, R85, PT ;  /* 0x000000550200720c */ /* 0x000fe20003f64070 */
[----:B------:R-:W-:Y:S01]  /*0b00*/  IMAD.HI.U32 R13, R4, R19, RZ ;  /* 0x00000013040d7227 */ /* 0x000fe200078e00ff */
[----:B------:R-:W-:Y:S01]  /*0b10*/  IABS R25, R222 ;  /* 0x000000de00197213 */ /* 0x000fe20000000000 */
[----:B------:R2:W-:Y:S01]  /*0b20*/  STL [R1+0x1038], R11 ;  /* 0x0010380b01007387 */ /* 0x0005e20000100800 */
[----:B------:R-:W-:Y:S01]  /*0b30*/  IABS R129, R217 ;  /* 0x000000d900817213 */ /* 0x000fe20000000000 */
[----:B------:R-:W-:Y:S01]  /*0b40*/  IMAD R69, R2, R12, R69 ;  /* 0x0000000c02457224 */ /* 0x000fe200078e0245 */
[----:B------:R-:W-:Y:S01]  /*0b50*/  IADD3 R13, -R13, RZ, RZ ;  /* 0x000000ff0d0d7210 */ /* 0x000fe20007ffe1ff */
[C---:B------:R-:W-:Y:S01]  /*0b60*/  IMAD.HI.U32 R12, R4.reuse, R17, RZ ;  /* 0x00000011040c7227 */ /* 0x040fe200078e00ff */
[----:B------:R-:W-:Y:S01]  /*0b70*/  IABS R65, R197 ;  /* 0x000000c500417213 */ /* 0x000fe20000000000 */
[----:B------:R-:W-:Y:S01]  /*0b80*/  STL [R1+0x1044], R18 ;  /* 0x0010441201007387 */ /* 0x000fe20000100800 */
[----:B------:R-:W-:Y:S01]  /*0b90*/  IABS R83, R182 ;  /* 0x000000b600537213 */ /* 0x000fe20000000000 */
[----:B------:R-:W-:Y:S01]  /*0ba0*/  IMAD.HI.U32 R14, R4, R21, RZ ;  /* 0x00000015040e7227 */ /* 0x000fe200078e00ff */
[----:B------:R-:W-:-:S02]  /*0bb0*/  IADD3 R172, R7, 0x5d, RZ ;  /* 0x0000005d07ac7810 */ /* 0x000fc40007ffe0ff */
[C---:B------:R-:W-:Y:S01]  /*0bc0*/  IADD3 R167, R7.reuse, 0x62, RZ ;  /* 0x0000006207a77810 */ /* 0x040fe20007ffe0ff */
[----:B------:R-:W-:Y:S01]  /*0bd0*/  IMAD.MOV R9, RZ, RZ, -R9 ;  /* 0x000000ffff097224 */ /* 0x000fe200078e0a09 */
[C---:B------:R-:W-:Y:S01]  /*0be0*/  IADD3 R162, R7.reuse, 0x67, RZ ;  /* 0x0000006707a27810 */ /* 0x040fe20007ffe0ff */
[----:B------:R-:W-:Y:S01]  /*0bf0*/  IMAD.HI.U32 R8, R4, R15, RZ ;  /* 0x0000000f04087227 */ /* 0x000fe200078e00ff */
[C---:B------:R-:W-:Y:S02]  /*0c00*/  IADD3 R157, R7.reuse, 0x6c, RZ ;  /* 0x0000006c079d7810 */ /* 0x040fe40007ffe0ff */
[C---:B------:R-:W-:Y:S01]  /*0c10*/  IADD3 R152, R7.reuse, 0x71, RZ ;  /* 0x0000007107987810 */ /* 0x040fe20007ffe0ff */
[----:B------:R-:W-:Y:S01]  /*0c20*/  IMAD R138, R0, 0x40, R139 ;  /* 0x00000040008a7824 */ /* 0x000fe200078e028b */
[C---:B------:R-:W-:Y:S01]  /*0c30*/  ISETP.GT.U32.AND P6, PT, R2.reuse, R69, PT ;  /* 0x000000450200720c */ /* 0x040fe20003fc4070 */
[----:B------:R-:W-:Y:S01]  /*0c40*/  IMAD.MOV R12, RZ, RZ, -R12 ;  /* 0x000000ffff0c7224 */ /* 0x000fe200078e0a0c */
[C---:B------:R-:W-:Y:S01]  /*0c50*/  ISETP.GT.U32.AND P5, PT, R2.reuse, R42, PT ;  /* 0x0000002a0200720c */ /* 0x040fe20003fa4070 */
[----:B------:R-:W-:Y:S01]  /*0c60*/  IMAD.MOV R14, RZ, RZ, -R14 ;  /* 0x000000ffff0e7224 */ /* 0x000fe200078e0a0e */
[----:B------:R-:W-:Y:S01]  /*0c70*/  IABS R0, R138 ;  /* 0x0000008a00007213 */ /* 0x000fe20000000000 */
[----:B------:R-:W-:Y:S01]  /*0c80*/  IMAD R37, R2, R9, R37 ;  /* 0x0000000902257224 */ /* 0x000fe200078e0225 */
[----:B------:R-:W-:Y:S01]  /*0c90*/  IADD3 R147, R7, 0x76, RZ ;  /* 0x0000007607937810 */ /* 0x000fe20007ffe0ff */
[----:B------:R-:W-:-:S02]  /*0ca0*/  IMAD.MOV R8, RZ, RZ, -R8 ;  /* 0x000000ffff087224 */ /* 0x000fc400078e0a08 */
[----:B------:R-:W-:Y:S01]  /*0cb0*/  @!P2 IMAD.IADD R6, R6, 0x1, -R2 ;  /* 0x000000010606a824 */ /* 0x000fe200078e0a02 */
[C---:B------:R-:W-:Y:S01]  /*0cc0*/  ISETP.GT.U32.AND P2, PT, R2.reuse, R37, PT ;  /* 0x000000250200720c */ /* 0x040fe20003f44070 */
[C---:B------:R-:W-:Y:S01]  /*0cd0*/  IMAD R22, R2.reuse, R12, R17 ;  /* 0x0000000c02167224 */ /* 0x040fe200078e0211 */
[----:B------:R-:W-:Y:S01]  /*0ce0*/  @!P0 IADD3 R103, R103, -R2, RZ ;  /* 0x8000000267678210 */ /* 0x000fe20007ffe0ff */
[C---:B------:R-:W-:Y:S01]  /*0cf0*/  IMAD R134, R2.reuse, R13, R19 ;  /* 0x0000000d02867224 */ /* 0x040fe200078e0213 */
[----:B------:R-:W-:Y:S01]  /*0d00*/  IABS R55, R172 ;  /* 0x000000ac00377213 */ /* 0x000fe20000000000 */
[C---:B------:R-:W-:Y:S01]  /*0d10*/  IMAD R118, R2.reuse, R14, R21 ;  /* 0x0000000e02767224 */ /* 0x040fe200078e0215 */
[----:B------:R-:W-:Y:S01]  /*0d20*/  IABS R91, R167 ;  /* 0x000000a7005b7213 */ /* 0x000fe20000000000 */
[C---:B------:R-:W-:Y:S01]  /*0d30*/  IMAD R102, R2.reuse, R8, R15 ;  /* 0x0000000802667224 */ /* 0x040fe200078e020f */
[----:B------:R-:W-:Y:S01]  /*0d40*/  IABS R137, R162 ;  /* 0x000000a200897213 */ /* 0x000fe20000000000 */
[----:B------:R-:W-:Y:S01]  /*0d50*/  IMAD.HI.U32 R5, R5, R0, RZ ;  /* 0x0000000005057227 */ /* 0x000fe200078e00ff */
[----:B------:R-:W-:-:S02]  /*0d60*/  ISETP.GT.U32.AND P0, PT, R2, R118, PT ;  /* 0x000000760200720c */ /* 0x000fc40003f04070 */
[----:B------:R-:W-:Y:S01]  /*0d70*/  IABS R87, R157 ;  /* 0x0000009d00577213 */ /* 0x000fe20000000000 */
[--C-:B------:R-:W-:Y:S01]  /*0d80*/  @!P4 IMAD.IADD R135, R135, 0x1, -R2.reuse ;  /* 0x000000018787c824 */ /* 0x100fe200078e0a02 */
[C---:B------:R-:W-:Y:S01]  /*0d90*/  ISETP.GT.U32.AND P4, PT, R2.reuse, R22, PT ;  /* 0x000000160200720c */ /* 0x040fe20003f84070 */
[--C-:B------:R-:W-:Y:S01]  /*0da0*/  @!P1 IMAD.IADD R119, R119, 0x1, -R2.reuse ;  /* 0x0000000177779824 */ /* 0x100fe200078e0a02 */
[C---:B------:R-:W-:Y:S01]  /*0db0*/  ISETP.GT.U32.AND P1, PT, R2.reuse, R134, PT ;  /* 0x000000860200720c */ /* 0x040fe20003f24070 */
[----:B------:R-:W-:Y:S01]  /*0dc0*/  @!P3 IMAD.IADD R85, R85, 0x1, -R2 ;  /* 0x000000015555b824 */ /* 0x000fe200078e0a02 */
[----:B------:R-:W-:Y:S01]  /*0dd0*/  ISETP.GT.U32.AND P3, PT, R2, R102, PT ;  /* 0x000000660200720c */ /* 0x000fe20003f64070 */
[----:B------:R-:W-:Y:S02]  /*0de0*/  IMAD.MOV R5, RZ, RZ, -R5 ;  /* 0x000000ffff057224 */ /* 0x000fe400078e0a05 */
[----:B-1----:R-:W-:Y:S02]  /*0df0*/  VIADD R16, R7, 0xb ;  /* 0x0000000b07107836 */ /* 0x002fe40000000000 */
[----:B------:R-:W-:-:S02]  /*0e00*/  IMAD R0, R3, R5, R0 ;  /* 0x0000000503007224 */ /* 0x000fc400078e0200 */
[--C-:B------:R-:W-:Y:S01]  /*0e10*/  @!P6 IMAD.IADD R69, R69, 0x1, -R2.reuse ;  /* 0x000000014545e824 */ /* 0x100fe200078e0a02 */
[----:B------:R-:W-:Y:S01]  /*0e20*/  IABS R17, R16 ;  /* 0x0000001000117213 */ /* 0x000fe20000000000 */
[--C-:B------:R-:W-:Y:S01]  /*0e30*/  @!P5 IMAD.IADD R42, R42, 0x1, -R2.reuse ;  /* 0x000000012a2ad824 */ /* 0x100fe200078e0a02 */
[----:B------:R-:W-:Y:S01]  /*0e40*/  ISETP.GT.U32.AND P5, PT, R3, R0, PT ;  /* 0x000000000300720c */ /* 0x000fe20003fa4070 */
[--C-:B------:R-:W-:Y:S01]  /*0e50*/  @!P2 IMAD.IADD R37, R37, 0x1, -R2.reuse ;  /* 0x000000012525a824 */ /* 0x100fe200078e0a02 */
[----:B------:R-:W-:Y:S01]  /*0e60*/  ISETP.GT.U32.AND P2, PT, R2, R6, PT ;  /* 0x000000060200720c */ /* 0x000fe20003f44070 */
[C---:B--2---:R-:W-:Y:S01]  /*0e70*/  VIADD R11, R7.reuse, 0xc ;  /* 0x0000000c070b7836 */ /* 0x044fe20000000000 */
[----:B------:R-:W-:Y:S01]  /*0e80*/  @!P4 IADD3 R22, R22, -R2, RZ ;  /* 0x800000021616c210 */ /* 0x000fe20007ffe0ff */
[----:B------:R-:W-:Y:S01]  /*0e90*/  VIADD R251, R7, 0xe ;  /* 0x0000000e07fb7836 */ /* 0x000fe20000000000 */
[----:B------:R-:W-:Y:S01]  /*0ea0*/  ISETP.GT.U32.AND P4, PT, R2, R119, PT ;  /* 0x000000770200720c */ /* 0x000fe20003f84070 */
[--C-:B------:R-:W-:Y:S01]  /*0eb0*/  @!P1 IMAD.IADD R134, R134, 0x1, -R2.reuse ;  /* 0x0000000186869824 */ /* 0x100fe200078e0a02 */
[----:B------:R-:W-:Y:S01]  /*0ec0*/  ISETP.GT.U32.AND P1, PT, R2, R103, PT ;  /* 0x000000670200720c */ /* 0x000fe20003f24070 */
[--C-:B------:R-:W-:Y:S01]  /*0ed0*/  @!P0 IMAD.IADD R118, R118, 0x1, -R2.reuse ;  /* 0x0000000176768824 */ /* 0x100fe200078e0a02 */
[----:B------:R-:W-:Y:S01]  /*0ee0*/  ISETP.GT.U32.AND P0, PT, R2, R85, PT ;  /* 0x000000550200720c */ /* 0x000fe20003f04070 */
[----:B------:R-:W-:Y:S01]  /*0ef0*/  @!P3 IMAD.IADD R102, R102, 0x1, -R2 ;  /* 0x000000016666b824 */ /* 0x000fe200078e0a02 */
[----:B------:R-:W-:Y:S01]  /*0f00*/  ISETP.GT.U32.AND P3, PT, R2, R69, PT ;  /* 0x000000450200720c */ /* 0x000fe20003f64070 */
[C---:B------:R-:W-:Y:S01]  /*0f10*/  IMAD.HI.U32 R9, R4.reuse, R17, RZ ;  /* 0x0000001104097227 */ /* 0x040fe200078e00ff */
[----:B------:R-:W-:Y:S01]  /*0f20*/  IABS R19, R11 ;  /* 0x0000000b00137213 */ /* 0x000fe20000000000 */
[----:B------:R1:W-:Y:S01]  /*0f30*/  STL [R1+0x1040], R16 ;  /* 0x0010401001007387 */ /* 0x0003e20000100800 */
[----:B------:R-:W-:Y:S01]  /*0f40*/  IABS R21, R251 ;  /* 0x000000fb00157213 */ /* 0x000fe20000000000 */
[----:B------:R-:W-:-:S04]  /*0f50*/  IMAD.HI.U32 R13, R4, R43, RZ ;  /* 0x0000002b040d7227 */ /* 0x000fc800078e00ff */
[----:B------:R-:W-:Y:S01]  /*0f60*/  VIADD R250, R7, 0xf ;  /* 0x0000000f07fa7836 */ /* 0x000fe20000000000 */
[----:B------:R-:W-:Y:S01]  /*0f70*/  IADD3 R13, -R13, RZ, RZ ;  /* 0x000000ff0d0d7210 */ /* 0x000fe20007ffe1ff */
[----:B------:R-:W-:Y:S02]  /*0f80*/  IMAD.MOV R9, RZ, RZ, -R9 ;  /* 0x000000ffff097224 */ /* 0x000fe400078e0a09 */
[C---:B------:R-:W-:Y:S01]  /*0f90*/  VIADD R249, R7.reuse, 0x10 ;  /* 0x0000001007f97836 */ /* 0x040fe20000000000 */
[----:B------:R-:W-:Y:S01]  /*0fa0*/  IABS R15, R250 ;  /* 0x000000fa000f7213 */ /* 0x000fe20000000000 */
[C---:B------:R-:W-:Y:S02]  /*0fb0*/  VIADD R248, R7.reuse, 0x11 ;  /* 0x0000001107f87836 */ /* 0x040fe40000000000 */
[----:B------:R-:W-:Y:S01]  /*0fc0*/  VIADD R246, R7, 0x13 ;  /* 0x0000001307f67836 */ /* 0x000fe20000000000 */
[----:B------:R-:W-:Y:S01]  /*0fd0*/  IABS R133, R249 ;  /* 0x000000f900857213 */ /* 0x000fe20000000000 */
[----:B------:R-:W-:Y:S01]  /*0fe0*/  IMAD.HI.U32 R12, R4, R19, RZ ;  /* 0x00000013040c7227 */ /* 0x000fe200078e00ff */
[----:B------:R-:W-:Y:S01]  /*0ff0*/  ISETP.GT.U32.AND P6, PT, R2, R135, PT ;  /* 0x000000870200720c */ /* 0x000fe20003fc4070 */
[----:B------:R-:W-:Y:S01]  /*1000*/  STL [R1+0x104c], R11 ;  /* 0x00104c0b01007387 */ /* 0x000fe20000100800 */
[----:B------:R-:W-:Y:S01]  /*1010*/  IABS R117, R248 ;  /* 0x000000f800757213 */ /* 0x000fe20000000000 */
[----:B------:R-:W-:Y:S01]  /*1020*/  IMAD.HI.U32 R14, R4, R21, RZ ;  /* 0x00000015040e7227 */ /* 0x000fe200078e00ff */
[----:B------:R-:W-:Y:S01]  /*1030*/  IABS R75, R246 ;  /* 0x000000f6004b7213 */ /* 0x000fe20000000000 */
[----:B------:R-:W-:Y:S02]  /*1040*/  STL [R1+0x1050], R252 ;  /* 0x001050fc01007387 */ /* 0x000fe40000100800 */
[----:B------:R-:W-:-:S02]  /*1050*/  IMAD R84, R2, R9, R17 ;  /* 0x0000000902547224 */ /* 0x000fc400078e0211 */
[----:B------:R-:W-:Y:S01]  /*1060*/  @!P5 IMAD.IADD R0, R0, 0x1, -R3 ;  /* 0x000000010000d824 */ /* 0x000fe200078e0a03 */
[----:B------:R-:W-:Y:S01]  /*1070*/  ISETP.GT.U32.AND P5, PT, R2, R42, PT ;  /* 0x0000002a0200720c */ /* 0x000fe20003fa4070 */
[----:B------:R-:W-:Y:S01]  /*1080*/  @!P2 IMAD.IADD R6, R6, 0x1, -R2 ;  /* 0x000000010606a824 */ /* 0x000fe200078e0a02 */
[C---:B------:R-:W-:Y:S01]  /*1090*/  ISETP.GT.U32.AND P2, PT, R2.reuse, R37, PT ;  /* 0x000000250200720c */ /* 0x040fe20003f44070 */
[C---:B------:R-:W-:Y:S01]  /*10a0*/  IMAD R43, R2.reuse, R13, R43 ;  /* 0x0000000d022b7224 */ /* 0x040fe200078e022b */
[----:B------:R-:W-:Y:S01]  /*10b0*/  @!P0 IADD3 R85, R85, -R2, RZ ;  /* 0x8000000255558210 */ /* 0x000fe20007ffe0ff */
[----:B------:R-:W-:Y:S01]  /*10c0*/  IMAD.MOV R12, RZ, RZ, -R12 ;  /* 0x000000ffff0c7224 */ /* 0x000fe200078e0a0c */
[C---:B------:R-:W-:Y:S01]  /*10d0*/  ISETP.GT.U32.AND P0, PT, R2.reuse, R118, PT ;  /* 0x000000760200720c */ /* 0x040fe20003f04070 */
[----:B------:R-:W-:Y:S02]  /*10e0*/  IMAD.MOV R14, RZ, RZ, -R14 ;  /* 0x000000ffff0e7224 */ /* 0x000fe400078e0a0e */
[----:B------:R-:W-:Y:S01]  /*10f0*/  @!P4 IMAD.IADD R119, R119, 0x1, -R2 ;  /* 0x000000017777c824 */ /* 0x000fe200078e0a02 */
[----:B------:R-:W-:Y:S01]  /*1100*/  ISETP.GT.U32.AND P4, PT, R2, R22, PT ;  /* 0x000000160200720c */ /* 0x000fe20003f84070 */
[----:B------:R-:W-:-:S04]  /*1110*/  IMAD.HI.U32 R13, R4, R101, RZ ;  /* 0x00000065040d7227 */ /* 0x000fc800078e00ff */
[--C-:B------:R-:W-:Y:S01]  /*1120*/  @!P1 IMAD.IADD R103, R103, 0x1, -R2.reuse ;  /* 0x0000000167679824 */ /* 0x100fe200078e0a02 */
[C---:B------:R-:W-:Y:S01]  /*1130*/  ISETP.GT.U32.AND P1, PT, R2.reuse, R134, PT ;  /* 0x000000860200720c */ /* 0x040fe20003f24070 */
[----:B------:R-:W-:Y:S01]  /*1140*/  @!P3 IMAD.IADD R69, R69, 0x1, -R2 ;  /* 0x000000014545b824 */ /* 0x000fe200078e0a02 */
[----:B------:R-:W-:Y:S01]  /*1150*/  ISETP.GT.U32.AND P3, PT, R2, R84, PT ;  /* 0x000000540200720c */ /* 0x000fe20003f64070 */
[C---:B------:R-:W-:Y:S01]  /*1160*/  IMAD.HI.U32 R8, R4.reuse, R15, RZ ;  /* 0x0000000f04087227 */ /* 0x040fe200078e00ff */
[----:B------:R-:W-:Y:S01]  /*1170*/  IADD3 R13, -R13, RZ, RZ ;  /* 0x000000ff0d0d7210 */ /* 0x000fe20007ffe1ff */
[----:B------:R-:W-:Y:S02]  /*1180*/  STL [R1+0x1244], R11 ;  /* 0x0012440b01007387 */ /* 0x000fe40000100800 */
[----:B------:R-:W-:-:S04]  /*1190*/  IMAD.HI.U32 R9, R4, R133, RZ ;  /* 0x0000008504097227 */ /* 0x000fc800078e00ff */
[----:B------:R-:W-:Y:S02]  /*11a0*/  VIADD R245, R7, 0x14 ;  /* 0x0000001407f57836 */ /* 0x000fe40000000000 */
[C---:B------:R-:W-:Y:S01]  /*11b0*/  IMAD R68, R2.reuse, R12, R19 ;  /* 0x0000000c02447224 */ /* 0x040fe200078e0213 */
[----:B------:R-:W-:Y:S01]  /*11c0*/  IABS R19, R242 ;  /* 0x000000f200137213 */ /* 0x000fe20000000000 */
[----:B------:R-:W-:Y:S01]  /*11d0*/  IMAD R36, R2, R14, R21 ;  /* 0x0000000e02247224 */ /* 0x000fe200078e0215 */
[----:B------:R-:W-:Y:S01]  /*11e0*/  IABS R67, R245 ;  /* 0x000000f500437213 */ /* 0x000fe20000000000 */
[----:B------:R-:W-:-:S04]  /*11f0*/  IMAD.HI.U32 R12, R4, R117, RZ ;  /* 0x00000075040c7227 */ /* 0x000fc800078e00ff */
[C---:B------:R-:W-:Y:S02]  /*1200*/  VIADD R243, R7.reuse, 0x16 ;  /* 0x0000001607f37836 */ /* 0x040fe40000000000 */
[----:B------:R-:W-:Y:S01]  /*1210*/  VIADD R244, R7, 0x15 ;  /* 0x0000001507f47836 */ /* 0x000fe20000000000 */
[----:B------:R-:W-:Y:S01]  /*1220*/  @!P6 IADD3 R135, R135, -R2, RZ ;  /* 0x800000028787e210 */ /* 0x000fe20007ffe0ff */
[----:B------:R-:W-:Y:S01]  /*1230*/  IMAD.HI.U32 R14, R4, R75, RZ ;  /* 0x0000004b040e7227 */ /* 0x000fe200078e00ff */
[----:B------:R-:W-:Y:S01]  /*1240*/  IABS R35, R243 ;  /* 0x000000f300237213 */ /* 0x000fe20000000000 */
[----:B------:R-:W-:Y:S01]  /*1250*/  STL [R1+0x105c], R251 ;  /* 0x00105cfb01007387 */ /* 0x000fe20000100800 */
[----:B------:R-:W-:Y:S01]  /*1260*/  IABS R17, R244 ;  /* 0x000000f400117213 */ /* 0x000fe20000000000 */
[----:B------:R-:W-:Y:S02]  /*1270*/  IMAD.MOV R8, RZ, RZ, -R8 ;  /* 0x000000ffff087224 */ /* 0x000fe400078e0a08 */
[----:B------:R-:W-:-:S02]  /*1280*/  IMAD.MOV R9, RZ, RZ, -R9 ;  /* 0x000000ffff097224 */ /* 0x000fc400078e0a09 */
[----:B-1----:R-:W-:Y:S01]  /*1290*/  IMAD.MOV R16, RZ, RZ, -R12 ;  /* 0x000000ffff107224 */ /* 0x002fe200078e0a0c */
[----:B------:R-:W-:Y:S01]  /*12a0*/  ISETP.GT.U32.AND P6, PT, R2, R102, PT ;  /* 0x000000660200720c */ /* 0x000fe20003fc4070 */
[----:B------:R-:W-:Y:S02]  /*12b0*/  IMAD.MOV R14, RZ, RZ, -R14 ;  /* 0x000000ffff0e7224 */ /* 0x000fe400078e0a0e */
[--C-:B------:R-:W-:Y:S01]  /*12c0*/  @!P5 IMAD.IADD R42, R42, 0x1, -R2.reuse ;  /* 0x000000012a2ad824 */ /* 0x100fe200078e0a02 */
[C---:B------:R-:W-:Y:S01]  /*12d0*/  ISETP.GT.U32.AND P5, PT, R2.reuse, R68, PT ;  /* 0x000000440200720c */ /* 0x040fe20003fa4070 */
[C---:B------:R-:W-:Y:S02]  /*12e0*/  IMAD R12, R2.reuse, R8, R15 ;  /* 0x00000008020c7224 */ /* 0x040fe400078e020f */
[--C-:B------:R-:W-:Y:S01]  /*12f0*/  @!P2 IMAD.IADD R37, R37, 0x1, -R2.reuse ;  /* 0x000000012525a824 */ /* 0x100fe200078e0a02 */
[C---:B------:R-:W-:Y:S01]  /*1300*/  ISETP.GT.U32.AND P2, PT, R2.reuse, R43, PT ;  /* 0x0000002b0200720c */ /* 0x040fe20003f44070 */
[----:B------:R-:W-:Y:S01]  /*1310*/  IMAD R133, R2, R9, R133 ;  /* 0x0000000902857224 */ /* 0x000fe200078e0285 */
[-C--:B------:R-:W-:Y:S01]  /*1320*/  @!P4 IADD3 R22, R22, -R2.reuse, RZ ;  /* 0x800000021616c210 */ /* 0x080fe20007ffe0ff */
[----:B------:R-:W-:Y:S01]  /*1330*/  IMAD R101, R2, R13, R101 ;  /* 0x0000000d02657224 */ /* 0x000fe200078e0265 */
[----:B------:R-:W-:Y:S01]  /*1340*/  @!P3 IADD3 R84, R84, -R2, RZ ;  /* 0x800000025454b210 */ /* 0x000fe20007ffe0ff */
[----:B------:R-:W-:Y:S01]  /*1350*/  IMAD.HI.U32 R8, R4, R67, RZ ;  /* 0x0000004304087227 */ /* 0x000fe200078e00ff */
[C---:B------:R-:W-:Y:S01]  /*1360*/  ISETP.GT.U32.AND P4, PT, R2.reuse, R36, PT ;  /* 0x000000240200720c */ /* 0x040fe20003f84070 */
[----:B------:R-:W-:Y:S02]  /*1370*/  STL [R1+0x1248], R252 ;  /* 0x001248fc01007387 */ /* 0x000fe40000100800 */
[C---:B------:R-:W-:Y:S01]  /*1380*/  IMAD R75, R2.reuse, R14, R75 ;  /* 0x0000000e024b7224 */ /* 0x040fe200078e024b */
[----:B------:R-:W-:Y:S01]  /*1390*/  ISETP.GT.U32.AND P3, PT, R2, R101, PT ;  /* 0x000000650200720c */ /* 0x000fe20003f64070 */
[----:B------:R-:W-:Y:S01]  /*13a0*/  IMAD.HI.U32 R14, R4, R19, RZ ;  /* 0x00000013040e7227 */ /* 0x000fe200078e00ff */
[----:B------:R-:W-:Y:S03]  /*13b0*/  STL [R1+0x124c], R251 ;  /* 0x00124cfb01007387 */ /* 0x000fe60000100800 */
[--C-:B------:R-:W-:Y:S01]  /*13c0*/  @!P1 IMAD.IADD R134, R134, 0x1, -R2.reuse ;  /* 0x0000000186869824 */ /* 0x100fe200078e0a02 */
[----:B------:R-:W-:Y:S01]  /*13d0*/  ISETP.GT.U32.AND P1, PT, R2, R12, PT ;  /* 0x0000000c0200720c */ /* 0x000fe20003f24070 */
[----:B------:R-:W-:Y:S01]  /*13e0*/  @!P0 IMAD.IADD R118, R118, 0x1, -R2 ;  /* 0x0000000176768824 */ /* 0x000fe200078e0a02 */
[----:B------:R-:W-:Y:S01]  /*13f0*/  ISETP.GT.U32.AND P0, PT, R2, R133, PT ;  /* 0x000000850200720c */ /* 0x000fe20003f04070 */
[----:B------:R-:W-:Y:S01]  /*1400*/  IMAD.HI.U32 R13, R4, R35, RZ ;  /* 0x00000023040d7227 */ /* 0x000fe200078e00ff */
[----:B------:R-:W-:Y:S01]  /*1410*/  IADD3 R14, -R14, RZ, RZ ;  /* 0x000000ff0e0e7210 */ /* 0x000fe20007ffe1ff */
[----:B------:R-:W-:Y:S02]  /*1420*/  STL [R1+0x1058], R250 ;  /* 0x001058fa01007387 */ /* 0x000fe40000100800 */
[----:B------:R-:W-:-:S02]  /*1430*/  IMAD.HI.U32 R9, R4, R17, RZ ;  /* 0x0000001104097227 */ /* 0x000fc400078e00ff */
[----:B------:R-:W-:Y:S02]  /*1440*/  STL [R1+0x1060], R249 ;  /* 0x001060f901007387 */ /* 0x000fe40000100800 */
[----:B------:R-:W-:Y:S02]  /*1450*/  IMAD.MOV R8, RZ, RZ, -R8 ;  /* 0x000000ffff087224 */ /* 0x000fe400078e0a08 */
[----:B------:R-:W-:Y:S02]  /*1460*/  IMAD.MOV R13, RZ, RZ, -R13 ;  /* 0x000000ffff0d7224 */ /* 0x000fe400078e0a0d */
[----:B------:R-:W-:Y:S02]  /*1470*/  IMAD R117, R2, R16, R117 ;  /* 0x0000001002757224 */ /* 0x000fe400078e0275 */
[--C-:B------:R-:W-:Y:S02]  /*1480*/  @!P6 IMAD.IADD R102, R102, 0x1, -R2.reuse ;  /* 0x000000016666e824 */ /* 0x100fe400078e0a02 */
[----:B------:R-:W-:-:S02]  /*1490*/  @!P5 IMAD.IADD R68, R68, 0x1, -R2 ;  /* 0x000000014444d824 */ /* 0x000fc400078e0a02 */
[--C-:B------:R-:W-:Y:S02]  /*14a0*/  @!P2 IMAD.IADD R43, R43, 0x1, -R2.reuse ;  /* 0x000000012b2ba824 */ /* 0x100fe400078e0a02 */
[----:B------:R-:W-:Y:S01]  /*14b0*/  VIADD R241, R7, 0x18 ;  /* 0x0000001807f17836 */ /* 0x000fe20000000000 */
[----:B------:R-:W-:Y:S01]  /*14c0*/  @!P1 IADD3 R12, R12, -R2, RZ ;  /* 0x800000020c0c9210 */ /* 0x000fe20007ffe0ff */
[----:B------:R-:W-:Y:S01]  /*14d0*/  IMAD.MOV R9, RZ, RZ, -R9 ;  /* 0x000000ffff097224 */ /* 0x000fe200078e0a09 */
[----:B------:R-:W-:Y:S01]  /*14e0*/  STL [R1+0x1250], R250 ;  /* 0x001250fa01007387 */ /* 0x000fe20000100800 */
[C---:B------:R-:W-:Y:S02]  /*14f0*/  IMAD R67, R2.reuse, R8, R67 ;  /* 0x0000000802437224 */ /* 0x040fe400078e0243 */
[C---:B------:R-:W-:Y:S01]  /*1500*/  IMAD R35, R2.reuse, R13, R35 ;  /* 0x0000000d02237224 */ /* 0x040fe200078e0223 */
[C---:B------:R-:W-:Y:S01]  /*1510*/  ISETP.GT.U32.AND P6, PT, R2.reuse, R117, PT ;  /* 0x000000750200720c */ /* 0x040fe20003fc4070 */
[C---:B------:R-:W-:Y:S01]  /*1520*/  IMAD R44, R2.reuse, R9, R17 ;  /* 0x00000009022c7224 */ /* 0x040fe200078e0211 */
[C---:B------:R-:W-:Y:S01]  /*1530*/  ISETP.GT.U32.AND P5, PT, R2.reuse, R75, PT ;  /* 0x0000004b0200720c */ /* 0x040fe20003fa4070 */
[C---:B------:R-:W-:Y:S01]  /*1540*/  IMAD R13, R2.reuse, R14, R19 ;  /* 0x0000000e020d7224 */ /* 0x040fe200078e0213 */
[----:B------:R-:W-:Y:S01]  /*1550*/  ISETP.GT.U32.AND P2, PT, R2, R67, PT ;  /* 0x000000430200720c */ /* 0x000fe20003f44070 */
[--C-:B------:R-:W-:Y:S01]  /*1560*/  @!P4 IMAD.IADD R36, R36, 0x1, -R2.reuse ;  /* 0x000000012424c824 */ /* 0x100fe200078e0a02 */
[C---:B------:R-:W-:Y:S01]  /*1570*/  ISETP.GT.U32.AND P4, PT, R2.reuse, R44, PT ;  /* 0x0000002c0200720c */ /* 0x040fe20003f84070 */
[--C-:B------:R-:W-:Y:S01]  /*1580*/  @!P0 IMAD.IADD R133, R133, 0x1, -R2.reuse ;  /* 0x0000000185858824 */ /* 0x100fe200078e0a02 */
[C---:B------:R-:W-:Y:S01]  /*1590*/  ISETP.GT.U32.AND P1, PT, R2.reuse, R35, PT ;  /* 0x000000230200720c */ /* 0x040fe20003f24070 */
[--C-:B------:R-:W-:Y:S01]  /*15a0*/  @!P3 IMAD.IADD R101, R101, 0x1, -R2.reuse ;  /* 0x000000016565b824 */ /* 0x100fe200078e0a02 */
[C---:B------:R-:W-:Y:S01]  /*15b0*/  ISETP.GT.U32.AND P0, PT, R2.reuse, R13, PT ;  /* 0x0000000d0200720c */ /* 0x040fe20003f04070 */
[C---:B------:R-:W-:Y:S01]  /*15c0*/  VIADD R240, R7.reuse, 0x19 ;  /* 0x0000001907f07836 */ /* 0x040fe20000000000 */
[----:B------:R-:W-:Y:S01]  /*15d0*/  ISETP.GT.U32.AND P3, PT, R2, R68, PT ;  /* 0x000000440200720c */ /* 0x000fe20003f64070 */
[----:B------:R-:W-:Y:S01]  /*15e0*/  VIADD R239, R7, 0x1a ;  /* 0x0000001a07ef7836 */ /* 0x000fe20000000000 */
[----:B------:R-:W-:Y:S01]  /*15f0*/  IABS R21, R241 ;  /* 0x000000f100157213 */ /* 0x000fe20000000000 */
[--C-:B------:R-:W-:Y:S01]  /*1600*/  @!P6 IMAD.IADD R117, R117, 0x1, -R2.reuse ;  /* 0x000000017575e824 */ /* 0x100fe200078e0a02 */
[----:B------:R-:W-:Y:S01]  /*1610*/  @!P5 IADD3 R75, R75, -R2, RZ ;  /* 0x800000024b4bd210 */ /* 0x000fe20007ffe0ff */
[--C-:B------:R-:W-:Y:S01]  /*1620*/  @!P2 IMAD.IADD R67, R67, 0x1, -R2.reuse ;  /* 0x000000014343a824 */ /* 0x100fe200078e0a02 */
[----:B------:R-:W-:Y:S01]  /*1630*/  IABS R17, R240 ;  /* 0x000000f000117213 */ /* 0x000fe20000000000 */
[----:B------:R-:W-:Y:S01]  /*1640*/  IMAD.HI.U32 R15, R4, R21, RZ ;  /* 0x00000015040f7227 */ /* 0x000fe200078e00ff */
[----:B------:R-:W-:Y:S01]  /*1650*/  IABS R19, R239 ;  /* 0x000000ef00137213 */ /* 0x000fe20000000000 */
[----:B------:R-:W-:Y:S01]  /*1660*/  STL [R1+0x1054], R248 ;  /* 0x001054f801007387 */ /* 0x000fe20000100800 */
[C---:B------:R-:W-:Y:S01]  /*1670*/  ISETP.GT.U32.AND P5, PT, R2.reuse, R43, PT ;  /* 0x0000002b0200720c */ /* 0x040fe20003fa4070 */
[----:B------:R-:W-:Y:S01]  /*1680*/  IMAD.MOV R15, RZ, RZ, -R15 ;  /* 0x000000ffff0f7224 */ /* 0x000fe200078e0a0f */
[----:B------:R-:W-:Y:S01]  /*1690*/  ISETP.GT.U32.AND P2, PT, R2, R36, PT ;  /* 0x000000240200720c */ /* 0x000fe20003f44070 */
[----:B------:R-:W-:Y:S01]  /*16a0*/  VIADD R238, R7, 0x1b ;  /* 0x0000001b07ee7836 */ /* 0x000fe20000000000 */
[----:B------:R-:W-:Y:S01]  /*16b0*/  @!P0 IADD3 R13, R13, -R2, RZ ;  /* 0x800000020d0d8210 */ /* 0x000fe20007ffe0ff */
[--C-:B------:R-:W-:Y:S01]  /*16c0*/  @!P4 IMAD.IADD R44, R44, 0x1, -R2.reuse ;  /* 0x000000012c2cc824 */ /* 0x100fe200078e0a02 */
[C---:B------:R-:W-:Y:S01]  /*16d0*/  ISETP.GT.U32.AND P4, PT, R2.reuse, R12, PT ;  /* 0x0000000c0200720c */ /* 0x040fe20003f84070 */
[--C-:B------:R-:W-:Y:S01]  /*16e0*/  @!P1 IMAD.IADD R35, R35, 0x1, -R2.reuse ;  /* 0x0000000123239824 */ /* 0x100fe200078e0a02 */
[----:B------:R-:W-:Y:S01]  /*16f0*/  ISETP.GT.U32.AND P1, PT, R2, R133, PT ;  /* 0x000000850200720c */ /* 0x000fe20003f24070 */
[----:B------:R-:W-:Y:S01]  /*1700*/  @!P3 IMAD.IADD R68, R68, 0x1, -R2 ;  /* 0x000000014444b824 */ /* 0x000fe200078e0a02 */
[C---:B------:R-:W-:Y:S01]  /*1710*/  ISETP.GT.U32.AND P0, PT, R2.reuse, R117, PT ;  /* 0x000000750200720c */ /* 0x040fe20003f04070 */
[C---:B------:R-:W-:Y:S01]  /*1720*/  IMAD R132, R2.reuse, R15, R21 ;  /* 0x0000000f02847224 */ /* 0x040fe200078e0215 */
[----:B------:R-:W-:Y:S01]  /*1730*/  ISETP.GT.U32.AND P3, PT, R2, R101, PT ;  /* 0x000000650200720c */ /* 0x000fe20003f64070 */
[C---:B------:R-:W-:Y:S01]  /*1740*/  IMAD.HI.U32 R8, R4.reuse, R17, RZ ;  /* 0x0000001104087227 */ /* 0x040fe200078e00ff */
[----:B------:R-:W-:Y:S01]  /*1750*/  IABS R21, R238 ;  /* 0x000000ee00157213 */ /* 0x000fe20000000000 */
[----:B------:R-:W-:Y:S02]  /*1760*/  STL [R1+0x1254], R249 ;  /* 0x001254f901007387 */ /* 0x000fe40000100800 */
[----:B------:R-:W-:-:S04]  /*1770*/  IMAD.HI.U32 R9, R4, R19, RZ ;  /* 0x0000001304097227 */ /* 0x000fc800078e00ff */
[C---:B------:R-:W-:Y:S02]  /*1780*/  VIADD R236, R7.reuse, 0x1d ;  /* 0x0000001d07ec7836 */ /* 0x040fe40000000000 */
[C---:B------:R-:W-:Y:S02]  /*1790*/  VIADD R234, R7.reuse, 0x1f ;  /* 0x0000001f07ea7836 */ /* 0x040fe40000000000 */
[----:B------:R-:W-:Y:S01]  /*17a0*/  VIADD R233, R7, 0x20 ;  /* 0x0000002007e97836 */ /* 0x000fe20000000000 */
[----:B------:R-:W-:Y:S01]  /*17b0*/  @!P2 IADD3 R36, R36, -R2, RZ ;  /* 0x800000022424a210 */ /* 0x000fe20007ffe0ff */
[----:B------:R-:W-:Y:S01]  /*17c0*/  IMAD.MOV R8, RZ, RZ, -R8 ;  /* 0x000000ffff087224 */ /* 0x000fe200078e0a08 */
[----:B------:R-:W-:Y:S01]  /*17d0*/  IABS R45, R236 ;  /* 0x000000ec002d7213 */ /* 0x000fe20000000000 */
[----:B------:R-:W-:Y:S01]  /*17e0*/  IMAD.MOV R9, RZ, RZ, -R9 ;  /* 0x000000ffff097224 */ /* 0x000fe200078e0a09 */
[----:B------:R-:W-:Y:S01]  /*17f0*/  IABS R131, R233 ;  /* 0x000000e900837213 */ /* 0x000fe20000000000 */
[----:B------:R-:W-:Y:S01]  /*1800*/  IMAD.HI.U32 R14, R4, R21, RZ ;  /* 0x00000015040e7227 */ /* 0x000fe200078e00ff */
[C---:B------:R-:W-:Y:S01]  /*1810*/  ISETP.GT.U32.AND P2, PT, R2.reuse, R67, PT ;  /* 0x000000430200720c */ /* 0x040fe20003f44070 */
[----:B------:R-:W-:Y:S02]  /*1820*/  STL [R1+0x106c], R247 ;  /* 0x00106cf701007387 */ /* 0x000fe40000100800 */
[----:B------:R-:W-:-:S02]  /*1830*/  IMAD R116, R2, R8, R17 ;  /* 0x0000000802747224 */ /* 0x000fc400078e0211 */
[C---:B------:R-:W-:Y:S01]  /*1840*/  IMAD R100, R2.reuse, R9, R19 ;  /* 0x0000000902647224 */ /* 0x040fe200078e0213 */
[----:B------:R-:W-:Y:S01]  /*1850*/  IABS R19, R234 ;  /* 0x000000ea00137213 */ /* 0x000fe20000000000 */
[----:B------:R-:W-:Y:S01]  /*1860*/  @!P5 IMAD.IADD R43, R43, 0x1, -R2 ;  /* 0x000000012b2bd824 */ /* 0x000fe200078e0a02 */
[C---:B------:R-:W-:Y:S01]  /*1870*/  ISETP.GT.U32.AND P5, PT, R2.reuse, R75, PT ;  /* 0x0000004b0200720c */ /* 0x040fe20003fa4070 */
[----:B------:R-:W-:Y:S01]  /*1880*/  IMAD.MOV R14, RZ, RZ, -R14 ;  /* 0x000000ffff0e7224 */ /* 0x000fe200078e0a0e */
[----:B------:R-:W-:Y:S01]  /*1890*/  ISETP.GT.U32.AND P6, PT, R2, R84, PT ;  /* 0x000000540200720c */ /* 0x000fe20003fc4070 */
[----:B------:R-:W-:Y:S01]  /*18a0*/  VIADD R235, R7, 0x1e ;  /* 0x0000001e07eb7836 */ /* 0x000fe20000000000 */
[----:B------:R-:W-:Y:S01]  /*18b0*/  @!P3 IADD3 R101, R101, -R2, RZ ;  /* 0x800000026565b210 */ /* 0x000fe20007ffe0ff */
[----:B------:R-:W-:Y:S01]  /*18c0*/  IMAD.HI.U32 R15, R4, R23, RZ ;  /* 0x00000017040f7227 */ /* 0x000fe200078e00ff */
[----:B------:R-:W-:Y:S01]  /*18d0*/  ISETP.GT.U32.AND P3, PT, R2, R116, PT ;  /* 0x000000740200720c */ /* 0x000fe20003f64070 */
[----:B------:R-:W-:Y:S01]  /*18e0*/  STL [R1+0x1258], R248 ;  /* 0x001258f801007387 */ /* 0x000fe20000100800 */
[----:B------:R-:W-:Y:S01]  /*18f0*/  IABS R17, R235 ;  /* 0x000000eb00117213 */ /* 0x000fe20000000000 */
[--C-:B------:R-:W-:Y:S01]  /*1900*/  @!P4 IMAD.IADD R12, R12, 0x1, -R2.reuse ;  /* 0x000000010c0cc824 */ /* 0x100fe200078e0a02 */
[C---:B------:R-:W-:Y:S01]  /*1910*/  ISETP.GT.U32.AND P4, PT, R2.reuse, R44, PT ;  /* 0x0000002c0200720c */ /* 0x040fe20003f84070 */
[--C-:B------:R-:W-:Y:S01]  /*1920*/  @!P1 IMAD.IADD R133, R133, 0x1, -R2.reuse ;  /* 0x0000000185859824 */ /* 0x100fe200078e0a02 */
[C---:B------:R-:W-:Y:S01]  /*1930*/  ISETP.GT.U32.AND P1, PT, R2.reuse, R35, PT ;  /* 0x000000230200720c */ /* 0x040fe20003f24070 */
[----:B------:R-:W-:Y:S01]  /*1940*/  @!P0 IMAD.IADD R117, R117, 0x1, -R2 ;  /* 0x0000000175758824 */ /* 0x000fe200078e0a02 */
[C---:B------:R-:W-:Y:S01]  /*1950*/  ISETP.GT.U32.AND P0, PT, R2.reuse, R132, PT ;  /* 0x000000840200720c */ /* 0x040fe20003f04070 */
[----:B------:R-:W-:Y:S01]  /*1960*/  IMAD R76, R2, R14, R21 ;  /* 0x0000000e024c7224 */ /* 0x000fe200078e0215 */
[----:B------:R-:W-:Y:S01]  /*1970*/  IADD3 R15, -R15, RZ, RZ ;  /* 0x000000ff0f0f7210 */ /* 0x000fe20007ffe1ff */
[C---:B------:R-:W-:Y:S01]  /*1980*/  IMAD.HI.U32 R16, R4.reuse, R45, RZ ;  /* 0x0000002d04107227 */ /* 0x040fe200078e00ff */
[----:B------:R-:W-:Y:S03]  /*1990*/  STL [R1+0x1068], R246 ;  /* 0x001068f601007387 */ /* 0x000fe60000100800 */
[----:B------:R-:W-:Y:S01]  /*19a0*/  VIADD R231, R7, 0x22 ;  /* 0x0000002207e77836 */ /* 0x000fe20000000000 */
[----:B------:R-:W-:Y:S01]  /*19b0*/  STL [R1+0x125c], R247 ;  /* 0x00125cf701007387 */ /* 0x000fe20000100800 */
[----:B------:R-:W-:-:S03]  /*19c0*/  IMAD.HI.U32 R9, R4, R19, RZ ;  /* 0x0000001304097227 */ /* 0x000fc600078e00ff */
[----:B------:R-:W-:Y:S01]  /*19d0*/  IABS R99, R231 ;  /* 0x000000e700637213 */ /* 0x000fe20000000000 */
[----:B------:R-:W-:-:S04]  /*19e0*/  IMAD.HI.U32 R14, R4, R131, RZ ;  /* 0x00000083040e7227 */ /* 0x000fc800078e00ff */
[C---:B------:R-:W-:Y:S02]  /*19f0*/  VIADD R230, R7.reuse, 0x23 ;  /* 0x0000002307e67836 */ /* 0x040fe40000000000 */
[----:B------:R-:W-:Y:S02]  /*1a00*/  VIADD R229, R7, 0x24 ;  /* 0x0000002407e57836 */ /* 0x000fe40000000000 */
[----:B------:R-:W-:Y:S01]  /*1a10*/  IMAD.HI.U32 R8, R4, R17, RZ ;  /* 0x0000001104087227 */ /* 0x000fe200078e00ff */
[----:B------:R-:W-:Y:S01]  /*1a20*/  IABS R77, R230 ;  /* 0x000000e6004d7213 */ /* 0x000fe20000000000 */
[----:B------:R1:W-:Y:S01]  /*1a30*/  STL [R1+0x1260], R246 ;  /* 0x001260f601007387 */ /* 0x0003e20000100800 */
[----:B------:R-:W-:Y:S01]  /*1a40*/  IABS R61, R229 ;  /* 0x000000e5003d7213 */ /* 0x000fe20000000000 */
[----:B------:R-:W-:Y:S02]  /*1a50*/  IMAD.MOV R16, RZ, RZ, -R16 ;  /* 0x000000ffff107224 */ /* 0x000fe400078e0a10 */
[----:B------:R-:W-:-:S02]  /*1a60*/  IMAD.MOV R9, RZ, RZ, -R9 ;  /* 0x000000ffff097224 */ /* 0x000fc400078e0a09 */
[----:B------:R-:W-:Y:S02]  /*1a70*/  @!P5 IMAD.IADD R75, R75, 0x1, -R2 ;  /* 0x000000014b4bd824 */ /* 0x000fe400078e0a02 */
[----:B------:R-:W-:Y:S02]  /*1a80*/  IMAD.MOV R18, RZ, RZ, -R14 ;  /* 0x000000ffff127224 */ /* 0x000fe400078e0a0e */
[C---:B------:R-:W-:Y:S01]  /*1a90*/  IMAD R66, R2.reuse, R15, R23 ;  /* 0x0000000f02427224 */ /* 0x040fe200078e0217 */
[C---:B------:R-:W-:Y:S01]  /*1aa0*/  ISETP.GT.U32.AND P5, PT, R2.reuse, R100, PT ;  /* 0x000000640200720c */ /* 0x040fe20003fa4070 */
[C---:B------:R-:W-:Y:S02]  /*1ab0*/  IMAD R45, R2.reuse, R16, R45 ;  /* 0x00000010022d7224 */ /* 0x040fe400078e022d */
[----:B------:R-:W-:Y:S01]  /*1ac0*/  @!P2 IMAD.IADD R67, R67, 0x1, -R2 ;  /* 0x000000014343a824 */ /* 0x000fe200078e0a02 */
[----:B------:R-:W-:Y:S01]  /*1ad0*/  ISETP.GT.U32.AND P2, PT, R2, R76, PT ;  /* 0x0000004c0200720c */ /* 0x000fe20003f44070 */
[----:B------:R-:W-:Y:S01]  /*1ae0*/  IMAD.HI.U32 R15, R4, R115, RZ ;  /* 0x00000073040f7227 */ /* 0x000fe200078e00ff */
[----:B------:R-:W-:Y:S01]  /*1af0*/  @!P1 IADD3 R35, R35, -R2, RZ ;  /* 0x8000000223239210 */ /* 0x000fe20007ffe0ff */
[----:B------:R-:W-:Y:S02]  /*1b00*/  STL [R1+0x1074], R245 ;  /* 0x001074f501007387 */ /* 0x000fe40000100800 */
[C---:B------:R-:W-:Y:S01]  /*1b10*/  IMAD R14, R2.reuse, R9, R19 ;  /* 0x00000009020e7224 */ /* 0x040fe200078e0213 */
[----:B------:R-:W-:Y:S01]  /*1b20*/  IADD3 R15, -R15, RZ, RZ ;  /* 0x000000ff0f0f7210 */ /* 0x000fe20007ffe1ff */
[----:B------:R-:W-:-:S02]  /*1b30*/  IMAD R131, R2, R18, R131 ;  /* 0x0000001202837224 */ /* 0x000fc400078e0283 */
[----:B------:R-:W-:Y:S02]  /*1b40*/  IMAD.MOV R8, RZ, RZ, -R8 ;  /* 0x000000ffff087224 */ /* 0x000fe400078e0a08 */
[--C-:B------:R-:W-:Y:S01]  /*1b50*/  @!P6 IMAD.IADD R84, R84, 0x1, -R2.reuse ;  /* 0x000000015454e824 */ /* 0x100fe200078e0a02 */
[----:B------:R-:W-:Y:S01]  /*1b60*/  ISETP.GT.U32.AND P6, PT, R2, R13, PT ;  /* 0x0000000d0200720c */ /* 0x000fe20003fc4070 */
[----:B------:R-:W-:Y:S01]  /*1b70*/  IMAD.HI.U32 R16, R4, R99, RZ ;  /* 0x0000006304107227 */ /* 0x000fe200078e00ff */
[----:B------:R-:W-:Y:S01]  /*1b80*/  ISETP.GT.U32.AND P1, PT, R2, R45, PT ;  /* 0x0000002d0200720c */ /* 0x000fe20003f24070 */
[----:B------:R-:W-:Y:S02]  /*1b90*/  STL [R1+0x1078], R244 ;  /* 0x001078f401007387 */ /* 0x000fe40000100800 */
[--C-:B------:R-:W-:Y:S01]  /*1ba0*/  @!P4 IMAD.IADD R44, R44, 0x1, -R2.reuse ;  /* 0x000000012c2cc824 */ /* 0x100fe200078e0a02 */
[----:B------:R-:W-:Y:S01]  /*1bb0*/  ISETP.GT.U32.AND P4, PT, R2, R66, PT ;  /* 0x000000420200720c */ /* 0x000fe20003f84070 */
[--C-:B------:R-:W-:Y:S01]  /*1bc0*/  @!P0 IMAD.IADD R132, R132, 0x1, -R2.reuse ;  /* 0x0000000184848824 */ /* 0x100fe200078e0a02 */
[----:B------:R-:W-:Y:S01]  /*1bd0*/  ISETP.GT.U32.AND P0, PT, R2, R14, PT ;  /* 0x0000000e0200720c */ /* 0x000fe20003f04070 */
[----:B------:R-:W-:Y:S01]  /*1be0*/  @!P3 IMAD.IADD R116, R116, 0x1, -R2 ;  /* 0x000000017474b824 */ /* 0x000fe200078e0a02 */
[C---:B------:R-:W-:Y:S01]  /*1bf0*/  ISETP.GT.U32.AND P3, PT, R2.reuse, R131, PT ;  /* 0x000000830200720c */ /* 0x040fe20003f64070 */
[----:B------:R-:W-:-:S02]  /*1c00*/  IMAD R34, R2, R8, R17 ;  /* 0x0000000802227224 */ /* 0x000fc400078e0211 */
[----:B------:R-:W-:Y:S01]  /*1c10*/  VIADD R228, R7, 0x25 ;  /* 0x0000002507e47836 */ /* 0x000fe20000000000 */
[----:B------:R-:W-:Y:S01]  /*1c20*/  @!P5 IADD3 R100, R100, -R2, RZ ;  /* 0x800000026464d210 */ /* 0x000fe20007ffe0ff */
[----:B------:R-:W-:Y:S01]  /*1c30*/  IMAD.MOV R16, RZ, RZ, -R16 ;  /* 0x000000ffff107224 */ /* 0x000fe200078e0a10 */
[----:B------:R-:W-:Y:S01]  /*1c40*/  STL [R1+0x1084], R243 ;  /* 0x001084f301007387 */ /* 0x000fe20000100800 */
[C---:B------:R-:W-:Y:S01]  /*1c50*/  IMAD.HI.U32 R8, R4.reuse, R77, RZ ;  /* 0x0000004d04087227 */ /* 0x040fe200078e00ff */
[----:B------:R-:W-:Y:S02]  /*1c60*/  IABS R19, R228 ;  /* 0x000000e400137213 */ /* 0x000fe40000000000 */
[----:B------:R-:W-:Y:S01]  /*1c70*/  STL [R1+0x1080], R242 ;  /* 0x001080f201007387 */ /* 0x000fe20000100800 */
[----:B------:R-:W-:-:S03]  /*1c80*/  IMAD.HI.U32 R9, R4, R61, RZ ;  /* 0x0000003d04097227 */ /* 0x000fc600078e00ff */
[----:B------:R-:W-:Y:S01]  /*1c90*/  STL [R1+0x108c], R241 ;  /* 0x00108cf101007387 */ /* 0x000fe20000100800 */
[C---:B------:R-:W-:Y:S02]  /*1ca0*/  IMAD R115, R2.reuse, R15, R115 ;  /* 0x0000000f02737224 */ /* 0x040fe400078e0273 */
[C---:B------:R-:W-:Y:S01]  /*1cb0*/  IMAD R99, R2.reuse, R16, R99 ;  /* 0x0000001002637224 */ /* 0x040fe200078e0263 */
[----:B------:R-:W-:Y:S01]  /*1cc0*/  STL [R1+0x1090], R240 ;  /* 0x001090f001007387 */ /* 0x000fe20000100800 */
[----:B------:R-:W-:Y:S02]  /*1cd0*/  IMAD.MOV R8, RZ, RZ, -R8 ;  /* 0x000000ffff087224 */ /* 0x000fe400078e0a08 */
[----:B------:R-:W-:Y:S01]  /*1ce0*/  IMAD.MOV R9, RZ, RZ, -R9 ;  /* 0x000000ffff097224 */ /* 0x000fe200078e0a09 */
[C---:B------:R-:W-:Y:S01]  /*1cf0*/  ISETP.GT.U32.AND P5, PT, R2.reuse, R115, PT ;  /* 0x000000730200720c */ /* 0x040fe20003fa4070 */
[C---:B------:R-:W-:Y:S01]  /*1d00*/  IMAD R77, R2.reuse, R8, R77 ;  /* 0x00000008024d7224 */ /* 0x040fe200078e024d */
[----:B------:R-:W-:Y:S01]  /*1d10*/  STL [R1+0x109c], R239 ;  /* 0x00109cef01007387 */ /* 0x000fe20000100800 */
[----:B------:R-:W-:-:S02]  /*1d20*/  IMAD R61, R2, R9, R61 ;  /* 0x00000009023d7224 */ /* 0x000fc400078e023d */
[--C-:B------:R-:W-:Y:S01]  /*1d30*/  @!P2 IMAD.IADD R76, R76, 0x1, -R2.reuse ;  /* 0x000000014c4ca824 */ /* 0x100fe200078e0a02 */
[C---:B------:R-:W-:Y:S01]  /*1d40*/  ISETP.GT.U32.AND P2, PT, R2.reuse, R99, PT ;  /* 0x000000630200720c */ /* 0x040fe20003f44070 */
[----:B------:R-:W-:Y:S01]  /*1d50*/  VIADD R226, R7, 0x27 ;  /* 0x0000002707e27836 */ /* 0x000fe20000000000 */
[----:B------:R-:W-:Y:S01]  /*1d60*/  STL [R1+0x1098], R238 ;  /* 0x001098ee01007387 */ /* 0x000fe20000100800 */
[--C-:B------:R-:W-:Y:S01]  /*1d70*/  @!P6 IMAD.IADD R13, R13, 0x1, -R2.reuse ;  /* 0x000000010d0de824 */ /* 0x100fe200078e0a02 */
[----:B------:R-:W-:Y:S01]  /*1d80*/  ISETP.GT.U32.AND P6, PT, R2, R34, PT ;  /* 0x000000220200720c */ /* 0x000fe20003fc4070 */
[--C-:B------:R-:W-:Y:S01]  /*1d90*/  @!P4 IMAD.IADD R66, R66, 0x1, -R2.reuse ;  /* 0x000000014242c824 */ /* 0x100fe200078e0a02 */
[C---:B------:R-:W-:Y:S01]  /*1da0*/  ISETP.GT.U32.AND P4, PT, R2.reuse, R77, PT ;  /* 0x0000004d0200720c */ /* 0x040fe20003f84070 */
[--C-:B------:R-:W-:Y:S01]  /*1db0*/  @!P1 IMAD.IADD R45, R45, 0x1, -R2.reuse ;  /* 0x000000012d2d9824 */ /* 0x100fe200078e0a02 */
[----:B------:R-:W-:Y:S01]  /*1dc0*/  ISETP.GT.U32.AND P1, PT, R2, R61, PT ;  /* 0x0000003d0200720c */ /* 0x000fe20003f24070 */
[--C-:B------:R-:W-:Y:S01]  /*1dd0*/  @!P0 IMAD.IADD R14, R14, 0x1, -R2.reuse ;  /* 0x000000010e0e8824 */ /* 0x100fe200078e0a02 */
[C---:B------:R-:W-:Y:S01]  /*1de0*/  ISETP.GT.U32.AND P0, PT, R2.reuse, R116, PT ;  /* 0x000000740200720c */ /* 0x040fe20003f04070 */
[----:B------:R-:W-:Y:S01]  /*1df0*/  @!P3 IMAD.IADD R131, R131, 0x1, -R2 ;  /* 0x000000018383b824 */ /* 0x000fe200078e0a02 */
[----:B------:R-:W-:Y:S01]  /*1e00*/  ISETP.GT.U32.AND P3, PT, R2, R100, PT ;  /* 0x000000640200720c */ /* 0x000fe20003f64070 */
[----:B------:R-:W-:Y:S01]  /*1e10*/  IMAD.HI.U32 R15, R4, R19, RZ ;  /* 0x00000013040f7227 */ /* 0x000fe200078e00ff */
[----:B------:R-:W-:Y:S01]  /*1e20*/  IABS R21, R226 ;  /* 0x000000e200157213 */ /* 0x000fe20000000000 */
[----:B------:R-:W-:Y:S02]  /*1e30*/  STL [R1+0x10a4], R237 ;  /* 0x0010a4ed01007387 */ /* 0x000fe40000100800 */
[----:B------:R-:W-:-:S02]  /*1e40*/  IMAD.MOV R15, RZ, RZ, -R15 ;  /* 0x000000ffff0f7224 */ /* 0x000fc400078e0a0f */
[----:B------:R-:W-:Y:S01]  /*1e50*/  VIADD R225, R7, 0x28 ;  /* 0x0000002807e17836 */ /* 0x000fe20000000000 */
[-C--:B------:R-:W-:Y:S01]  /*1e60*/  @!P2 IADD3 R99, R99, -R2.reuse, RZ ;  /* 0x800000026363a210 */ /* 0x080fe20007ffe0ff */
[----:B------:R-:W-:Y:S01]  /*1e70*/  IMAD.HI.U32 R17, R4, R21, RZ ;  /* 0x0000001504117227 */ /* 0x000fe200078e00ff */
[----:B------:R-:W-:Y:S01]  /*1e80*/  @!P6 IADD3 R34, R34, -R2, RZ ;  /* 0x800000022222e210 */ /* 0x000fe20007ffe0ff */
[----:B------:R-:W-:Y:S01]  /*1e90*/  STL [R1+0x10a8], R236 ;  /* 0x0010a8ec01007387 */ /* 0x000fe20000100800 */
[C---:B------:R-:W-:Y:S01]  /*1ea0*/  ISETP.GT.U32.AND P2, PT, R2.reuse, R66, PT ;  /* 0x000000420200720c */ /* 0x040fe20003f44070 */
[C---:B------:R-:W-:Y:S01]  /*1eb0*/  IMAD R46, R2.reuse, R15, R19 ;  /* 0x0000000f022e7224 */ /* 0x040fe200078e0213 */
[----:B------:R-:W-:Y:S01]  /*1ec0*/  IABS R19, R225 ;  /* 0x000000e100137213 */ /* 0x000fe20000000000 */
[----:B------:R-:W-:Y:S01]  /*1ed0*/  @!P5 IMAD.IADD R115, R115, 0x1, -R2 ;  /* 0x000000017373d824 */ /* 0x000fe200078e0a02 */
[----:B------:R-:W-:Y:S01]  /*1ee0*/  ISETP.GT.U32.AND P5, PT, R2, R76, PT ;  /* 0x0000004c0200720c */ /* 0x000fe20003fa4070 */
[----:B------:R-:W-:-:S02]  /*1ef0*/  IMAD.MOV R17, RZ, RZ, -R17 ;  /* 0x000000ffff117224 */ /* 0x000fc400078e0a11 */
[----:B------:R-:W-:Y:S02]  /*1f00*/  VIADD R224, R7, 0x29 ;  /* 0x0000002907e07836 */ /* 0x000fe40000000000 */
[----:B------:R-:W-:-:S04]  /*1f10*/  IMAD.HI.U32 R16, R4, R29, RZ ;  /* 0x0000001d04107227 */ /* 0x000fc800078e00ff */
[--C-:B------:R-:W-:Y:S01]  /*1f20*/  @!P4 IMAD.IADD R77, R77, 0x1, -R2.reuse ;  /* 0x000000014d4dc824 */ /* 0x100fe200078e0a02 */
[C---:B------:R-:W-:Y:S01]  /*1f30*/  ISETP.GT.U32.AND P4, PT, R2.reuse, R45, PT ;  /* 0x0000002d0200720c */ /* 0x040fe20003f84070 */
[--C-:B------:R-:W-:Y:S01]  /*1f40*/  @!P1 IMAD.IADD R61, R61, 0x1, -R2.reuse ;  /* 0x000000013d3d9824 */ /* 0x100fe200078e0a02 */
[----:B------:R-:W-:Y:S01]  /*1f50*/  ISETP.GT.U32.AND P1, PT, R2, R34, PT ;  /* 0x000000220200720c */ /* 0x000fe20003f24070 */
[--C-:B------:R-:W-:Y:S01]  /*1f60*/  @!P0 IMAD.IADD R116, R116, 0x1, -R2.reuse ;  /* 0x0000000174748824 */ /* 0x100fe200078e0a02 */
[----:B------:R-:W-:Y:S01]  /*1f70*/  ISETP.GT.U32.AND P0, PT, R2, R14, PT ;  /* 0x0000000e0200720c */ /* 0x000fe20003f04070 */
[----:B------:R-:W-:Y:S01]  /*1f80*/  @!P3 IMAD.IADD R100, R100, 0x1, -R2 ;  /* 0x000000016464b824 */ /* 0x000fe200078e0a02 */
[C---:B------:R-:W-:Y:S01]  /*1f90*/  ISETP.GT.U32.AND P3, PT, R2.reuse, R131, PT ;  /* 0x000000830200720c */ /* 0x040fe20003f64070 */
[----:B------:R-:W-:Y:S01]  /*1fa0*/  IMAD R15, R2, R17, R21 ;  /* 0x00000011020f7224 */ /* 0x000fe200078e0215 */
[----:B------:R-:W-:Y:S01]  /*1fb0*/  IABS R21, R224 ;  /* 0x000000e000157213 */ /* 0x000fe20000000000 */
[----:B------:R-:W-:Y:S01]  /*1fc0*/  IMAD.HI.U32 R8, R4, R19, RZ ;  /* 0x0000001304087227 */ /* 0x000fe200078e00ff */
[----:B------:R-:W-:Y:S01]  /*1fd0*/  IADD3 R16, -R16, RZ, RZ ;  /* 0x000000ff10107210 */ /* 0x000fe20007ffe1ff */
[----:B------:R-:W-:Y:S02]  /*1fe0*/  STL [R1+0x10b4], R235 ;  /* 0x0010b4eb01007387 */ /* 0x000fe40000100800 */
[----:B------:R-:W-:-:S02]  /*1ff0*/  VIADD R223, R7, 0x2a ;  /* 0x0000002a07df7836 */ /* 0x000fc40000000000 */
[C---:B------:R-:W-:Y:S02]  /*2000*/  VIADD R221, R7.reuse, 0x2c ;  /* 0x0000002c07dd7836 */ /* 0x040fe40000000000 */
[C---:B------:R-:W-:Y:S02]  /*2010*/  VIADD R220, R7.reuse, 0x2d ;  /* 0x0000002d07dc7836 */ /* 0x040fe40000000000 */
[----:B------:R-:W-:Y:S01]  /*2020*/  VIADD R219, R7, 0x2e ;  /* 0x0000002e07db7836 */ /* 0x000fe20000000000 */
[----:B------:R-:W-:Y:S01]  /*2030*/  @!P2 IADD3 R66, R66, -R2, RZ ;  /* 0x800000024242a210 */ /* 0x000fe20007ffe0ff */
[----:B------:R-:W-:Y:S01]  /*2040*/  IMAD.MOV R8, RZ, RZ, -R8 ;  /* 0x000000ffff087224 */ /* 0x000fe200078e0a08 */
[----:B------:R-:W-:Y:S01]  /*2050*/  IABS R23, R223 ;  /* 0x000000df00177213 */ /* 0x000fe20000000000 */
[----:B------:R-:W-:Y:S01]  /*2060*/  IMAD.HI.U32 R9, R4, R21, RZ ;  /* 0x0000001504097227 */ /* 0x000fe200078e00ff */
[----:B------:R-:W-:Y:S01]  /*2070*/  IABS R27, R221 ;  /* 0x000000dd001b7213 */ /* 0x000fe20000000000 */
[----:B------:R-:W-:Y:S01]  /*2080*/  STL [R1+0x10b0], R234 ;  /* 0x0010b0ea01007387 */ /* 0x000fe20000100800 */
[----:B------:R-:W-:Y:S01]  /*2090*/  IABS R47, R220 ;  /* 0x000000dc002f7213 */ /* 0x000fe20000000000 */
[C---:B------:R-:W-:Y:S01]  /*20a0*/  IMAD R29, R2.reuse, R16, R29 ;  /* 0x00000010021d7224 */ /* 0x040fe200078e021d */
[C---:B------:R-:W-:Y:S01]  /*20b0*/  ISETP.GT.U32.AND P6, PT, R2.reuse, R132, PT ;  /* 0x000000840200720c */ /* 0x040fe20003fc4070 */
[----:B------:R-:W-:Y:S01]  /*20c0*/  IMAD R130, R2, R8, R19 ;  /* 0x0000000802827224 */ /* 0x000fe200078e0213 */
[----:B------:R-:W-:Y:S01]  /*20d0*/  IABS R19, R219 ;  /* 0x000000db00137213 */ /* 0x000fe20000000000 */
[--C-:B------:R-:W-:Y:S01]  /*20e0*/  @!P5 IMAD.IADD R76, R76, 0x1, -R2.reuse ;  /* 0x000000014c4cd824 */ /* 0x100fe200078e0a02 */
[C---:B------:R-:W-:Y:S01]  /*20f0*/  ISETP.GT.U32.AND P5, PT, R2.reuse, R115, PT ;  /* 0x000000730200720c */ /* 0x040fe20003fa4070 */
[----:B------:R-:W-:Y:S01]  /*2100*/  IMAD.MOV R9, RZ, RZ, -R9 ;  /* 0x000000ffff097224 */ /* 0x000fe200078e0a09 */
[----:B------:R-:W-:Y:S01]  /*2110*/  ISETP.GT.U32.AND P2, PT, R2, R99, PT ;  /* 0x000000630200720c */ /* 0x000fe20003f44070 */
[----:B------:R-:W-:Y:S01]  /*2120*/  IMAD.HI.U32 R17, R4, R25, RZ ;  /* 0x0000001904117227 */ /* 0x000fe200078e00ff */
[----:B------:R-:W-:Y:S01]  /*2130*/  @!P3 IADD3 R131, R131, -R2, RZ ;  /* 0x800000028383b210 */ /* 0x000fe20007ffe0ff */
[----:B------:R-:W-:Y:S01]  /*2140*/  STL [R1+0x10bc], R233 ;  /* 0x0010bce901007387 */ /* 0x000fe20000100800 */
        /* <DEDUP_REMOVED lines=8> */
[----:B------:R-:W-:Y:S01]  /*21d0*/  IADD3 R17, -R17, RZ, RZ ;  /* 0x000000ff11117210 */ /* 0x000fe20007ffe1ff */
[----:B------:R-:W-:-:S04]  /*21e0*/  IMAD.HI.U32 R16, R4, R23, RZ ;  /* 0x0000001704107227 */ /* 0x000fc800078e00ff */
[----:B------:R-:W-:-:S04]  /*21f0*/  IMAD.HI.U32 R18, R4, R27, RZ ;  /* 0x0000001b04127227 */ /* 0x000fc800078e00ff */
[C---:B------:R-:W-:Y:S02]  /*2200*/  VIADD R218, R7.reuse, 0x2f ;  /* 0x0000002f07da7836 */ /* 0x040fe40000000000 */
[----:B------:R-:W-:Y:S01]  /*2210*/  VIADD R216, R7, 0x31 ;  /* 0x0000003107d87836 */ /* 0x000fe20000000000 */
[----:B------:R-:W-:Y:S01]  /*2220*/  @!P6 IADD3 R132, R132, -R2, RZ ;  /* 0x800000028484e210 */ /* 0x000fe20007ffe0ff */
[C---:B------:R-:W-:Y:S01]  /*2230*/  IMAD.HI.U32 R8, R4.reuse, R47, RZ ;  /* 0x0000002f04087227 */ /* 0x040fe200078e00ff */
[----:B------:R-:W-:Y:S01]  /*2240*/  IABS R21, R218 ;  /* 0x000000da00157213 */ /* 0x000fe20000000000 */
[----:B------:R-:W-:Y:S01]  /*2250*/  STL [R1+0x10c0], R232 ;  /* 0x0010c0e801007387 */ /* 0x000fe20000100800 */
[----:B------:R-:W-:Y:S01]  /*2260*/  IABS R113, R216 ;  /* 0x000000d800717213 */ /* 0x000fe20000000000 */
[----:B------:R-:W-:-:S04]  /*2270*/  IMAD.HI.U32 R9, R4, R19, RZ ;  /* 0x0000001304097227 */ /* 0x000fc800078e00ff */
[----:B------:R-:W-:Y:S02]  /*2280*/  IMAD.MOV R16, RZ, RZ, -R16 ;  /* 0x000000ffff107224 */ /* 0x000fe400078e0a10 */
[----:B------:R-:W-:Y:S02]  /*2290*/  IMAD.MOV R18, RZ, RZ, -R18 ;  /* 0x000000ffff127224 */ /* 0x000fe400078e0a12 */
[C---:B------:R-:W-:Y:S01]  /*22a0*/  IMAD R78, R2.reuse, R17, R25 ;  /* 0x00000011024e7224 */ /* 0x040fe200078e0219 */
[C---:B------:R-:W-:Y:S01]  /*22b0*/  ISETP.GT.U32.AND P6, PT, R2.reuse, R61, PT ;  /* 0x0000003d0200720c */ /* 0x040fe20003fc4070 */
[----:B------:R-:W-:Y:S01]  /*22c0*/  IMAD.MOV R8, RZ, RZ, -R8 ;  /* 0x000000ffff087224 */ /* 0x000fe200078e0a08 */
[----:B------:R-:W-:Y:S01]  /*22d0*/  STL [R1+0x10cc], R231 ;  /* 0x0010cce701007387 */ /* 0x000fe20000100800 */
[----:B------:R-:W-:Y:S02]  /*22e0*/  IMAD.MOV R9, RZ, RZ, -R9 ;  /* 0x000000ffff097224 */ /* 0x000fe400078e0a09 */
[C---:B------:R-:W-:Y:S01]  /*22f0*/  IMAD R98, R2.reuse, R16, R23 ;  /* 0x0000001002627224 */ /* 0x040fe200078e0217 */
[----:B------:R-:W-:Y:S01]  /*2300*/  STL [R1+0x10c8], R230 ;  /* 0x0010c8e601007387 */ /* 0x000fe20000100800 */
[----:B------:R-:W-:Y:S01]  /*2310*/  IMAD R62, R2, R18, R27 ;  /* 0x00000012023e7224 */ /* 0x000fe200078e021b */
[----:B------:R-:W-:Y:S01]  /*2320*/  IABS R27, R207 ;  /* 0x000000cf001b7213 */ /* 0x000fe20000000000 */
[----:B------:R-:W-:Y:S01]  /*2330*/  IMAD.HI.U32 R17, R4, R129, RZ ;  /* 0x0000008104117227 */ /* 0x000fe200078e00ff */
[----:B------:R-:W-:Y:S03]  /*2340*/  STL [R1+0x10d4], R229 ;  /* 0x0010d4e501007387 */ /* 0x000fe60000100800 */
[C---:B------:R-:W-:Y:S01]  /*2350*/  IMAD R47, R2.reuse, R8, R47 ;  /* 0x00000008022f7224 */ /* 0x040fe200078e022f */
[----:B------:R-:W-:Y:S01]  /*2360*/  IADD3 R17, -R17, RZ, RZ ;  /* 0x000000ff11117210 */ /* 0x000fe20007ffe1ff */
[----:B------:R-:W-:-:S02]  /*2370*/  IMAD R30, R2, R9, R19 ;  /* 0x00000009021e7224 */ /* 0x000fc400078e0213 */
[--C-:B------:R-:W-:Y:S01]  /*2380*/  @!P5 IMAD.IADD R115, R115, 0x1, -R2.reuse ;  /* 0x000000017373d824 */ /* 0x100fe200078e0a02 */
[C---:B------:R-:W-:Y:S01]  /*2390*/  ISETP.GT.U32.AND P5, PT, R2.reuse, R130, PT ;  /* 0x000000820200720c */ /* 0x040fe20003fa4070 */
[----:B------:R-:W-:Y:S01]  /*23a0*/  @!P2 IMAD.IADD R99, R99, 0x1, -R2 ;  /* 0x000000016363a824 */ /* 0x000fe200078e0a02 */
[----:B------:R-:W-:Y:S01]  /*23b0*/  ISETP.GT.U32.AND P2, PT, R2, R114, PT ;  /* 0x000000720200720c */ /* 0x000fe20003f44070 */
[----:B------:R-:W-:-:S04]  /*23c0*/  IMAD.HI.U32 R16, R4, R21, RZ ;  /* 0x0000001504107227 */ /* 0x000fc800078e00ff */
[--C-:B------:R-:W-:Y:S01]  /*23d0*/  @!P4 IMAD.IADD R77, R77, 0x1, -R2.reuse ;  /* 0x000000014d4dc824 */ /* 0x100fe200078e0a02 */
[----:B------:R-:W-:Y:S01]  /*23e0*/  ISETP.GT.U32.AND P4, PT, R2, R98, PT ;  /* 0x000000620200720c */ /* 0x000fe20003f84070 */
[--C-:B------:R-:W-:Y:S01]  /*23f0*/  @!P1 IMAD.IADD R46, R46, 0x1, -R2.reuse ;  /* 0x000000012e2e9824 */ /* 0x100fe200078e0a02 */
[C---:B------:R-:W-:Y:S01]  /*2400*/  ISETP.GT.U32.AND P1, PT, R2.reuse, R62, PT ;  /* 0x0000003e0200720c */ /* 0x040fe20003f24070 */
[--C-:B------:R-:W-:Y:S01]  /*2410*/  @!P0 IMAD.IADD R29, R29, 0x1, -R2.reuse ;  /* 0x000000011d1d8824 */ /* 0x100fe200078e0a02 */
[C---:B------:R-:W-:Y:S01]  /*2420*/  ISETP.GT.U32.AND P0, PT, R2.reuse, R47, PT ;  /* 0x0000002f0200720c */ /* 0x040fe20003f04070 */
[----:B------:R-:W-:Y:S01]  /*2430*/  @!P3 IMAD.IADD R15, R15, 0x1, -R2 ;  /* 0x000000010f0fb824 */ /* 0x000fe200078e0a02 */
[----:B------:R-:W-:Y:S01]  /*2440*/  ISETP.GT.U32.AND P3, PT, R2, R30, PT ;  /* 0x0000001e0200720c */ /* 0x000fe20003f64070 */
[----:B------:R-:W-:Y:S01]  /*2450*/  IMAD.HI.U32 R18, R4, R113, RZ ;  /* 0x0000007104127227 */ /* 0x000fe200078e00ff */
[----:B------:R-:W-:Y:S01]  /*2460*/  @!P6 IADD3 R61, R61, -R2, RZ ;  /* 0x800000023d3de210 */ /* 0x000fe20007ffe0ff */
[----:B------:R-:W-:Y:S02]  /*2470*/  STL [R1+0x10d8], R228 ;  /* 0x0010d8e401007387 */ /* 0x000fe40000100800 */
[----:B------:R-:W-:-:S02]  /*2480*/  IMAD.MOV R16, RZ, RZ, -R16 ;  /* 0x000000ffff107224 */ /* 0x000fc400078e0a10 */
[----:B------:R-:W-:Y:S02]  /*2490*/  IMAD.MOV R18, RZ, RZ, -R18 ;  /* 0x000000ffff127224 */ /* 0x000fe400078e0a12 */
[----:B------:R-:W-:Y:S01]  /*24a0*/  IMAD R129, R2, R17, R129 ;  /* 0x0000001102817224 */ /* 0x000fe200078e0281 */
[----:B------:R-:W-:Y:S01]  /*24b0*/  @!P5 IADD3 R130, R130, -R2, RZ ;  /* 0x800000028282d210 */ /* 0x000fe20007ffe0ff */
[C---:B------:R-:W-:Y:S01]  /*24c0*/  IMAD R16, R2.reuse, R16, R21 ;  /* 0x0000001002107224 */ /* 0x040fe200078e0215 */
[----:B------:R-:W-:Y:S01]  /*24d0*/  IABS R21, R212 ;  /* 0x000000d400157213 */ /* 0x000fe20000000000 */
[C---:B------:R-:W-:Y:S01]  /*24e0*/  IMAD R113, R2.reuse, R18, R113 ;  /* 0x0000001202717224 */ /* 0x040fe200078e0271 */
[----:B------:R-:W-:Y:S01]  /*24f0*/  ISETP.GT.U32.AND P6, PT, R2, R78, PT ;  /* 0x0000004e0200720c */ /* 0x000fe20003fc4070 */
[--C-:B------:R-:W-:Y:S01]  /*2500*/  @!P2 IMAD.IADD R114, R114, 0x1, -R2.reuse ;  /* 0x000000017272a824 */ /* 0x100fe200078e0a02 */
[C---:B------:R-:W-:Y:S01]  /*2510*/  ISETP.GT.U32.AND P5, PT, R2.reuse, R16, PT ;  /* 0x000000100200720c */ /* 0x040fe20003fa4070 */
[C---:B------:R-:W-:Y:S01]  /*2520*/  VIADD R215, R7.reuse, 0x32 ;  /* 0x0000003207d77836 */ /* 0x040fe20000000000 */
        /* <DEDUP_REMOVED lines=10> */
[----:B------:R-:W-:Y:S01]  /*25d0*/  ISETP.GT.U32.AND P0, PT, R2, R15, PT ;  /* 0x0000000f0200720c */ /* 0x000fe20003f04070 */
[----:B------:R-:W-:Y:S01]  /*25e0*/  @!P3 IMAD.IADD R30, R30, 0x1, -R2 ;  /* 0x000000011e1eb824 */ /* 0x000fe200078e0a02 */
[----:B------:R-:W-:Y:S01]  /*25f0*/  ISETP.GT.U32.AND P3, PT, R2, R130, PT ;  /* 0x000000820200720c */ /* 0x000fe20003f64070 */
[C---:B------:R-:W-:Y:S01]  /*2600*/  VIADD R214, R7.reuse, 0x33 ;  /* 0x0000003307d67836 */ /* 0x040fe20000000000 */
[----:B------:R-:W-:Y:S01]  /*2610*/  IABS R63, R213 ;  /* 0x000000d5003f7213 */ /* 0x000fe20000000000 */
[----:B------:R-:W-:Y:S01]  /*2620*/  VIADD R210, R7, 0x37 ;  /* 0x0000003707d27836 */ /* 0x000fe20000000000 */
[----:B------:R-:W-:Y:S01]  /*2630*/  IADD3 R18, -R18, RZ, RZ ;  /* 0x000000ff12127210 */ /* 0x000fe20007ffe1ff */
[----:B------:R-:W-:Y:S01]  /*2640*/  IMAD.HI.U32 R8, R4, R97, RZ ;  /* 0x0000006104087227 */ /* 0x000fe200078e00ff */
[----:B------:R-:W-:Y:S01]  /*2650*/  @!P2 IADD3 R129, R129, -R2, RZ ;  /* 0x800000028181a210 */ /* 0x000fe20007ffe0ff */
[----:B------:R-:W-:Y:S01]  /*2660*/  STL [R1+0x10e0], R226 ;  /* 0x0010e0e201007387 */ /* 0x000fe20000100800 */
[----:B------:R-:W-:Y:S01]  /*2670*/  IABS R79, R214 ;  /* 0x000000d6004f7213 */ /* 0x000fe20000000000 */
[----:B------:R-:W-:Y:S01]  /*2680*/  VIADD R208, R7, 0x39 ;  /* 0x0000003907d07836 */ /* 0x000fe20000000000 */
[----:B------:R-:W-:Y:S01]  /*2690*/  ISETP.GT.U32.AND P2, PT, R2, R98, PT ;  /* 0x000000620200720c */ /* 0x000fe20003f44070 */
[----:B------:R-:W-:-:S04]  /*26a0*/  IMAD.HI.U32 R17, R4, R63, RZ ;  /* 0x0000003f04117227 */ /* 0x000fc800078e00ff */
[--C-:B------:R-:W-:Y:S01]  /*26b0*/  @!P6 IMAD.IADD R78, R78, 0x1, -R2.reuse ;  /* 0x000000014e4ee824 */ /* 0x100fe200078e0a02 */
[----:B------:R-:W-:Y:S01]  /*26c0*/  IABS R25, R208 ;  /* 0x000000d000197213 */ /* 0x000fe20000000000 */
[----:B------:R-:W-:Y:S01]  /*26d0*/  IMAD R48, R2, R18, R21 ;  /* 0x0000001202307224 */ /* 0x000fe200078e0215 */
[----:B------:R-:W-:Y:S01]  /*26e0*/  IABS R21, R210 ;  /* 0x000000d200157213 */ /* 0x000fe20000000000 */
[----:B------:R-:W-:Y:S01]  /*26f0*/  @!P5 IMAD.IADD R16, R16, 0x1, -R2 ;  /* 0x000000011010d824 */ /* 0x000fe200078e0a02 */
[C---:B------:R-:W-:Y:S01]  /*2700*/  ISETP.GT.U32.AND P5, PT, R2.reuse, R114, PT ;  /* 0x000000720200720c */ /* 0x040fe20003fa4070 */
[----:B------:R-:W-:Y:S01]  /*2710*/  VIADD R211, R7, 0x36 ;  /* 0x0000003607d37836 */ /* 0x000fe20000000000 */
[----:B------:R-:W-:Y:S01]  /*2720*/  @!P1 IADD3 R29, R29, -R2, RZ ;  /* 0x800000021d1d9210 */ /* 0x000fe20007ffe0ff */
[----:B------:R-:W-:Y:S01]  /*2730*/  IMAD.MOV R8, RZ, RZ, -R8 ;  /* 0x000000ffff087224 */ /* 0x000fe200078e0a08 */
[C---:B------:R-:W-:Y:S01]  /*2740*/  ISETP.GT.U32.AND P1, PT, R2.reuse, R62, PT ;  /* 0x0000003e0200720c */ /* 0x040fe20003f24070 */
[----:B------:R-:W-:Y:S01]  /*2750*/  IMAD.MOV R17, RZ, RZ, -R17 ;  /* 0x000000ffff117224 */ /* 0x000fe200078e0a11 */
[----:B------:R-:W-:Y:S01]  /*2760*/  IABS R31, R211 ;  /* 0x000000d3001f7213 */ /* 0x000fe20000000000 */
[--C-:B------:R-:W-:Y:S01]  /*2770*/  @!P4 IMAD.IADD R113, R113, 0x1, -R2.reuse ;  /* 0x000000017171c824 */ /* 0x100fe200078e0a02 */
[C---:B------:R-:W-:Y:S01]  /*2780*/  ISETP.GT.U32.AND P4, PT, R2.reuse, R78, PT ;  /* 0x0000004e0200720c */ /* 0x040fe20003f84070 */
[--C-:B------:R-:W-:Y:S01]  /*2790*/  @!P0 IMAD.IADD R15, R15, 0x1, -R2.reuse ;  /* 0x000000010f0f8824 */ /* 0x100fe200078e0a02 */
[----:B------:R-:W-:Y:S01]  /*27a0*/  ISETP.GT.U32.AND P0, PT, R2, R47, PT ;  /* 0x0000002f0200720c */ /* 0x000fe20003f04070 */
[----:B------:R-:W-:Y:S01]  /*27b0*/  @!P3 IMAD.IADD R130, R130, 0x1, -R2 ;  /* 0x000000018282b824 */ /* 0x000fe200078e0a02 */
[C---:B------:R-:W-:Y:S01]  /*27c0*/  ISETP.GT.U32.AND P3, PT, R2.reuse, R30, PT ;  /* 0x0000001e0200720c */ /* 0x040fe20003f64070 */
[----:B------:R-:W-:Y:S01]  /*27d0*/  IMAD R97, R2, R8, R97 ;  /* 0x0000000802617224 */ /* 0x000fe200078e0261 */
[----:B------:R-:W-:Y:S01]  /*27e0*/  STL [R1+0x10ec], R225 ;  /* 0x0010ece101007387 */ /* 0x000fe20000100800 */
[----:B------:R-:W-:-:S04]  /*27f0*/  IMAD.HI.U32 R9, R4, R79, RZ ;  /* 0x0000004f04097227 */ /* 0x000fc800078e00ff */
[----:B------:R-:W-:Y:S01]  /*2800*/  VIADD R209, R7, 0x38 ;  /* 0x0000003807d17836 */ /* 0x000fe20000000000 */
[----:B------:R-:W-:Y:S01]  /*2810*/  ISETP.GT.U32.AND P6, PT, R2, R46, PT ;  /* 0x0000002e0200720c */ /* 0x000fe20003fc4070 */
[----:B------:R-:W-:-:S04]  /*2820*/  IMAD.HI.U32 R8, R4, R21, RZ ;  /* 0x0000001504087227 */ /* 0x000fc800078e00ff */
[C---:B------:R-:W-:Y:S01]  /*2830*/  VIADD R206, R7.reuse, 0x3b ;  /* 0x0000003b07ce7836 */ /* 0x040fe20000000000 */
[----:B------:R-:W-:Y:S01]  /*2840*/  IABS R23, R209 ;  /* 0x000000d100177213 */ /* 0x000fe20000000000 */
[----:B------:R-:W-:Y:S02]  /*2850*/  IMAD R63, R2, R17, R63 ;  /* 0x00000011023f7224 */ /* 0x000fe400078e023f */
[----:B------:R-:W-:Y:S01]  /*2860*/  VIADD R205, R7, 0x3c ;  /* 0x0000003c07cd7836 */ /* 0x000fe20000000000 */
[----:B------:R-:W-:Y:S01]  /*2870*/  @!P2 IADD3 R98, R98, -R2, RZ ;  /* 0x800000026262a210 */ /* 0x000fe20007ffe0ff */
[----:B------:R-:W-:Y:S01]  /*2880*/  IMAD.HI.U32 R17, R4, R25, RZ ;  /* 0x0000001904117227 */ /* 0x000fe200078e00ff */
[----:B------:R-:W-:Y:S01]  /*2890*/  IABS R33, R206 ;  /* 0x000000ce00217213 */ /* 0x000fe20000000000 */
[----:B------:R-:W-:Y:S02]  /*28a0*/  STL [R1+0x10f0], R224 ;  /* 0x0010f0e001007387 */ /* 0x000fe40000100800 */
[----:B------:R-:W-:-:S02]  /*28b0*/  IMAD.MOV R9, RZ, RZ, -R9 ;  /* 0x000000ffff097224 */ /* 0x000fc400078e0a09 */
[----:B------:R-:W-:Y:S02]  /*28c0*/  IMAD.MOV R8, RZ, RZ, -R8 ;  /* 0x000000ffff087224 */ /* 0x000fe400078e0a08 */
[----:B------:R-:W-:Y:S01]  /*28d0*/  IMAD.HI.U32 R19, R4, R31, RZ ;  /* 0x0000001f04137227 */ /* 0x000fe200078e00ff */
[C---:B------:R-:W-:Y:S01]  /*28e0*/  ISETP.GT.U32.AND P2, PT, R2.reuse, R129, PT ;  /* 0x000000810200720c */ /* 0x040fe20003f44070 */
[----:B------:R-:W-:Y:S02]  /*28f0*/  STL [R1+0x10fc], R223 ;  /* 0x0010fcdf01007387 */ /* 0x000fe40000100800 */
[----:B------:R-:W-:Y:S02]  /*2900*/  IMAD.MOV R112, RZ, RZ, -R17 ;  /* 0x000000ffff707224 */ /* 0x000fe400078e0a11 */
[----:B------:R-:W-:Y:S02]  /*2910*/  IMAD R79, R2, R9, R79 ;  /* 0x00000009024f7224 */ /* 0x000fe400078e024f */
[----:B------:R-:W-:Y:S01]  /*2920*/  @!P5 IMAD.IADD R114, R114, 0x1, -R2 ;  /* 0x000000017272d824 */ /* 0x000fe200078e0a02 */
[C---:B------:R-:W-:Y:S01]  /*2930*/  ISETP.GT.U32.AND P5, PT, R2.reuse, R16, PT ;  /* 0x000000100200720c */ /* 0x040fe20003fa4070 */
[----:B------:R-:W-:Y:S01]  /*2940*/  IMAD R17, R2, R8, R21 ;  /* 0x0000000802117224 */ /* 0x000fe200078e0215 */
[----:B------:R-:W-:Y:S01]  /*2950*/  IABS R21, R205 ;  /* 0x000000cd00157213 */ /* 0x000fe20000000000 */
[----:B------:R-:W-:Y:S01]  /*2960*/  IMAD.MOV R19, RZ, RZ, -R19 ;  /* 0x000000ffff137224 */ /* 0x000fe200078e0a13 */
[----:B------:R-:W-:Y:S01]  /*2970*/  @!P3 IADD3 R30, R30, -R2, RZ ;  /* 0x800000021e1eb210 */ /* 0x000fe20007ffe0ff */
[----:B------:R-:W-:Y:S01]  /*2980*/  IMAD.HI.U32 R9, R4, R23, RZ ;  /* 0x0000001704097227 */ /* 0x000fe200078e00ff */
[----:B------:R-:W-:Y:S01]  /*2990*/  ISETP.GT.U32.AND P3, PT, R2, R48, PT ;  /* 0x000000300200720c */ /* 0x000fe20003f64070 */
[----:B------:R-:W-:Y:S02]  /*29a0*/  STL [R1+0x10f8], R222 ;  /* 0x0010f8de01007387 */ /* 0x000fe40000100800 */
[----:B------:R-:W-:-:S02]  /*29b0*/  IMAD.HI.U32 R18, R4, R27, RZ ;  /* 0x0000001b04127227 */ /* 0x000fc400078e00ff */
[----:B------:R-:W-:Y:S02]  /*29c0*/  STL [R1+0x1104], R221 ;  /* 0x001104dd01007387 */ /* 0x000fe40000100800 */
[--C-:B------:R-:W-:Y:S01]  /*29d0*/  @!P4 IMAD.IADD R78, R78, 0x1, -R2.reuse ;  /* 0x000000014e4ec824 */ /* 0x100fe200078e0a02 */
[----:B------:R-:W-:Y:S01]  /*29e0*/  ISETP.GT.U32.AND P4, PT, R2, R97, PT ;  /* 0x000000610200720c */ /* 0x000fe20003f84070 */
[--C-:B------:R-:W-:Y:S01]  /*29f0*/  @!P1 IMAD.IADD R62, R62, 0x1, -R2.reuse ;  /* 0x000000013e3e9824 */ /* 0x100fe200078e0a02 */
[C---:B------:R-:W-:Y:S01]  /*2a00*/  ISETP.GT.U32.AND P1, PT, R2.reuse, R79, PT ;  /* 0x0000004f0200720c */ /* 0x040fe20003f24070 */
[----:B------:R-:W-:Y:S01]  /*2a10*/  @!P0 IMAD.IADD R47, R47, 0x1, -R2 ;  /* 0x000000012f2f8824 */ /* 0x000fe200078e0a02 */
[C---:B------:R-:W-:Y:S01]  /*2a20*/  ISETP.GT.U32.AND P0, PT, R2.reuse, R63, PT ;  /* 0x0000003f0200720c */ /* 0x040fe20003f04070 */
[----:B------:R-:W-:Y:S01]  /*2a30*/  IMAD R31, R2, R19, R31 ;  /* 0x00000013021f7224 */ /* 0x000fe200078e021f */
[----:B------:R-:W-:Y:S01]  /*2a40*/  IADD3 R18, -R18, RZ, RZ ;  /* 0x000000ff12127210 */ /* 0x000fe20007ffe1ff */
[----:B------:R-:W-:Y:S01]  /*2a50*/  IMAD.HI.U32 R19, R4, R33, RZ ;  /* 0x0000002104137227 */ /* 0x000fe200078e00ff */
[----:B------:R-:W-:Y:S03]  /*2a60*/  STL [R1+0x1108], R220 ;  /* 0x001108dc01007387 */ /* 0x000fe60000100800 */
[----:B------:R-:W-:Y:S01]  /*2a70*/  IMAD.MOV R9, RZ, RZ, -R9 ;  /* 0x000000ffff097224 */ /* 0x000fe200078e0a09 */
[----:B------:R-:W-:Y:S01]  /*2a80*/  STL [R1+0x1110], R219 ;  /* 0x001110db01007387 */ /* 0x000fe20000100800 */
[----:B------:R-:W-:-:S02]  /*2a90*/  VIADD R204, R7, 0x3d ;  /* 0x0000003d07cc7836 */ /* 0x000fc40000000000 */
[----:B------:R-:W-:Y:S02]  /*2aa0*/  VIADD R203, R7, 0x3e ;  /* 0x0000003e07cb7836 */ /* 0x000fe40000000000 */
[----:B------:R-:W-:Y:S01]  /*2ab0*/  IMAD.HI.U32 R8, R4, R21, RZ ;  /* 0x0000001504087227 */ /* 0x000fe200078e00ff */
[----:B------:R-:W-:Y:S01]  /*2ac0*/  IABS R49, R204 ;  /* 0x000000cc00317213 */ /* 0x000fe20000000000 */
[----:B------:R-:W-:Y:S02]  /*2ad0*/  STL [R1+0x110c], R218 ;  /* 0x00110cda01007387 */ /* 0x000fe40000100800 */
[----:B------:R-:W-:Y:S02]  /*2ae0*/  IMAD.MOV R19, RZ, RZ, -R19 ;  /* 0x000000ffff137224 */ /* 0x000fe400078e0a13 */
[----:B------:R-:W-:Y:S01]  /*2af0*/  IMAD R128, R2, R9, R23 ;  /* 0x0000000902807224 */ /* 0x000fe200078e0217 */
[----:B------:R-:W-:Y:S01]  /*2b00*/  IABS R23, R203 ;  /* 0x000000cb00177213 */ /* 0x000fe20000000000 */
[----:B------:R-:W-:-:S02]  /*2b10*/  IMAD.MOV R8, RZ, RZ, -R8 ;  /* 0x000000ffff087224 */ /* 0x000fc400078e0a08 */
[--C-:B------:R-:W-:Y:S01]  /*2b20*/  @!P6 IMAD.IADD R46, R46, 0x1, -R2.reuse ;  /* 0x000000012e2ee824 */ /* 0x100fe200078e0a02 */
[C---:B------:R-:W-:Y:S01]  /*2b30*/  ISETP.GT.U32.AND P6, PT, R2.reuse, R113, PT ;  /* 0x000000710200720c */ /* 0x040fe20003fc4070 */
[----:B------:R-:W-:Y:S02]  /*2b40*/  IMAD R112, R2, R112, R25 ;  /* 0x0000007002707224 */ /* 0x000fe400078e0219 */
[--C-:B------:R-:W-:Y:S01]  /*2b50*/  @!P5 IMAD.IADD R16, R16, 0x1, -R2.reuse ;  /* 0x000000011010d824 */ /* 0x100fe200078e0a02 */
[C---:B------:R-:W-:Y:S01]  /*2b60*/  ISETP.GT.U32.AND P5, PT, R2.reuse, R31, PT ;  /* 0x0000001f0200720c */ /* 0x040fe20003fa4070 */
[C---:B------:R-:W-:Y:S02]  /*2b70*/  IMAD R96, R2.reuse, R18, R27 ;  /* 0x0000001202607224 */ /* 0x040fe400078e021b */
[----:B------:R-:W-:Y:S01]  /*2b80*/  @!P2 IMAD.IADD R129, R129, 0x1, -R2 ;  /* 0x000000018181a824 */ /* 0x000fe200078e0a02 */
[C---:B------:R-:W-:Y:S01]  /*2b90*/  ISETP.GT.U32.AND P2, PT, R2.reuse, R17, PT ;  /* 0x000000110200720c */ /* 0x040fe20003f44070 */
[C---:B------:R-:W-:Y:S01]  /*2ba0*/  IMAD R80, R2.reuse, R19, R33 ;  /* 0x0000001302507224 */ /* 0x040fe200078e0221 */
[----:B------:R-:W-:Y:S01]  /*2bb0*/  @!P4 IADD3 R97, R97, -R2, RZ ;  /* 0x800000026161c210 */ /* 0x000fe20007ffe0ff */
[----:B------:R-:W-:Y:S01]  /*2bc0*/  IMAD R64, R2, R8, R21 ;  /* 0x0000000802407224 */ /* 0x000fe200078e0215 */
[----:B------:R-:W-:Y:S01]  /*2bd0*/  IABS R25, R202 ;  /* 0x000000ca00197213 */ /* 0x000fe20000000000 */
[----:B------:R-:W-:Y:S01]  /*2be0*/  IMAD.HI.U32 R9, R4, R49, RZ ;  /* 0x0000003104097227 */ /* 0x000fe200078e00ff */
[----:B------:R-:W-:Y:S01]  /*2bf0*/  ISETP.GT.U32.AND P4, PT, R2, R112, PT ;  /* 0x000000700200720c */ /* 0x000fe20003f84070 */
[----:B------:R-:W-:Y:S01]  /*2c00*/  STL [R1+0x1100], R217 ;  /* 0x001100d901007387 */ /* 0x000fe20000100800 */
[----:B------:R-:W-:Y:S01]  /*2c10*/  IABS R27, R192 ;  /* 0x000000c0001b7213 */ /* 0x000fe20000000000 */
[----:B------:R-:W-:-:S04]  /*2c20*/  IMAD.HI.U32 R18, R4, R23, RZ ;  /* 0x0000001704127227 */ /* 0x000fc800078e00ff */
[--C-:B------:R-:W-:Y:S01]  /*2c30*/  @!P1 IMAD.IADD R79, R79, 0x1, -R2.reuse ;  /* 0x000000014f4f9824 */ /* 0x100fe200078e0a02 */
[C---:B------:R-:W-:Y:S01]  /*2c40*/  ISETP.GT.U32.AND P1, PT, R2.reuse, R96, PT ;  /* 0x000000600200720c */ /* 0x040fe20003f24070 */
[--C-:B------:R-:W-:Y:S01]  /*2c50*/  @!P0 IMAD.IADD R63, R63, 0x1, -R2.reuse ;  /* 0x000000013f3f8824 */ /* 0x100fe200078e0a02 */
[----:B------:R-:W-:Y:S01]  /*2c60*/  ISETP.GT.U32.AND P0, PT, R2, R80, PT ;  /* 0x000000500200720c */ /* 0x000fe20003f04070 */
[--C-:B------:R-:W-:Y:S01]  /*2c70*/  @!P3 IMAD.IADD R48, R48, 0x1, -R2.reuse ;  /* 0x000000013030b824 */ /* 0x100fe200078e0a02 */
[C---:B------:R-:W-:Y:S01]  /*2c80*/  ISETP.GT.U32.AND P3, PT, R2.reuse, R64, PT ;  /* 0x000000400200720c */ /* 0x040fe20003f64070 */
[----:B------:R-:W-:Y:S02]  /*2c90*/  IMAD.MOV R9, RZ, RZ, -R9 ;  /* 0x000000ffff097224 */ /* 0x000fe400078e0a09 */
[----:B------:R-:W-:Y:S01]  /*2ca0*/  @!P6 IMAD.IADD R113, R113, 0x1, -R2 ;  /* 0x000000017171e824 */ /* 0x000fe200078e0a02 */
[----:B------:R-:W-:Y:S01]  /*2cb0*/  @!P5 IADD3 R31, R31, -R2, RZ ;  /* 0x800000021f1fd210 */ /* 0x000fe20007ffe0ff */
[----:B------:R-:W-:Y:S01]  /*2cc0*/  IMAD.MOV R18, RZ, RZ, -R18 ;  /* 0x000000ffff127224 */ /* 0x000fe200078e0a12 */
[C---:B------:R-:W-:Y:S01]  /*2cd0*/  ISETP.GT.U32.AND P6, PT, R2.reuse, R128, PT ;  /* 0x000000800200720c */ /* 0x040fe20003fc4070 */
[C---:B------:R-:W-:Y:S01]  /*2ce0*/  IMAD R49, R2.reuse, R9, R49 ;  /* 0x0000000902317224 */ /* 0x040fe200078e0231 */
[----:B------:R-:W-:Y:S01]  /*2cf0*/  STL [R1+0x10f4], R216 ;  /* 0x0010f4d801007387 */ /* 0x000fe20000100800 */
[----:B------:R-:W-:-:S02]  /*2d00*/  IMAD R32, R2, R18, R23 ;  /* 0x0000001202207224 */ /* 0x000fc400078e0217 */
[--C-:B------:R-:W-:Y:S01]  /*2d10*/  @!P2 IMAD.IADD R17, R17, 0x1, -R2.reuse ;  /* 0x000000011111a824 */ /* 0x100fe200078e0a02 */
[C---:B------:R-:W-:Y:S01]  /*2d20*/  ISETP.GT.U32.AND P5, PT, R2.reuse, R49, PT ;  /* 0x000000310200720c */ /* 0x040fe20003fa4070 */
[C---:B------:R-:W-:Y:S01]  /*2d30*/  VIADD R201, R7.reuse, 0x40 ;  /* 0x0000004007c97836 */ /* 0x040fe20000000000 */
[----:B------:R-:W-:Y:S01]  /*2d40*/  ISETP.GT.U32.AND P2, PT, R2, R32, PT ;  /* 0x000000200200720c */ /* 0x000fe20003f44070 */
[--C-:B------:R-:W-:Y:S01]  /*2d50*/  @!P4 IMAD.IADD R112, R112, 0x1, -R2.reuse ;  /* 0x000000017070c824 */ /* 0x100fe200078e0a02 */
[----:B------:R-:W-:Y:S01]  /*2d60*/  @!P1 IADD3 R96, R96, -R2, RZ ;  /* 0x8000000260609210 */ /* 0x000fe20007ffe0ff */
[--C-:B------:R-:W-:Y:S01]  /*2d70*/  @!P0 IMAD.IADD R80, R80, 0x1, -R2.reuse ;  /* 0x0000000150508824 */ /* 0x100fe200078e0a02 */
[----:B------:R-:W-:Y:S01]  /*2d80*/  ISETP.GT.U32.AND P4, PT, R2, R79, PT ;  /* 0x0000004f0200720c */ /* 0x000fe20003f84070 */
[----:B------:R-:W-:Y:S01]  /*2d90*/  @!P3 IMAD.IADD R64, R64, 0x1, -R2 ;  /* 0x000000014040b824 */ /* 0x000fe200078e0a02 */
[----:B------:R-:W-:Y:S01]  /*2da0*/  ISETP.GT.U32.AND P1, PT, R2, R63, PT ;  /* 0x0000003f0200720c */ /* 0x000fe20003f24070 */
[----:B------:R-:W-:Y:S01]  /*2db0*/  IMAD.HI.U32 R19, R4, R25, RZ ;  /* 0x0000001904137227 */ /* 0x000fe200078e00ff */
[C---:B------:R-:W-:Y:S01]  /*2dc0*/  ISETP.GT.U32.AND P0, PT, R2.reuse, R48, PT ;  /* 0x000000300200720c */ /* 0x040fe20003f04070 */
[----:B------:R-:W-:Y:S01]  /*2dd0*/  STL [R1+0x10e8], R215 ;  /* 0x0010e8d701007387 */ /* 0x000fe20000100800 */
[----:B------:R-:W-:Y:S01]  /*2de0*/  ISETP.GT.U32.AND P3, PT, R2, R31, PT ;  /* 0x0000001f0200720c */ /* 0x000fe20003f64070 */
[C---:B------:R-:W-:Y:S01]  /*2df0*/  VIADD R200, R7.reuse, 0x41 ;  /* 0x0000004107c87836 */ /* 0x040fe20000000000 */
[----:B------:R-:W-:Y:S01]  /*2e00*/  IABS R127, R201 ;  /* 0x000000c9007f7213 */ /* 0x000fe20000000000 */
[----:B------:R-:W-:Y:S01]  /*2e10*/  VIADD R199, R7, 0x42 ;  /* 0x0000004207c77836 */ /* 0x000fe20000000000 */
[----:B------:R-:W-:Y:S01]  /*2e20*/  IADD3 R19, -R19, RZ, RZ ;  /* 0x000000ff13137210 */ /* 0x000fe20007ffe1ff */
[----:B------:R-:W-:-:S02]  /*2e30*/  VIADD R198, R7, 0x43 ;  /* 0x0000004307c67836 */ /* 0x000fc40000000000 */
[----:B------:R-:W-:Y:S02]  /*2e40*/  VIADD R196, R7, 0x45 ;  /* 0x0000004507c47836 */ /* 0x000fe40000000000 */
[--C-:B------:R-:W-:Y:S01]  /*2e50*/  @!P6 IMAD.IADD R128, R128, 0x1, -R2.reuse ;  /* 0x000000018080e824 */ /* 0x100fe200078e0a02 */
[----:B------:R-:W-:Y:S01]  /*2e60*/  @!P2 IADD3 R32, R32, -R2, RZ ;  /* 0x800000022020a210 */ /* 0x000fe20007ffe0ff */
[----:B------:R-:W-:Y:S01]  /*2e70*/  IMAD.HI.U32 R20, R4, R127, RZ ;  /* 0x0000007f04147227 */ /* 0x000fe200078e00ff */
[----:B------:R-:W-:Y:S01]  /*2e80*/  IABS R111, R200 ;  /* 0x000000c8006f7213 */ /* 0x000fe20000000000 */
[----:B------:R-:W-:Y:S01]  /*2e90*/  STL [R1+0x10dc], R214 ;  /* 0x0010dcd601007387 */ /* 0x000fe20000100800 */
[----:B------:R-:W-:Y:S01]  /*2ea0*/  IABS R95, R199 ;  /* 0x000000c7005f7213 */ /* 0x000fe20000000000 */
[----:B------:R-:W-:Y:S01]  /*2eb0*/  @!P5 IMAD.IADD R49, R49, 0x1, -R2 ;  /* 0x000000013131d824 */ /* 0x000fe200078e0a02 */
[----:B------:R-:W-:Y:S01]  /*2ec0*/  IABS R81, R198 ;  /* 0x000000c600517213 */ /* 0x000fe20000000000 */
[----:B------:R-:W-:Y:S01]  /*2ed0*/  IMAD.MOV R20, RZ, RZ, -R20 ;  /* 0x000000ffff147224 */ /* 0x000fe200078e0a14 */
[----:B------:R-:W-:Y:S01]  /*2ee0*/  IABS R23, R196 ;  /* 0x000000c400177213 */ /* 0x000fe20000000000 */
[--C-:B------:R-:W-:Y:S01]  /*2ef0*/  @!P4 IMAD.IADD R79, R79, 0x1, -R2.reuse ;  /* 0x000000014f4fc824 */ /* 0x100fe200078e0a02 */
[C---:B------:R-:W-:Y:S01]  /*2f00*/  ISETP.GT.U32.AND P5, PT, R2.reuse, R17, PT ;  /* 0x000000110200720c */ /* 0x040fe20003fa4070 */
[--C-:B------:R-:W-:Y:S01]  /*2f10*/  @!P1 IMAD.IADD R63, R63, 0x1, -R2.reuse ;  /* 0x000000013f3f9824 */ /* 0x100fe200078e0a02 */
[----:B------:R-:W-:Y:S01]  /*2f20*/  ISETP.GT.U32.AND P2, PT, R2, R128, PT ;  /* 0x000000800200720c */ /* 0x000fe20003f44070 */
[----:B------:R-:W-:Y:S01]  /*2f30*/  @!P3 IMAD.IADD R31, R31, 0x1, -R2 ;  /* 0x000000011f1fb824 */ /* 0x000fe200078e0a02 */
[----:B------:R-:W-:Y:S01]  /*2f40*/  @!P0 IADD3 R48, R48, -R2, RZ ;  /* 0x8000000230308210 */ /* 0x000fe20007ffe0ff */
[C---:B------:R-:W-:Y:S01]  /*2f50*/  IMAD R18, R2.reuse, R19, R25 ;  /* 0x0000001302127224 */ /* 0x040fe200078e0219 */
[C---:B------:R-:W-:Y:S01]  /*2f60*/  ISETP.GT.U32.AND P4, PT, R2.reuse, R112, PT ;  /* 0x000000700200720c */ /* 0x040fe20003f84070 */
[C---:B------:R-:W-:Y:S01]  /*2f70*/  IMAD R127, R2.reuse, R20, R127 ;  /* 0x00000014027f7224 */ /* 0x040fe200078e027f */
[----:B------:R-:W-:Y:S01]  /*2f80*/  ISETP.GT.U32.AND P1, PT, R2, R96, PT ;  /* 0x000000600200720c */ /* 0x000fe20003f24070 */
[----:B------:R-:W-:Y:S01]  /*2f90*/  IMAD.HI.U32 R8, R4, R111, RZ ;  /* 0x0000006f04087227 */ /* 0x000fe200078e00ff */
[C---:B------:R-:W-:Y:S01]  /*2fa0*/  ISETP.GT.U32.AND P0, PT, R2.reuse, R80, PT ;  /* 0x000000500200720c */ /* 0x040fe20003f04070 */
[----:B------:R-:W-:Y:S01]  /*2fb0*/  STL [R1+0x10d0], R213 ;  /* 0x0010d0d501007387 */ /* 0x000fe20000100800 */
[----:B------:R-:W-:Y:S01]  /*2fc0*/  ISETP.GT.U32.AND P3, PT, R2, R64, PT ;  /* 0x000000400200720c */ /* 0x000fe20003f64070 */
[----:B------:R-:W-:-:S04]  /*2fd0*/  IMAD.HI.U32 R9, R4, R95, RZ ;  /* 0x0000005f04097227 */ /* 0x000fc800078e00ff */
[C---:B------:R-:W-:Y:S02]  /*2fe0*/  VIADD R195, R7.reuse, 0x46 ;  /* 0x0000004607c37836 */ /* 0x040fe40000000000 */
[----:B------:R-:W-:Y:S02]  /*2ff0*/  VIADD R193, R7, 0x48 ;  /* 0x0000004807c17836 */ /* 0x000fe40000000000 */
[C---:B------:R-:W-:Y:S01]  /*3000*/  IMAD.HI.U32 R19, R4.reuse, R81, RZ ;  /* 0x0000005104137227 */ /* 0x040fe200078e00ff */
[----:B------:R-:W-:Y:S01]  /*3010*/  IABS R33, R195 ;  /* 0x000000c300217213 */ /* 0x000fe20000000000 */
[----:B------:R-:W-:Y:S01]  /*3020*/  STL [R1+0x10c4], R212 ;  /* 0x0010c4d401007387 */ /* 0x000fe20000100800 */
[----:B------:R-:W-:Y:S01]  /*3030*/  IABS R25, R193 ;  /* 0x000000c100197213 */ /* 0x000fe20000000000 */
[----:B------:R-:W-:Y:S01]  /*3040*/  IMAD.HI.U32 R21, R4, R23, RZ ;  /* 0x0000001704157227 */ /* 0x000fe200078e00ff */
[----:B------:R-:W-:Y:S01]  /*3050*/  ISETP.GT.U32.AND P6, PT, R2, R97, PT ;  /* 0x000000610200720c */ /* 0x000fe20003fc4070 */
[----:B------:R-:W-:Y:S02]  /*3060*/  STL [R1+0x10b8], R211 ;  /* 0x0010b8d301007387 */ /* 0x000fe40000100800 */
[----:B------:R-:W-:-:S04]  /*3070*/  IMAD.HI.U32 R20, R4, R65, RZ ;  /* 0x0000004104147227 */ /* 0x000fc800078e00ff */
[C---:B------:R-:W-:Y:S01]  /*3080*/  VIADD R194, R7.reuse, 0x47 ;  /* 0x0000004707c27836 */ /* 0x040fe20000000000 */
[----:B------:R-:W-:Y:S01]  /*3090*/  IADD3 R20, -R20, RZ, RZ ;  /* 0x000000ff14147210 */ /* 0x000fe20007ffe1ff */
[----:B------:R-:W-:Y:S02]  /*30a0*/  IMAD.MOV R8, RZ, RZ, -R8 ;  /* 0x000000ffff087224 */ /* 0x000fe400078e0a08 */
[----:B------:R-:W-:Y:S02]  /*30b0*/  VIADD R191, R7, 0x4a ;  /* 0x0000004a07bf7836 */ /* 0x000fe40000000000 */
[----:B------:R-:W-:Y:S02]  /*30c0*/  @!P5 IMAD.IADD R17, R17, 0x1, -R2 ;  /* 0x000000011111d824 */ /* 0x000fe400078e0a02 */
[----:B------:R-:W-:Y:S01]  /*30d0*/  IMAD.MOV R9, RZ, RZ, -R9 ;  /* 0x000000ffff097224 */ /* 0x000fe200078e0a09 */
[----:B------:R-:W-:Y:S01]  /*30e0*/  IABS R39, R191 ;  /* 0x000000bf00277213 */ /* 0x000fe20000000000 */
[----:B------:R-:W-:-:S02]  /*30f0*/  IMAD.MOV R19, RZ, RZ, -R19 ;  /* 0x000000ffff137224 */ /* 0x000fc400078e0a13 */
[----:B------:R-:W-:Y:S01]  /*3100*/  IMAD.MOV R21, RZ, RZ, -R21 ;  /* 0x000000ffff157224 */ /* 0x000fe200078e0a15 */
[C---:B------:R-:W-:Y:S01]  /*3110*/  ISETP.GT.U32.AND P5, PT, R2.reuse, R49, PT ;  /* 0x000000310200720c */ /* 0x040fe20003fa4070 */
[----:B------:R-:W-:Y:S02]  /*3120*/  IMAD R111, R2, R8, R111 ;  /* 0x00000008026f7224 */ /* 0x000fe400078e026f */
[----:B------:R-:W-:Y:S01]  /*3130*/  @!P2 IMAD.IADD R128, R128, 0x1, -R2 ;  /* 0x000000018080a824 */ /* 0x000fe200078e0a02 */
[C---:B------:R-:W-:Y:S01]  /*3140*/  ISETP.GT.U32.AND P2, PT, R2.reuse, R18, PT ;  /* 0x000000120200720c */ /* 0x040fe20003f44070 */
[----:B------:R-:W-:Y:S01]  /*3150*/  IMAD R95, R2, R9, R95 ;  /* 0x00000009025f7224 */ /* 0x000fe200078e025f */
[----:B------:R-:W-:Y:S01]  /*3160*/  @!P4 IADD3 R112, R112, -R2, RZ ;  /* 0x800000027070c210 */ /* 0x000fe20007ffe0ff */
[C---:B------:R-:W-:Y:S01]  /*3170*/  IMAD R81, R2.reuse, R19, R81 ;  /* 0x0000001302517224 */ /* 0x040fe200078e0251 */
[----:B------:R-:W-:Y:S01]  /*3180*/  STL [R1+0x10ac], R210 ;  /* 0x0010acd201007387 */ /* 0x000fe20000100800 */
[----:B------:R-:W-:Y:S01]  /*3190*/  IMAD R50, R2, R21, R23 ;  /* 0x0000001502327224 */ /* 0x000fe200078e0217 */
[----:B------:R-:W-:Y:S01]  /*31a0*/  IABS R23, R194 ;  /* 0x000000c200177213 */ /* 0x000fe20000000000 */
[----:B------:R-:W-:Y:S01]  /*31b0*/  IMAD.HI.U32 R8, R4, R33, RZ ;  /* 0x0000002104087227 */ /* 0x000fe200078e00ff */
[----:B------:R-:W-:Y:S01]  /*31c0*/  ISETP.GT.U32.AND P4, PT, R2, R127, PT ;  /* 0x0000007f0200720c */ /* 0x000fe20003f84070 */
[----:B------:R-:W-:Y:S02]  /*31d0*/  STL [R1+0x10a0], R209 ;  /* 0x0010a0d101007387 */ /* 0x000fe40000100800 */
[----:B------:R-:W-:-:S04]  /*31e0*/  IMAD.HI.U32 R19, R4, R25, RZ ;  /* 0x0000001904137227 */ /* 0x000fc800078e00ff */
[----:B------:R-:W-:Y:S02]  /*31f0*/  IMAD R65, R2, R20, R65 ;  /* 0x0000001402417224 */ /* 0x000fe400078e0241 */
[----:B------:R-:W-:Y:S01]  /*3200*/  @!P1 IMAD.IADD R96, R96, 0x1, -R2 ;  /* 0x0000000160609824 */ /* 0x000fe200078e0a02 */
[----:B------:R-:W-:Y:S01]  /*3210*/  ISETP.GT.U32.AND P1, PT, R2, R111, PT ;  /* 0x0000006f0200720c */ /* 0x000fe20003f24070 */
[----:B------:R-:W-:-:S04]  /*3220*/  IMAD.HI.U32 R20, R4, R27, RZ ;  /* 0x0000001b04147227 */ /* 0x000fc800078e00ff */
[--C-:B------:R-:W-:Y:S01]  /*3230*/  @!P0 IMAD.IADD R80, R80, 0x1, -R2.reuse ;  /* 0x0000000150508824 */ /* 0x100fe200078e0a02 */
[----:B------:R-:W-:Y:S01]  /*3240*/  ISETP.GT.U32.AND P0, PT, R2, R95, PT ;  /* 0x0000005f0200720c */ /* 0x000fe20003f04070 */
[----:B------:R-:W-:Y:S01]  /*3250*/  @!P3 IMAD.IADD R64, R64, 0x1, -R2 ;  /* 0x000000014040b824 */ /* 0x000fe200078e0a02 */
[----:B------:R-:W-:Y:S01]  /*3260*/  ISETP.GT.U32.AND P3, PT, R2, R81, PT ;  /* 0x000000510200720c */ /* 0x000fe20003f64070 */
[----:B------:R-:W-:Y:S01]  /*3270*/  IMAD.HI.U32 R9, R4, R23, RZ ;  /* 0x0000001704097227 */ /* 0x000fe200078e00ff */
[----:B------:R-:W-:Y:S01]  /*3280*/  IADD3 R20, -R20, RZ, RZ ;  /* 0x000000ff14147210 */ /* 0x000fe20007ffe1ff */
[----:B------:R-:W-:Y:S02]  /*3290*/  STL [R1+0x1094], R208 ;  /* 0x001094d001007387 */ /* 0x000fe40000100800 */
[----:B------:R-:W-:-:S04]  /*32a0*/  IMAD.HI.U32 R21, R4, R39, RZ ;  /* 0x0000002704157227 */ /* 0x000fc800078e00ff */
[----:B------:R-:W-:Y:S02]  /*32b0*/  IMAD.MOV R8, RZ, RZ, -R8 ;  /* 0x000000ffff087224 */ /* 0x000fe400078e0a08 */
[----:B------:R-:W-:Y:S02]  /*32c0*/  IMAD.MOV R126, RZ, RZ, -R19 ;  /* 0x000000ffff7e7224 */ /* 0x000fe400078e0a13 */
[----:B------:R-:W-:Y:S02]  /*32d0*/  VIADD R190, R7, 0x4b ;  /* 0x0000004b07be7836 */ /* 0x000fe40000000000 */
[--C-:B------:R-:W-:Y:S01]  /*32e0*/  @!P6 IMAD.IADD R97, R97, 0x1, -R2.reuse ;  /* 0x000000016161e824 */ /* 0x100fe200078e0a02 */
[-C--:B------:R-:W-:Y:S01]  /*32f0*/  @!P5 IADD3 R49, R49, -R2.reuse, RZ ;  /* 0x800000023131d210 */ /* 0x080fe20007ffe0ff */
[----:B------:R-:W-:Y:S02]  /*3300*/  IMAD.MOV R9, RZ, RZ, -R9 ;  /* 0x000000ffff097224 */ /* 0x000fe400078e0a09 */
[----:B------:R-:W-:Y:S01]  /*3310*/  @!P2 IMAD.IADD R18, R18, 0x1, -R2 ;  /* 0x000000011212a824 */ /* 0x000fe200078e0a02 */
[----:B------:R-:W-:Y:S01]  /*3320*/  @!P1 IADD3 R111, R111, -R2, RZ ;  /* 0x800000026f6f9210 */ /* 0x000fe20007ffe0ff */
[----:B------:R-:W-:Y:S01]  /*3330*/  IMAD.MOV R21, RZ, RZ, -R21 ;  /* 0x000000ffff157224 */ /* 0x000fe200078e0a15 */
[----:B------:R-:W-:Y:S01]  /*3340*/  STL [R1+0x1088], R207 ;  /* 0x001088cf01007387 */ /* 0x000fe20000100800 */
[----:B------:R-:W-:-:S02]  /*3350*/  IMAD R33, R2, R8, R33 ;  /* 0x0000000802217224 */ /* 0x000fc400078e0221 */
[C---:B------:R-:W-:Y:S01]  /*3360*/  IMAD R126, R2.reuse, R126, R25 ;  /* 0x0000007e027e7224 */ /* 0x040fe200078e0219 */
[----:B------:R-:W-:Y:S01]  /*3370*/  IABS R25, R190 ;  /* 0x000000be00197213 */ /* 0x000fe20000000000 */
[C---:B------:R-:W-:Y:S01]  /*3380*/  IMAD R19, R2.reuse, R9, R23 ;  /* 0x0000000902137224 */ /* 0x040fe200078e0217 */
[C---:B------:R-:W-:Y:S01]  /*3390*/  ISETP.GT.U32.AND P6, PT, R2.reuse, R32, PT ;  /* 0x000000200200720c */ /* 0x040fe20003fc4070 */
[C---:B------:R-:W-:Y:S01]  /*33a0*/  IMAD R110, R2.reuse, R20, R27 ;  /* 0x00000014026e7224 */ /* 0x040fe200078e021b */
[C---:B------:R-:W-:Y:S01]  /*33b0*/  ISETP.GT.U32.AND P5, PT, R2.reuse, R65, PT ;  /* 0x000000410200720c */ /* 0x040fe20003fa4070 */
[C---:B------:R-:W-:Y:S01]  /*33c0*/  IMAD R94, R2.reuse, R21, R39 ;  /* 0x00000015025e7224 */ /* 0x040fe200078e0227 */
[----:B------:R-:W-:Y:S01]  /*33d0*/  ISETP.GT.U32.AND P2, PT, R2, R33, PT ;  /* 0x000000210200720c */ /* 0x000fe20003f44070 */
[----:B------:R-:W-:Y:S01]  /*33e0*/  IMAD.HI.U32 R8, R4, R25, RZ ;  /* 0x0000001904087227 */ /* 0x000fe200078e00ff */
[C---:B------:R-:W-:Y:S01]  /*33f0*/  ISETP.GT.U32.AND P1, PT, R2.reuse, R126, PT ;  /* 0x0000007e0200720c */ /* 0x040fe20003f24070 */
[----:B------:R-:W-:Y:S01]  /*3400*/  STL [R1+0x107c], R206 ;  /* 0x00107cce01007387 */ /* 0x000fe20000100800 */
[----:B------:R-:W-:Y:S01]  /*3410*/  IABS R39, R187 ;  /* 0x000000bb00277213 */ /* 0x000fe20000000000 */
[--C-:B------:R-:W-:Y:S01]  /*3420*/  @!P4 IMAD.IADD R127, R127, 0x1, -R2.reuse ;  /* 0x000000017f7fc824 */ /* 0x100fe200078e0a02 */
[C---:B------:R-:W-:Y:S01]  /*3430*/  ISETP.GT.U32.AND P4, PT, R2.reuse, R19, PT ;  /* 0x000000130200720c */ /* 0x040fe20003f84070 */
[--C-:B------:R-:W-:Y:S01]  /*3440*/  @!P0 IMAD.IADD R95, R95, 0x1, -R2.reuse ;  /* 0x000000015f5f8824 */ /* 0x100fe200078e0a02 */
[C---:B------:R-:W-:Y:S01]  /*3450*/  ISETP.GT.U32.AND P0, PT, R2.reuse, R110, PT ;  /* 0x0000006e0200720c */ /* 0x040fe20003f04070 */
[----:B------:R-:W-:Y:S01]  /*3460*/  @!P3 IMAD.IADD R81, R81, 0x1, -R2 ;  /* 0x000000015151b824 */ /* 0x000fe200078e0a02 */
[----:B------:R-:W-:Y:S01]  /*3470*/  ISETP.GT.U32.AND P3, PT, R2, R94, PT ;  /* 0x0000005e0200720c */ /* 0x000fe20003f64070 */
[----:B------:R-:W-:Y:S01]  /*3480*/  IMAD.MOV R8, RZ, RZ, -R8 ;  /* 0x000000ffff087224 */ /* 0x000fe200078e0a08 */
[----:B------:R-:W-:Y:S01]  /*3490*/  STL [R1+0x1070], R205 ;  /* 0x001070cd01007387 */ /* 0x000fe20000100800 */
[----:B------:R-:W-:-:S02]  /*34a0*/  @!P6 IMAD.IADD R32, R32, 0x1, -R2 ;  /* 0x000000012020e824 */ /* 0x000fc400078e0a02 */
[C---:B------:R-:W-:Y:S01]  /*34b0*/  IMAD R82, R2.reuse, R8, R25 ;  /* 0x0000000802527224 */ /* 0x040fe200078e0219 */
[C---:B------:R-:W-:Y:S01]  /*34c0*/  ISETP.GT.U32.AND P6, PT, R2.reuse, R50, PT ;  /* 0x000000320200720c */ /* 0x040fe20003fc4070 */
[--C-:B------:R-:W-:Y:S01]  /*34d0*/  @!P5 IMAD.IADD R65, R65, 0x1, -R2.reuse ;  /* 0x000000014141d824 */ /* 0x100fe200078e0a02 */
[----:B------:R-:W-:Y:S01]  /*34e0*/  STL [R1+0x1064], R204 ;  /* 0x001064cc01007387 */ /* 0x000fe20000100800 */
[--C-:B------:R-:W-:Y:S01]  /*34f0*/  @!P2 IMAD.IADD R33, R33, 0x1, -R2.reuse ;  /* 0x000000012121a824 */ /* 0x100fe200078e0a02 */
[C---:B------:R-:W-:Y:S01]  /*3500*/  ISETP.GT.U32.AND P5, PT, R2.reuse, R82, PT ;  /* 0x000000520200720c */ /* 0x040fe20003fa4070 */
[C---:B------:R-:W-:Y:S01]  /*3510*/  VIADD R189, R7.reuse, 0x4c ;  /* 0x0000004c07bd7836 */ /* 0x040fe20000000000 */
[----:B------:R-:W-:Y:S01]  /*3520*/  ISETP.GT.U32.AND P2, PT, R2, R127, PT ;  /* 0x0000007f0200720c */ /* 0x000fe20003f44070 */
[C---:B------:R-:W-:Y:S02]  /*3530*/  VIADD R188, R7.reuse, 0x4d ;  /* 0x0000004d07bc7836 */ /* 0x040fe40000000000 */
[----:B------:R-:W-:Y:S01]  /*3540*/  VIADD R186, R7, 0x4f ;  /* 0x0000004f07ba7836 */ /* 0x000fe20000000000 */
[----:B------:R-:W-:Y:S01]  /*3550*/  @!P0 IADD3 R110, R110, -R2, RZ ;  /* 0x800000026e6e8210 */ /* 0x000fe20007ffe0ff */
[--C-:B------:R-:W-:Y:S01]  /*3560*/  @!P4 IMAD.IADD R19, R19, 0x1, -R2.reuse ;  /* 0x000000011313c824 */ /* 0x100fe200078e0a02 */
[----:B------:R-:W-:Y:S01]  /*3570*/  ISETP.GT.U32.AND P4, PT, R2, R111, PT ;  /* 0x0000006f0200720c */ /* 0x000fe20003f84070 */
[--C-:B------:R-:W-:Y:S01]  /*3580*/  @!P1 IMAD.IADD R126, R126, 0x1, -R2.reuse ;  /* 0x000000017e7e9824 */ /* 0x100fe200078e0a02 */
[----:B------:R-:W-:Y:S01]  /*3590*/  ISETP.GT.U32.AND P1, PT, R2, R95, PT ;  /* 0x0000005f0200720c */ /* 0x000fe20003f24070 */
[--C-:B------:R-:W-:Y:S01]  /*35a0*/  @!P3 IMAD.IADD R94, R94, 0x1, -R2.reuse ;  /* 0x000000015e5eb824 */ /* 0x100fe200078e0a02 */
[C---:B------:R-:W-:Y:S01]  /*35b0*/  ISETP.GT.U32.AND P0, PT, R2.reuse, R81, PT ;  /* 0x000000510200720c */ /* 0x040fe20003f04070 */
[C---:B------:R-:W-:Y:S01]  /*35c0*/  VIADD R185, R7.reuse, 0x50 ;  /* 0x0000005007b97836 */ /* 0x040fe20000000000 */
[----:B------:R-:W-:Y:S01]  /*35d0*/  ISETP.GT.U32.AND P3, PT, R2, R65, PT ;  /* 0x000000410200720c */ /* 0x000fe20003f64070 */
[----:B------:R-:W-:Y:S01]  /*35e0*/  VIADD R184, R7, 0x51 ;  /* 0x0000005107b87836 */ /* 0x000fe20000000000 */
[----:B------:R-:W-:Y:S01]  /*35f0*/  IABS R27, R189 ;  /* 0x000000bd001b7213 */ /* 0x000fe20000000000 */
[C---:B------:R-:W-:Y:S01]  /*3600*/  IMAD.HI.U32 R21, R4.reuse, R39, RZ ;  /* 0x0000002704157227 */ /* 0x040fe200078e00ff */
[----:B------:R-:W-:Y:S01]  /*3610*/  IABS R51, R188 ;  /* 0x000000bc00337213 */ /* 0x000fe20000000000 */
[----:B------:R-:W-:Y:S01]  /*3620*/  STL [R1+0x1048], R203 ;  /* 0x001048cb01007387 */ /* 0x000fe20000100800 */
[----:B------:R-:W-:Y:S01]  /*3630*/  IABS R41, R186 ;  /* 0x000000ba00297213 */ /* 0x000fe20000000000 */
[----:B------:R-:W-:Y:S01]  /*3640*/  IMAD.HI.U32 R9, R4, R27, RZ ;  /* 0x0000001b04097227 */ /* 0x000fe200078e00ff */
[----:B------:R-:W-:Y:S01]  /*3650*/  @!P6 IADD3 R50, R50, -R2, RZ ;  /* 0x800000023232e210 */ /* 0x000fe20007ffe0ff */
[----:B------:R-:W-:Y:S01]  /*3660*/  STL [R1+0x103c], R202 ;  /* 0x00103cca01007387 */ /* 0x000fe20000100800 */
[----:B------:R-:W-:Y:S01]  /*3670*/  IABS R125, R185 ;  /* 0x000000b9007d7213 */ /* 0x000fe20000000000 */
[----:B------:R-:W-:Y:S01]  /*3680*/  IMAD.HI.U32 R20, R4, R51, RZ ;  /* 0x0000003304147227 */ /* 0x000fe200078e00ff */
[----:B------:R-:W-:Y:S01]  /*3690*/  IABS R109, R184 ;  /* 0x000000b8006d7213 */ /* 0x000fe20000000000 */
[----:B------:R-:W-:Y:S02]  /*36a0*/  STL [R1+0x1030], R201 ;  /* 0x001030c901007387 */ /* 0x000fe40000100800 */
[----:B------:R-:W-:-:S02]  /*36b0*/  @!P5 IMAD.IADD R82, R82, 0x1, -R2 ;  /* 0x000000015252d824 */ /* 0x000fc400078e0a02 */
[----:B------:R-:W-:Y:S02]  /*36c0*/  @!P2 IMAD.IADD R127, R127, 0x1, -R2 ;  /* 0x000000017f7fa824 */ /* 0x000fe400078e0a02 */
[----:B------:R-:W-:Y:S01]  /*36d0*/  VIADD R183, R7, 0x52 ;  /* 0x0000005207b77836 */ /* 0x000fe20000000000 */
[----:B------:R-:W-:Y:S01]  /*36e0*/  @!P0 IADD3 R81, R81, -R2, RZ ;  /* 0x8000000251518210 */ /* 0x000fe20007ffe0ff */
[----:B------:R-:W-:Y:S01]  /*36f0*/  IMAD.HI.U32 R23, R4, R41, RZ ;  /* 0x0000002904177227 */ /* 0x000fe200078e00ff */
[C---:B------:R-:W-:Y:S01]  /*3700*/  ISETP.GT.U32.AND P6, PT, R2.reuse, R18, PT ;  /* 0x000000120200720c */ /* 0x040fe20003fc4070 */
[----:B------:R-:W-:Y:S01]  /*3710*/  STL [R1+0x1024], R200 ;  /* 0x001024c801007387 */ /* 0x000fe20000100800 */
[C---:B------:R-:W-:Y:S01]  /*3720*/  ISETP.GT.U32.AND P5, PT, R2.reuse, R50, PT ;  /* 0x000000320200720c */ /* 0x040fe20003fa4070 */
[----:B------:R-:W-:Y:S01]  /*3730*/  IMAD.MOV R9, RZ, RZ, -R9 ;  /* 0x000000ffff097224 */ /* 0x000fe200078e0a09 */
[C---:B------:R-:W-:Y:S01]  /*3740*/  ISETP.GT.U32.AND P2, PT, R2.reuse, R33, PT ;  /* 0x000000210200720c */ /* 0x040fe20003f44070 */
[----:B------:R-:W-:Y:S01]  /*3750*/  IMAD.MOV R20, RZ, RZ, -R20 ;  /* 0x000000ffff147224 */ /* 0x000fe200078e0a14 */
[----:B------:R-:W-:Y:S01]  /*3760*/  IADD3 R21, -R21, RZ, RZ ;  /* 0x000000ff15157210 */ /* 0x000fe20007ffe1ff */
[----:B------:R-:W-:Y:S01]  /*3770*/  IMAD.MOV R23, RZ, RZ, -R23 ;  /* 0x000000ffff177224 */ /* 0x000fe200078e0a17 */
[C---:B------:R-:W-:Y:S01]  /*3780*/  ISETP.GT.U32.AND P0, PT, R2.reuse, R110, PT ;  /* 0x0000006e0200720c */ /* 0x040fe20003f04070 */
[--C-:B------:R-:W-:Y:S01]  /*3790*/  @!P4 IMAD.IADD R111, R111, 0x1, -R2.reuse ;  /* 0x000000016f6fc824 */ /* 0x100fe200078e0a02 */
[C---:B------:R-:W-:Y:S01]  /*37a0*/  ISETP.GT.U32.AND P4, PT, R2.reuse, R19, PT ;  /* 0x000000130200720c */ /* 0x040fe20003f84070 */
[--C-:B------:R-:W-:Y:S01]  /*37b0*/  @!P1 IMAD.IADD R95, R95, 0x1, -R2.reuse ;  /* 0x000000015f5f9824 */ /* 0x100fe200078e0a02 */
[C---:B------:R-:W-:Y:S01]  /*37c0*/  ISETP.GT.U32.AND P1, PT, R2.reuse, R126, PT ;  /* 0x0000007e0200720c */ /* 0x040fe20003f24070 */
[----:B------:R-:W-:Y:S01]  /*37d0*/  @!P3 IMAD.IADD R65, R65, 0x1, -R2 ;  /* 0x000000014141b824 */ /* 0x000fe200078e0a02 */
[C---:B------:R-:W-:Y:S01]  /*37e0*/  ISETP.GT.U32.AND P3, PT, R2.reuse, R94, PT ;  /* 0x0000005e0200720c */ /* 0x040fe20003f64070 */
[C---:B------:R-:W-:Y:S01]  /*37f0*/  IMAD R60, R2.reuse, R9, R27 ;  /* 0x00000009023c7224 */ /* 0x040fe200078e021b */
[----:B------:R-:W-:Y:S01]  /*3800*/  IABS R93, R183 ;  /* 0x000000b7005d7213 */ /* 0x000fe20000000000 */
[----:B------:R-:W-:-:S02]  /*3810*/  IMAD R51, R2, R20, R51 ;  /* 0x0000001402337224 */ /* 0x000fc400078e0233 */
[----:B------:R-:W-:Y:S02]  /*3820*/  VIADD R181, R7, 0x54 ;  /* 0x0000005407b57836 */ /* 0x000fe40000000000 */
[----:B------:R-:W-:-:S04]  /*3830*/  IMAD.HI.U32 R8, R4, R125, RZ ;  /* 0x0000007d04087227 */ /* 0x000fc800078e00ff */
[----:B------:R-:W-:Y:S01]  /*3840*/  VIADD R180, R7, 0x55 ;  /* 0x0000005507b47836 */ /* 0x000fe20000000000 */
        /* <DEDUP_REMOVED lines=11> */
[C---:B------:R-:W-:Y:S01]  /*3900*/  IMAD R28, R2.reuse, R21, R39 ;  /* 0x00000015021c7224 */ /* 0x040fe200078e0227 */
[----:B------:R-:W-:Y:S01]  /*3910*/  IADD3 R23, -R23, RZ, RZ ;  /* 0x000000ff17177210 */ /* 0x000fe20007ffe1ff */
[----:B------:R-:W-:Y:S01]  /*3920*/  IMAD.MOV R8, RZ, RZ, -R8 ;  /* 0x000000ffff087224 */ /* 0x000fe200078e0a08 */
[----:B------:R-:W-:Y:S01]  /*3930*/  IABS R39, R178 ;  /* 0x000000b200277213 */ /* 0x000fe20000000000 */
[----:B------:R-:W-:Y:S01]  /*3940*/  IMAD.MOV R9, RZ, RZ, -R9 ;  /* 0x000000ffff097224 */ /* 0x000fe200078e0a09 */
[----:B------:R-:W-:Y:S01]  /*3950*/  ISETP.GT.U32.AND P6, PT, R2, R82, PT ;  /* 0x000000520200720c */ /* 0x000fe20003fc4070 */
[----:B------:R-:W-:-:S04]  /*3960*/  IMAD.HI.U32 R21, R4, R93, RZ ;  /* 0x0000005d04157227 */ /* 0x000fc800078e00ff */
[--C-:B------:R-:W-:Y:S01]  /*3970*/  @!P5 IMAD.IADD R50, R50, 0x1, -R2.reuse ;  /* 0x000000013232d824 */ /* 0x100fe200078e0a02 */
[C---:B------:R-:W-:Y:S01]  /*3980*/  ISETP.GT.U32.AND P5, PT, R2.reuse, R60, PT ;  /* 0x0000003c0200720c */ /* 0x040fe20003fa4070 */
[C---:B------:R-:W-:Y:S02]  /*3990*/  IMAD R125, R2.reuse, R8, R125 ;  /* 0x00000008027d7224 */ /* 0x040fe400078e027d */
[----:B------:R-:W-:Y:S01]  /*39a0*/  @!P2 IMAD.IADD R33, R33, 0x1, -R2 ;  /* 0x000000012121a824 */ /* 0x000fe200078e0a02 */
[C---:B------:R-:W-:Y:S01]  /*39b0*/  ISETP.GT.U32.AND P2, PT, R2.reuse, R51, PT ;  /* 0x000000330200720c */ /* 0x040fe20003f44070 */
[----:B------:R-:W-:Y:S01]  /*39c0*/  IMAD R109, R2, R9, R109 ;  /* 0x00000009026d7224 */ /* 0x000fe200078e026d */
[----:B------:R-:W-:Y:S01]  /*39d0*/  @!P4 IADD3 R19, R19, -R2, RZ ;  /* 0x800000021313c210 */ /* 0x000fe20007ffe0ff */
[----:B------:R-:W-:Y:S01]  /*39e0*/  IMAD.MOV R21, RZ, RZ, -R21 ;  /* 0x000000ffff157224 */ /* 0x000fe200078e0a15 */
[----:B------:R-:W-:Y:S01]  /*39f0*/  STL [R1+0x1018], R198 ;  /* 0x001018c601007387 */ /* 0x000fe20000100800 */
[----:B------:R-:W-:Y:S01]  /*3a00*/  IMAD.HI.U32 R24, R4, R59, RZ ;  /* 0x0000003b04187227 */ /* 0x000fe200078e00ff */
[----:B------:R-:W-:-:S03]  /*3a10*/  ISETP.GT.U32.AND P4, PT, R2, R28, PT ;  /* 0x0000001c0200720c */ /* 0x000fc60003f84070 */
[----:B------:R-:W-:Y:S02]  /*3a20*/  IMAD R83, R2, R23, R83 ;  /* 0x0000001702537224 */ /* 0x000fe400078e0253 */
[----:B------:R-:W-:Y:S01]  /*3a30*/  @!P1 IMAD.IADD R126, R126, 0x1, -R2 ;  /* 0x000000017e7e9824 */ /* 0x000fe200078e0a02 */
[----:B------:R-:W-:Y:S01]  /*3a40*/  ISETP.GT.U32.AND P1, PT, R2, R20, PT ;  /* 0x000000140200720c */ /* 0x000fe20003f24070 */
[----:B------:R-:W-:-:S04]  /*3a50*/  IMAD.HI.U32 R23, R4, R41, RZ ;  /* 0x0000002904177227 */ /* 0x000fc800078e00ff */
[--C-:B------:R-:W-:Y:S01]  /*3a60*/  @!P0 IMAD.IADD R110, R110, 0x1, -R2.reuse ;  /* 0x000000016e6e8824 */ /* 0x100fe200078e0a02 */
[----:B------:R-:W-:Y:S01]  /*3a70*/  ISETP.GT.U32.AND P0, PT, R2, R125, PT ;  /* 0x0000007d0200720c */ /* 0x000fe20003f04070 */
[----:B------:R-:W-:Y:S01]  /*3a80*/  @!P3 IMAD.IADD R94, R94, 0x1, -R2 ;  /* 0x000000015e5eb824 */ /* 0x000fe200078e0a02 */
[C---:B------:R-:W-:Y:S01]  /*3a90*/  ISETP.GT.U32.AND P3, PT, R2.reuse, R109, PT ;  /* 0x0000006d0200720c */ /* 0x040fe20003f64070 */
[----:B------:R-:W-:Y:S01]  /*3aa0*/  IMAD R93, R2, R21, R93 ;  /* 0x00000015025d7224 */ /* 0x000fe200078e025d */
[----:B------:R-:W-:Y:S01]  /*3ab0*/  IADD3 R23, -R23, RZ, RZ ;  /* 0x000000ff17177210 */ /* 0x000fe20007ffe1ff */
[----:B------:R-:W-:Y:S01]  /*3ac0*/  IMAD.MOV R24, RZ, RZ, -R24 ;  /* 0x000000ffff187224 */ /* 0x000fe200078e0a18 */
[----:B------:R-:W-:Y:S01]  /*3ad0*/  @!P6 IADD3 R82, R82, -R2, RZ ;  /* 0x800000025252e210 */ /* 0x000fe20007ffe0ff */
[C---:B------:R-:W-:Y:S01]  /*3ae0*/  IMAD.HI.U32 R8, R4.reuse, R25, RZ ;  /* 0x0000001904087227 */ /* 0x040fe200078e00ff */
[----:B------:R-:W-:Y:S03]  /*3af0*/  STL [R1+0x1014], R197 ;  /* 0x001014c501007387 */ /* 0x000fe60000100800 */
[----:B------:R-:W-:-:S04]  /*3b00*/  IMAD.HI.U32 R9, R4, R27, RZ ;  /* 0x0000001b04097227 */ /* 0x000fc800078e00ff */
[----:B------:R-:W-:-:S04]  /*3b10*/  IMAD.HI.U32 R21, R4, R39, RZ ;  /* 0x0000002704157227 */ /* 0x000fc800078e00ff */
[C---:B------:R-:W-:Y:S01]  /*3b20*/  IMAD R59, R2.reuse, R24, R59 ;  /* 0x00000018023b7224 */ /* 0x040fe200078e023b */
[----:B------:R-:W-:Y:S01]  /*3b30*/  ISETP.GT.U32.AND P6, PT, R2, R93, PT ;  /* 0x0000005d0200720c */ /* 0x000fe20003fc4070 */
[----:B------:R-:W-:Y:S02]  /*3b40*/  IMAD.MOV R8, RZ, RZ, -R8 ;  /* 0x000000ffff087224 */ /* 0x000fe400078e0a08 */
[--C-:B------:R-:W-:Y:S02]  /*3b50*/  @!P5 IMAD.IADD R60, R60, 0x1, -R2.reuse ;  /* 0x000000013c3cd824 */ /* 0x100fe400078e0a02 */
[----:B------:R-:W-:Y:S01]  /*3b60*/  @!P2 IMAD.IADD R51, R51, 0x1, -R2 ;  /* 0x000000013333a824 */ /* 0x000fe200078e0a02 */
[----:B------:R-:W-:Y:S01]  /*3b70*/  @!P1 IADD3 R20, R20, -R2, RZ ;  /* 0x8000000214149210 */ /* 0x000fe20007ffe0ff */
[----:B------:R-:W-:Y:S01]  /*3b80*/  IMAD.MOV R9, RZ, RZ, -R9 ;  /* 0x000000ffff097224 */ /* 0x000fe200078e0a09 */
[----:B------:R-:W-:Y:S01]  /*3b90*/  IADD3 R142, R7, 0x7b, RZ ;  /* 0x0000007b078e7810 */ /* 0x000fe20007ffe0ff */
[----:B------:R-:W-:Y:S01]  /*3ba0*/  IMAD.MOV R21, RZ, RZ, -R21 ;  /* 0x000000ffff157224 */ /* 0x000fe200078e0a15 */
[C---:B------:R-:W-:Y:S01]  /*3bb0*/  ISETP.GT.U32.AND P5, PT, R2.reuse, R83, PT ;  /* 0x000000530200720c */ /* 0x040fe20003fa4070 */
[C---:B------:R-:W-:Y:S01]  /*3bc0*/  IMAD R52, R2.reuse, R8, R25 ;  /* 0x0000000802347224 */ /* 0x040fe200078e0219 */
[C---:B------:R-:W-:Y:S01]  /*3bd0*/  ISETP.GT.U32.AND P2, PT, R2.reuse, R59, PT ;  /* 0x0000003b0200720c */ /* 0x040fe20003f44070 */
[C---:B------:R-:W-:Y:S01]  /*3be0*/  IMAD R27, R2.reuse, R9, R27 ;  /* 0x00000009021b7224 */ /* 0x040fe200078e021b */
[----:B------:R-:W-:Y:S01]  /*3bf0*/  STL [R1+0x1010], R196 ;  /* 0x001010c401007387 */ /* 0x000fe20000100800 */
[----:B------:R-:W-:-:S02]  /*3c00*/  IMAD R21, R2, R21, R39 ;  /* 0x0000001502157224 */ /* 0x000fc400078e0227 */
        /* <DEDUP_REMOVED lines=8> */
[----:B------:R-:W-:Y:S01]  /*3c90*/  VIADD R176, R7, 0x59 ;  /* 0x0000005907b07836 */ /* 0x000fe20000000000 */
[----:B------:R-:W-:Y:S01]  /*3ca0*/  @!P5 IADD3 R83, R83, -R2, RZ ;  /* 0x800000025353d210 */ /* 0x000fe20007ffe0ff */
[--C-:B------:R-:W-:Y:S01]  /*3cb0*/  @!P6 IMAD.IADD R93, R93, 0x1, -R2.reuse ;  /* 0x000000015d5de824 */ /* 0x100fe200078e0a02 */
[C---:B------:R-:W-:Y:S01]  /*3cc0*/  ISETP.GT.U32.AND P5, PT, R2.reuse, R51, PT ;  /* 0x000000330200720c */ /* 0x040fe20003fa4070 */
[--C-:B------:R-:W-:Y:S01]  /*3cd0*/  @!P2 IMAD.IADD R59, R59, 0x1, -R2.reuse ;  /* 0x000000013b3ba824 */ /* 0x100fe200078e0a02 */
[----:B------:R-:W-:Y:S01]  /*3ce0*/  IABS R53, R176 ;  /* 0x000000b000357213 */ /* 0x000fe20000000000 */
[----:B------:R-:W-:Y:S01]  /*3cf0*/  VIADD R174, R7, 0x5b ;  /* 0x0000005b07ae7836 */ /* 0x000fe20000000000 */
[----:B------:R-:W-:Y:S01]  /*3d00*/  ISETP.GT.U32.AND P2, PT, R2, R28, PT ;  /* 0x0000001c0200720c */ /* 0x000fe20003f44070 */
[--C-:B------:R-:W-:Y:S01]  /*3d10*/  @!P4 IMAD.IADD R52, R52, 0x1, -R2.reuse ;  /* 0x000000013434c824 */ /* 0x100fe200078e0a02 */
[----:B------:R-:W-:Y:S01]  /*3d20*/  ISETP.GT.U32.AND P4, PT, R2, R20, PT ;  /* 0x000000140200720c */ /* 0x000fe20003f84070 */
[----:B------:R-:W-:Y:S01]  /*3d30*/  IMAD.HI.U32 R24, R4, R53, RZ ;  /* 0x0000003504187227 */ /* 0x000fe200078e00ff */
[----:B------:R-:W-:Y:S01]  /*3d40*/  @!P0 IADD3 R21, R21, -R2, RZ ;  /* 0x8000000215158210 */ /* 0x000fe20007ffe0ff */
[----:B------:R-:W-:Y:S01]  /*3d50*/  STL [R1+0x100c], R195 ;  /* 0x00100cc301007387 */ /* 0x000fe20000100800 */
[C---:B------:R-:W-:Y:S01]  /*3d60*/  ISETP.GT.U32.AND P0, PT, R2.reuse, R109, PT ;  /* 0x0000006d0200720c */ /* 0x040fe20003f04070 */
[--C-:B------:R-:W-:Y:S01]  /*3d70*/  @!P1 IMAD.IADD R27, R27, 0x1, -R2.reuse ;  /* 0x000000011b1b9824 */ /* 0x100fe200078e0a02 */
[----:B------:R-:W-:Y:S01]  /*3d80*/  ISETP.GT.U32.AND P1, PT, R2, R125, PT ;  /* 0x0000007d0200720c */ /* 0x000fe20003f24070 */
[----:B------:R-:W-:Y:S01]  /*3d90*/  @!P3 IMAD.IADD R124, R124, 0x1, -R2 ;  /* 0x000000017c7cb824 */ /* 0x000fe200078e0a02 */
[----:B------:R-:W-:Y:S01]  /*3da0*/  ISETP.GT.U32.AND P3, PT, R2, R93, PT ;  /* 0x0000005d0200720c */ /* 0x000fe20003f64070 */
[----:B------:R-:W-:Y:S01]  /*3db0*/  VIADD R175, R7, 0x5a ;  /* 0x0000005a07af7836 */ /* 0x000fe20000000000 */
[----:B------:R-:W-:Y:S01]  /*3dc0*/  IABS R41, R174 ;  /* 0x000000ae00297213 */ /* 0x000fe20000000000 */
[----:B------:R-:W-:-:S02]  /*3dd0*/  IMAD.MOV R24, RZ, RZ, -R24 ;  /* 0x000000ffff187224 */ /* 0x000fc400078e0a18 */
[C---:B------:R-:W-:Y:S01]  /*3de0*/  VIADD R173, R7.reuse, 0x5c ;  /* 0x0000005c07ad7836 */ /* 0x040fe20000000000 */
[----:B------:R-:W-:Y:S01]  /*3df0*/  IABS R39, R175 ;  /* 0x000000af00277213 */ /* 0x000fe20000000000 */
[C---:B------:R-:W-:Y:S02]  /*3e00*/  VIADD R171, R7.reuse, 0x5e ;  /* 0x0000005e07ab7836 */ /* 0x040fe40000000000 */
[----:B------:R-:W-:Y:S01]  /*3e10*/  VIADD R169, R7, 0x60 ;  /* 0x0000006007a97836 */ /* 0x000fe20000000000 */
[----:B------:R-:W-:Y:S01]  /*3e20*/  @!P5 IADD3 R51, R51, -R2, RZ ;  /* 0x800000023333d210 */ /* 0x000fe20007ffe0ff */
[----:B------:R-:W-:Y:S01]  /*3e30*/  IMAD.HI.U32 R9, R4, R41, RZ ;  /* 0x0000002904097227 */ /* 0x000fe200078e00ff */
[----:B------:R-:W-:Y:S01]  /*3e40*/  IABS R57, R171 ;  /* 0x000000ab00397213 */ /* 0x000fe20000000000 */
[----:B------:R-:W-:Y:S01]  /*3e50*/  STL [R1+0x1008], R194 ;  /* 0x001008c201007387 */ /* 0x000fe20000100800 */
[----:B------:R-:W-:Y:S01]  /*3e60*/  IABS R123, R169 ;  /* 0x000000a9007b7213 */ /* 0x000fe20000000000 */
[----:B------:R-:W-:Y:S01]  /*3e70*/  IMAD R108, R2, R24, R53 ;  /* 0x00000018026c7224 */ /* 0x000fe200078e0235 */
[----:B------:R-:W-:Y:S01]  /*3e80*/  IABS R53, R173 ;  /* 0x000000ad00357213 */ /* 0x000fe20000000000 */
[--C-:B------:R-:W-:Y:S01]  /*3e90*/  @!P2 IMAD.IADD R28, R28, 0x1, -R2.reuse ;  /* 0x000000011c1ca824 */ /* 0x100fe200078e0a02 */
[C---:B------:R-:W-:Y:S01]  /*3ea0*/  ISETP.GT.U32.AND P6, PT, R2.reuse, R60, PT ;  /* 0x0000003c0200720c */ /* 0x040fe20003fc4070 */
[----:B------:R-:W-:Y:S01]  /*3eb0*/  IMAD.MOV R9, RZ, RZ, -R9 ;  /* 0x000000ffff097224 */ /* 0x000fe200078e0a09 */
[C---:B------:R-:W-:Y:S01]  /*3ec0*/  ISETP.GT.U32.AND P5, PT, R2.reuse, R83, PT ;  /* 0x000000530200720c */ /* 0x040fe20003fa4070 */
[----:B------:R-:W-:Y:S01]  /*3ed0*/  VIADD R170, R7, 0x5f ;  /* 0x0000005f07aa7836 */ /* 0x000fe20000000000 */
[----:B------:R-:W-:Y:S01]  /*3ee0*/  ISETP.GT.U32.AND P2, PT, R2, R59, PT ;  /* 0x0000003b0200720c */ /* 0x000fe20003f44070 */
[C---:B------:R-:W-:Y:S01]  /*3ef0*/  IMAD.HI.U32 R8, R4.reuse, R39, RZ ;  /* 0x0000002704087227 */ /* 0x040fe200078e00ff */
[----:B------:R-:W-:Y:S01]  /*3f00*/  @!P0 IADD3 R109, R109, -R2, RZ ;  /* 0x800000026d6d8210 */ /* 0x000fe20007ffe0ff */
[----:B------:R-:W-:Y:S02]  /*3f10*/  STL [R1+0x1004], R193 ;  /* 0x001004c101007387 */ /* 0x000fe40000100800 */
[----:B------:R-:W-:Y:S01]  /*3f20*/  IMAD.HI.U32 R24, R4, R55, RZ ;  /* 0x0000003704187227 */ /* 0x000fe200078e00ff */
[----:B------:R-:W-:Y:S01]  /*3f30*/  ISETP.GT.U32.AND P0, PT, R2, R21, PT ;  /* 0x000000150200720c */ /* 0x000fe20003f04070 */
[----:B------:R-:W-:Y:S01]  /*3f40*/  STL [R1+0x1000], R192 ;  /* 0x001000c001007387 */ /* 0x000fe20000100800 */
[----:B------:R-:W-:Y:S01]  /*3f50*/  IABS R89, R170 ;  /* 0x000000aa00597213 */ /* 0x000fe20000000000 */
[----:B------:R-:W-:Y:S01]  /*3f60*/  IMAD.HI.U32 R23, R4, R53, RZ ;  /* 0x0000003504177227 */ /* 0x000fe200078e00ff */
[----:B------:R-:W-:Y:S01]  /*3f70*/  IADD3 R24, -R24, RZ, RZ ;  /* 0x000000ff18187210 */ /* 0x000fe20007ffe1ff */
[----:B------:R-:W-:Y:S02]  /*3f80*/  STL [R1+0xffc], R191 ;  /* 0x000ffcbf01007387 */ /* 0x000fe40000100800 */
[--C-:B------:R-:W-:Y:S01]  /*3f90*/  @!P4 IMAD.IADD R20, R20, 0x1, -R2.reuse ;  /* 0x000000011414c824 */ /* 0x100fe200078e0a02 */
[C---:B------:R-:W-:Y:S01]  /*3fa0*/  ISETP.GT.U32.AND P4, PT, R2.reuse, R52, PT ;  /* 0x000000340200720c */ /* 0x040fe20003f84070 */
[--C-:B------:R-:W-:Y:S01]  /*3fb0*/  @!P1 IMAD.IADD R125, R125, 0x1, -R2.reuse ;  /* 0x000000017d7d9824 */ /* 0x100fe200078e0a02 */
[C---:B------:R-:W-:Y:S01]  /*3fc0*/  ISETP.GT.U32.AND P1, PT, R2.reuse, R27, PT ;  /* 0x0000001b0200720c */ /* 0x040fe20003f24070 */
[----:B------:R-:W-:Y:S01]  /*3fd0*/  @!P3 IMAD.IADD R93, R93, 0x1, -R2 ;  /* 0x000000015d5db824 */ /* 0x000fe200078e0a02 */
[C---:B------:R-:W-:Y:S01]  /*3fe0*/  ISETP.GT.U32.AND P3, PT, R2.reuse, R108, PT ;  /* 0x0000006c0200720c */ /* 0x040fe20003f64070 */
[----:B------:R-:W-:Y:S01]  /*3ff0*/  IMAD R74, R2, R9, R41 ;  /* 0x00000009024a7224 */ /* 0x000fe200078e0229 */
[----:B------:R-:W-:Y:S01]  /*4000*/  STL [R1+0xff8], R190 ;  /* 0x000ff8be01007387 */ /* 0x000fe20000100800 */
[----:B------:R-:W-:-:S03]  /*4010*/  IMAD.HI.U32 R25, R4, R57, RZ ;  /* 0x0000003904197227 */ /* 0x000fc600078e00ff */
[----:B------:R-:W-:Y:S01]  /*4020*/  STL [R1+0xff4], R189 ;  /* 0x000ff4bd01007387 */ /* 0x000fe20000100800 */
[----:B------:R-:W-:Y:S02]  /*4030*/  IMAD.MOV R8, RZ, RZ, -R8 ;  /* 0x000000ffff087224 */ /* 0x000fe400078e0a08 */
[C---:B------:R-:W-:Y:S02]  /*4040*/  VIADD R168, R7.reuse, 0x61 ;  /* 0x0000006107a87836 */ /* 0x040fe40000000000 */
[----:B------:R-:W-:Y:S02]  /*4050*/  IMAD.MOV R23, RZ, RZ, -R23 ;  /* 0x000000ffff177224 */ /* 0x000fe400078e0a17 */
[----:B------:R-:W-:Y:S01]  /*4060*/  VIADD R166, R7, 0x63 ;  /* 0x0000006307a67836 */ /* 0x000fe20000000000 */
[----:B------:R-:W-:Y:S01]  /*4070*/  IABS R107, R168 ;  /* 0x000000a8006b7213 */ /* 0x000fe20000000000 */
[----:B------:R-:W-:-:S04]  /*4080*/  IMAD.HI.U32 R9, R4, R123, RZ ;  /* 0x0000007b04097227 */ /* 0x000fc800078e00ff */
[C---:B------:R-:W-:Y:S01]  /*4090*/  VIADD R165, R7.reuse, 0x64 ;  /* 0x0000006407a57836 */ /* 0x040fe20000000000 */
[----:B------:R-:W-:Y:S01]  /*40a0*/  IABS R73, R166 ;  /* 0x000000a600497213 */ /* 0x000fe20000000000 */
[----:B------:R-:W-:Y:S02]  /*40b0*/  IMAD.MOV R25, RZ, RZ, -R25 ;  /* 0x000000ffff197224 */ /* 0x000fe400078e0a19 */
[----:B------:R-:W-:Y:S02]  /*40c0*/  VIADD R164, R7, 0x65 ;  /* 0x0000006507a47836 */ /* 0x000fe40000000000 */
[--C-:B------:R-:W-:Y:S02]  /*40d0*/  @!P6 IMAD.IADD R60, R60, 0x1, -R2.reuse ;  /* 0x000000013c3ce824 */ /* 0x100fe400078e0a02 */
[----:B------:R-:W-:Y:S01]  /*40e0*/  @!P5 IMAD.IADD R83, R83, 0x1, -R2 ;  /* 0x000000015353d824 */ /* 0x000fe200078e0a02 */
[----:B------:R-:W-:Y:S01]  /*40f0*/  IABS R41, R164 ;  /* 0x000000a400297213 */ /* 0x000fe20000000000 */
[----:B------:R-:W-:-:S02]  /*4100*/  IMAD R92, R2, R8, R39 ;  /* 0x00000008025c7224 */ /* 0x000fc400078e0227 */
[----:B------:R-:W-:Y:S01]  /*4110*/  @!P2 IMAD.IADD R59, R59, 0x1, -R2 ;  /* 0x000000013b3ba824 */ /* 0x000fe200078e0a02 */
[-C--:B------:R-:W-:Y:S01]  /*4120*/  @!P4 IADD3 R52, R52, -R2.reuse, RZ ;  /* 0x800000023434c210 */ /* 0x080fe20007ffe0ff */
[----:B------:R-:W-:Y:S01]  /*4130*/  IMAD.MOV R9, RZ, RZ, -R9 ;  /* 0x000000ffff097224 */ /* 0x000fe200078e0a09 */
[----:B------:R-:W-:Y:S01]  /*4140*/  @!P3 IADD3 R108, R108, -R2, RZ ;  /* 0x800000026c6cb210 */ /* 0x000fe20007ffe0ff */
[----:B------:R-:W-:Y:S01]  /*4150*/  IMAD.HI.U32 R8, R4, R89, RZ ;  /* 0x0000005904087227 */ /* 0x000fe200078e00ff */
[C---:B------:R-:W-:Y:S01]  /*4160*/  ISETP.GT.U32.AND P6, PT, R2.reuse, R124, PT ;  /* 0x0000007c0200720c */ /* 0x040fe20003fc4070 */
[----:B------:R-:W-:Y:S02]  /*4170*/  STL [R1+0xff0], R188 ;  /* 0x000ff0bc01007387 */ /* 0x000fe40000100800 */
[C---:B------:R-:W-:Y:S02]  /*4180*/  IMAD R58, R2.reuse, R23, R53 ;  /* 0x00000017023a7224 */ /* 0x040fe400078e0235 */
[C---:B------:R-:W-:Y:S01]  /*4190*/  IMAD R53, R2.reuse, R24, R55 ;  /* 0x0000001802357224 */ /* 0x040fe200078e0237 */
[C---:B------:R-:W-:Y:S01]  /*41a0*/  ISETP.GT.U32.AND P5, PT, R2.reuse, R92, PT ;  /* 0x0000005c0200720c */ /* 0x040fe20003fa4070 */
[----:B------:R-:W-:Y:S01]  /*41b0*/  IMAD R26, R2, R25, R57 ;  /* 0x00000019021a7224 */ /* 0x000fe200078e0239 */
[----:B------:R-:W-:Y:S01]  /*41c0*/  IABS R57, R165 ;  /* 0x000000a500397213 */ /* 0x000fe20000000000 */
[----:B------:R-:W-:Y:S01]  /*41d0*/  IMAD.HI.U32 R24, R4, R91, RZ ;  /* 0x0000005b04187227 */ /* 0x000fe200078e00ff */
[C---:B------:R-:W-:Y:S01]  /*41e0*/  ISETP.GT.U32.AND P2, PT, R2.reuse, R74, PT ;  /* 0x0000004a0200720c */ /* 0x040fe20003f44070 */
[----:B------:R-:W-:Y:S02]  /*41f0*/  STL [R1+0xfec], R187 ;  /* 0x000fecbb01007387 */ /* 0x000fe40000100800 */
[----:B------:R-:W-:Y:S01]  /*4200*/  IMAD R123, R2, R9, R123 ;  /* 0x00000009027b7224 */ /* 0x000fe200078e027b */
[----:B------:R-:W-:Y:S01]  /*4210*/  IADD3 R24, -R24, RZ, RZ ;  /* 0x000000ff18187210 */ /* 0x000fe20007ffe1ff */
[----:B------:R-:W-:-:S02]  /*4220*/  IMAD.MOV R8, RZ, RZ, -R8 ;  /* 0x000000ffff087224 */ /* 0x000fc400078e0a08 */
[----:B------:R-:W-:Y:S01]  /*4230*/  IMAD.HI.U32 R23, R4, R107, RZ ;  /* 0x0000006b04177227 */ /* 0x000fe200078e00ff */
[C---:B------:R-:W-:Y:S01]  /*4240*/  ISETP.GT.U32.AND P4, PT, R2.reuse, R58, PT ;  /* 0x0000003a0200720c */ /* 0x040fe20003f84070 */
[----:B------:R-:W-:Y:S01]  /*4250*/  STL [R1+0xfe8], R186 ;  /* 0x000fe8ba01007387 */ /* 0x000fe20000100800 */
        /* <DEDUP_REMOVED lines=10> */
[C---:B------:R-:W-:Y:S01]  /*4300*/  IMAD.HI.U32 R8, R4.reuse, R57, RZ ;  /* 0x0000003904087227 */ /* 0x040fe200078e00ff */
[----:B------:R-:W-:Y:S03]  /*4310*/  STL [R1+0xfdc], R183 ;  /* 0x000fdcb701007387 */ /* 0x000fe60000100800 */
[----:B------:R-:W-:-:S04]  /*4320*/  IMAD.HI.U32 R9, R4, R41, RZ ;  /* 0x0000002904097227 */ /* 0x000fc800078e00ff */
[----:B------:R-:W-:Y:S02]  /*4330*/  IMAD R91, R2, R24, R91 ;  /* 0x00000018025b7224 */ /* 0x000fe400078e025b */
[C---:B------:R-:W-:Y:S02]  /*4340*/  VIADD R163, R7.reuse, 0x66 ;  /* 0x0000006607a37836 */ /* 0x040fe40000000000 */
[----:B------:R-:W-:Y:S02]  /*4350*/  VIADD R161, R7, 0x68 ;  /* 0x0000006807a17836 */ /* 0x000fe40000000000 */
[--C-:B------:R-:W-:Y:S01]  /*4360*/  @!P6 IMAD.IADD R124, R124, 0x1, -R2.reuse ;  /* 0x000000017c7ce824 */ /* 0x100fe200078e0a02 */
[----:B------:R-:W-:Y:S01]  /*4370*/  IABS R39, R163 ;  /* 0x000000a300277213 */ /* 0x000fe20000000000 */
[----:B------:R-:W-:Y:S02]  /*4380*/  IMAD.MOV R25, RZ, RZ, -R25 ;  /* 0x000000ffff197224 */ /* 0x000fe400078e0a19 */
[----:B------:R-:W-:-:S02]  /*4390*/  @!P5 IMAD.IADD R92, R92, 0x1, -R2 ;  /* 0x000000015c5cd824 */ /* 0x000fc400078e0a02 */
[----:B------:R-:W-:Y:S01]  /*43a0*/  @!P2 IMAD.IADD R74, R74, 0x1, -R2 ;  /* 0x000000014a4aa824 */ /* 0x000fe200078e0a02 */
[----:B------:R-:W-:Y:S01]  /*43b0*/  @!P1 IADD3 R53, R53, -R2, RZ ;  /* 0x8000000235359210 */ /* 0x000fe20007ffe0ff */
[C---:B------:R-:W-:Y:S01]  /*43c0*/  IMAD R107, R2.reuse, R23, R107 ;  /* 0x00000017026b7224 */ /* 0x040fe200078e026b */
[----:B------:R-:W-:Y:S01]  /*43d0*/  STL [R1+0xfd8], R182 ;  /* 0x000fd8b601007387 */ /* 0x000fe20000100800 */
[----:B------:R-:W-:Y:S02]  /*43e0*/  IMAD.MOV R8, RZ, RZ, -R8 ;  /* 0x000000ffff087224 */ /* 0x000fe400078e0a08 */
[----:B------:R-:W-:Y:S01]  /*43f0*/  IMAD.MOV R9, RZ, RZ, -R9 ;  /* 0x000000ffff097224 */ /* 0x000fe200078e0a09 */
[C---:B------:R-:W-:Y:S01]  /*4400*/  ISETP.GT.U32.AND P6, PT, R2.reuse, R89, PT ;  /* 0x000000590200720c */ /* 0x040fe20003fc4070 */
[C---:B------:R-:W-:Y:S01]  /*4410*/  IMAD R73, R2.reuse, R25, R73 ;  /* 0x0000001902497224 */ /* 0x040fe200078e0249 */
[C---:B------:R-:W-:Y:S01]  /*4420*/  ISETP.GT.U32.AND P5, PT, R2.reuse, R107, PT ;  /* 0x0000006b0200720c */ /* 0x040fe20003fa4070 */
[C---:B------:R-:W-:Y:S01]  /*4430*/  IMAD R57, R2.reuse, R8, R57 ;  /* 0x0000000802397224 */ /* 0x040fe200078e0239 */
[C---:B------:R-:W-:Y:S01]  /*4440*/  ISETP.GT.U32.AND P2, PT, R2.reuse, R91, PT ;  /* 0x0000005b0200720c */ /* 0x040fe20003f44070 */
[----:B------:R-:W-:Y:S01]  /*4450*/  IMAD R41, R2, R9, R41 ;  /* 0x0000000902297224 */ /* 0x000fe200078e0229 */
[----:B------:R-:W-:Y:S01]  /*4460*/  IABS R55, R161 ;  /* 0x000000a100377213 */ /* 0x000fe20000000000 */
[--C-:B------:R-:W-:Y:S01]  /*4470*/  @!P4 IMAD.IADD R58, R58, 0x1, -R2.reuse ;  /* 0x000000013a3ac824 */ /* 0x100fe200078e0a02 */
[----:B------:R-:W-:Y:S01]  /*4480*/  ISETP.GT.U32.AND P4, PT, R2, R73, PT ;  /* 0x000000490200720c */ /* 0x000fe20003f84070 */
[--C-:B------:R-:W-:Y:S01]  /*4490*/  @!P0 IMAD.IADD R26, R26, 0x1, -R2.reuse ;  /* 0x000000011a1a8824 */ /* 0x100fe200078e0a02 */
[C---:B------:R-:W-:Y:S01]  /*44a0*/  ISETP.GT.U32.AND P1, PT, R2.reuse, R57, PT ;  /* 0x000000390200720c */ /* 0x040fe20003f24070 */
[----:B------:R-:W-:Y:S01]  /*44b0*/  @!P3 IMAD.IADD R123, R123, 0x1, -R2 ;  /* 0x000000017b7bb824 */ /* 0x000fe200078e0a02 */
[----:B------:R-:W-:Y:S01]  /*44c0*/  ISETP.GT.U32.AND P0, PT, R2, R41, PT ;  /* 0x000000290200720c */ /* 0x000fe20003f04070 */
[----:B------:R-:W-:Y:S01]  /*44d0*/  IMAD.HI.U32 R23, R4, R39, RZ ;  /* 0x0000002704177227 */ /* 0x000fe200078e00ff */
[----:B------:R-:W-:Y:S01]  /*44e0*/  ISETP.GT.U32.AND P3, PT, R2, R92, PT ;  /* 0x0000005c0200720c */ /* 0x000fe20003f64070 */
[----:B------:R-:W-:Y:S02]  /*44f0*/  STL [R1+0xfd4], R181 ;  /* 0x000fd4b501007387 */ /* 0x000fe40000100800 */
[----:B------:R-:W-:-:S04]  /*4500*/  IMAD.HI.U32 R25, R4, R55, RZ ;  /* 0x0000003704197227 */ /* 0x000fc800078e00ff */
[----:B------:R-:W-:Y:S01]  /*4510*/  VIADD R160, R7, 0x69 ;  /* 0x0000006907a07836 */ /* 0x000fe20000000000 */
[----:B------:R-:W-:Y:S01]  /*4520*/  @!P5 IADD3 R107, R107, -R2, RZ ;  /* 0x800000026b6bd210 */ /* 0x000fe20007ffe0ff */
[----:B------:R-:W-:Y:S01]  /*4530*/  IMAD.MOV R23, RZ, RZ, -R23 ;  /* 0x000000ffff177224 */ /* 0x000fe200078e0a17 */
[----:B------:R-:W-:Y:S01]  /*4540*/  STL [R1+0xfd0], R180 ;  /* 0x000fd0b401007387 */ /* 0x000fe20000100800 */
[----:B------:R-:W-:Y:S01]  /*4550*/  IMAD.MOV R122, RZ, RZ, -R25 ;  /* 0x000000ffff7a7224 */ /* 0x000fe200078e0a19 */
[C---:B------:R-:W-:Y:S01]  /*4560*/  ISETP.GT.U32.AND P5, PT, R2.reuse, R74, PT ;  /* 0x0000004a0200720c */ /* 0x040fe20003fa4070 */
[C---:B------:R-:W-:Y:S01]  /*4570*/  IMAD R25, R2.reuse, R23, R39 ;  /* 0x0000001702197224 */ /* 0x040fe200078e0227 */
[----:B------:R-:W-:Y:S01]  /*4580*/  IABS R39, R160 ;  /* 0x000000a000277213 */ /* 0x000fe20000000000 */
[--C-:B------:R-:W-:Y:S02]  /*4590*/  @!P6 IMAD.IADD R89, R89, 0x1, -R2.reuse ;  /* 0x000000015959e824 */ /* 0x100fe400078e0a02 */
[--C-:B------:R-:W-:Y:S01]  /*45a0*/  @!P2 IMAD.IADD R91, R91, 0x1, -R2.reuse ;  /* 0x000000015b5ba824 */ /* 0x100fe200078e0a02 */
[----:B------:R-:W-:Y:S01]  /*45b0*/  ISETP.GT.U32.AND P2, PT, R2, R58, PT ;  /* 0x0000003a0200720c */ /* 0x000fe20003f44070 */
[----:B------:R-:W-:Y:S01]  /*45c0*/  IMAD.HI.U32 R24, R4, R137, RZ ;  /* 0x0000008904187227 */ /* 0x000fe200078e00ff */
[----:B------:R-:W-:Y:S01]  /*45d0*/  @!P0 IADD3 R41, R41, -R2, RZ ;  /* 0x8000000229298210 */ /* 0x000fe20007ffe0ff */
[----:B------:R-:W-:Y:S01]  /*45e0*/  STL [R1+0xfcc], R179 ;  /* 0x000fccb301007387 */ /* 0x000fe20000100800 */
[----:B------:R-:W-:Y:S01]  /*45f0*/  ISETP.GT.U32.AND P0, PT, R2, R89, PT ;  /* 0x000000590200720c */ /* 0x000fe20003f04070 */
[----:B------:R-:W-:Y:S01]  /*4600*/  VIADD R159, R7, 0x6a ;  /* 0x0000006a079f7836 */ /* 0x000fe20000000000 */
[----:B------:R-:W-:Y:S01]  /*4610*/  IADD3 R24, -R24, RZ, RZ ;  /* 0x000000ff18187210 */ /* 0x000fe20007ffe1ff */
[--C-:B------:R-:W-:Y:S01]  /*4620*/  @!P4 IMAD.IADD R73, R73, 0x1, -R2.reuse ;  /* 0x000000014949c824 */ /* 0x100fe200078e0a02 */
[C---:B------:R-:W-:Y:S01]  /*4630*/  ISETP.GT.U32.AND P4, PT, R2.reuse, R53, PT ;  /* 0x000000350200720c */ /* 0x040fe20003f84070 */
[--C-:B------:R-:W-:Y:S01]  /*4640*/  @!P1 IMAD.IADD R57, R57, 0x1, -R2.reuse ;  /* 0x0000000139399824 */ /* 0x100fe200078e0a02 */
[----:B------:R-:W-:Y:S01]  /*4650*/  ISETP.GT.U32.AND P1, PT, R2, R26, PT ;  /* 0x0000001a0200720c */ /* 0x000fe20003f24070 */
[----:B------:R-:W-:Y:S01]  /*4660*/  @!P3 IMAD.IADD R92, R92, 0x1, -R2 ;  /* 0x000000015c5cb824 */ /* 0x000fe200078e0a02 */
[----:B------:R-:W-:Y:S01]  /*4670*/  ISETP.GT.U32.AND P3, PT, R2, R123, PT ;  /* 0x0000007b0200720c */ /* 0x000fe20003f64070 */
[----:B------:R-:W-:-:S04]  /*4680*/  IMAD.HI.U32 R8, R4, R39, RZ ;  /* 0x0000002704087227 */ /* 0x000fc800078e00ff */
[C---:B------:R-:W-:Y:S01]  /*4690*/  IMAD R122, R2.reuse, R122, R55 ;  /* 0x0000007a027a7224 */ /* 0x040fe200078e0237 */
[----:B------:R-:W-:Y:S01]  /*46a0*/  IABS R55, R159 ;  /* 0x0000009f00377213 */ /* 0x000fe20000000000 */
[C---:B------:R-:W-:Y:S02]  /*46b0*/  VIADD R156, R7.reuse, 0x6d ;  /* 0x0000006d079c7836 */ /* 0x040fe40000000000 */
[C---:B------:R-:W-:Y:S02]  /*46c0*/  VIADD R158, R7.reuse, 0x6b ;  /* 0x0000006b079e7836 */ /* 0x040fe40000000000 */
[C---:B------:R-:W-:Y:S01]  /*46d0*/  VIADD R155, R7.reuse, 0x6e ;  /* 0x0000006e079b7836 */ /* 0x040fe20000000000 */
[----:B------:R-:W-:Y:S01]  /*46e0*/  IABS R105, R156 ;  /* 0x0000009c00697213 */ /* 0x000fe20000000000 */
[----:B------:R-:W-:Y:S01]  /*46f0*/  IMAD.MOV R8, RZ, RZ, -R8 ;  /* 0x000000ffff087224 */ /* 0x000fe200078e0a08 */
[----:B------:R-:W-:Y:S01]  /*4700*/  IABS R71, R158 ;  /* 0x0000009e00477213 */ /* 0x000fe20000000000 */
[----:B------:R-:W-:Y:S01]  /*4710*/  IMAD R137, R2, R24, R137 ;  /* 0x0000001802897224 */ /* 0x000fe200078e0289 */
[----:B------:R-:W-:Y:S01]  /*4720*/  @!P2 IADD3 R58, R58, -R2, RZ ;  /* 0x800000023a3aa210 */ /* 0x000fe20007ffe0ff */
[----:B------:R-:W-:Y:S01]  /*4730*/  IMAD.HI.U32 R24, R4, R87, RZ ;  /* 0x0000005704187227 */ /* 0x000fe200078e00ff */
[C---:B------:R-:W-:Y:S01]  /*4740*/  ISETP.GT.U32.AND P6, PT, R2.reuse, R108, PT ;  /* 0x0000006c0200720c */ /* 0x040fe20003fc4070 */
[----:B------:R-:W-:Y:S02]  /*4750*/  STL [R1+0xfc8], R178 ;  /* 0x000fc8b201007387 */ /* 0x000fe40000100800 */
[----:B------:R-:W-:Y:S01]  /*4760*/  VIADD R153, R7, 0x70 ;  /* 0x0000007007997836 */ /* 0x000fe20000000000 */
[----:B------:R-:W-:Y:S01]  /*4770*/  ISETP.GT.U32.AND P2, PT, R2, R91, PT ;  /* 0x0000005b0200720c */ /* 0x000fe20003f44070 */
[----:B------:R-:W-:Y:S01]  /*4780*/  IMAD.HI.U32 R9, R4, R55, RZ ;  /* 0x0000003704097227 */ /* 0x000fe200078e00ff */
[----:B------:R-:W-:Y:S01]  /*4790*/  IADD3 R24, -R24, RZ, RZ ;  /* 0x000000ff18187210 */ /* 0x000fe20007ffe1ff */
[----:B------:R-:W-:Y:S01]  /*47a0*/  STL [R1+0xfc4], R177 ;  /* 0x000fc4b101007387 */ /* 0x000fe20000100800 */
[----:B------:R-:W-:Y:S01]  /*47b0*/  IABS R121, R153 ;  /* 0x0000009900797213 */ /* 0x000fe20000000000 */
[----:B------:R-:W-:Y:S01]  /*47c0*/  IMAD R106, R2, R8, R39 ;  /* 0x00000008026a7224 */ /* 0x000fe200078e0227 */
[----:B------:R-:W-:Y:S01]  /*47d0*/  IABS R39, R155 ;  /* 0x0000009b00277213 */ /* 0x000fe20000000000 */
[----:B------:R-:W-:Y:S01]  /*47e0*/  @!P5 IMAD.IADD R74, R74, 0x1, -R2 ;  /* 0x000000014a4ad824 */ /* 0x000fe200078e0a02 */
[----:B------:R-:W-:Y:S01]  /*47f0*/  ISETP.GT.U32.AND P5, PT, R2, R107, PT ;  /* 0x0000006b0200720c */ /* 0x000fe20003fa4070 */
[----:B------:R-:W-:Y:S01]  /*4800*/  IMAD.HI.U32 R38, R4, R105, RZ ;  /* 0x0000006904267227 */ /* 0x000fe200078e00ff */
[----:B------:R-:W-:Y:S01]  /*4810*/  @!P3 IADD3 R123, R123, -R2, RZ ;  /* 0x800000027b7bb210 */ /* 0x000fe20007ffe0ff */
[----:B------:R-:W-:Y:S01]  /*4820*/  STL [R1+0xfc0], R176 ;  /* 0x000fc0b001007387 */ /* 0x000fe20000100800 */
[----:B------:R-:W-:Y:S01]  /*4830*/  ISETP.GT.U32.AND P3, PT, R2, R137, PT ;  /* 0x000000890200720c */ /* 0x000fe20003f64070 */
[----:B------:R-:W-:-:S02]  /*4840*/  IMAD.MOV R9, RZ, RZ, -R9 ;  /* 0x000000ffff097224 */ /* 0x000fc400078e0a09 */
[----:B------:R-:W-:Y:S01]  /*4850*/  VIADD R154, R7, 0x6f ;  /* 0x0000006f079a7836 */ /* 0x000fe20000000000 */
[----:B------:R-:W-:Y:S01]  /*4860*/  STL [R1+0xfbc], R175 ;  /* 0x000fbcaf01007387 */ /* 0x000fe20000100800 */
[--C-:B------:R-:W-:Y:S01]  /*4870*/  @!P4 IMAD.IADD R53, R53, 0x1, -R2.reuse ;  /* 0x000000013535c824 */ /* 0x100fe200078e0a02 */
[----:B------:R-:W-:Y:S01]  /*4880*/  ISETP.GT.U32.AND P4, PT, R2, R73, PT ;  /* 0x000000490200720c */ /* 0x000fe20003f84070 */
[--C-:B------:R-:W-:Y:S01]  /*4890*/  @!P1 IMAD.IADD R26, R26, 0x1, -R2.reuse ;  /* 0x000000011a1a9824 */ /* 0x100fe200078e0a02 */
[C---:B------:R-:W-:Y:S01]  /*48a0*/  ISETP.GT.U32.AND P1, PT, R2.reuse, R41, PT ;  /* 0x000000290200720c */ /* 0x040fe20003f24070 */
[----:B------:R-:W-:Y:S01]  /*48b0*/  @!P0 IMAD.IADD R89, R89, 0x1, -R2 ;  /* 0x0000000159598824 */ /* 0x000fe200078e0a02 */
[----:B------:R-:W-:Y:S01]  /*48c0*/  ISETP.GT.U32.AND P0, PT, R2, R25, PT ;  /* 0x000000190200720c */ /* 0x000fe20003f04070 */
[C---:B------:R-:W-:Y:S01]  /*48d0*/  IMAD.HI.U32 R23, R4.reuse, R71, RZ ;  /* 0x0000004704177227 */ /* 0x040fe200078e00ff */
[----:B------:R-:W-:Y:S03]  /*48e0*/  STL [R1+0xfb8], R174 ;  /* 0x000fb8ae01007387 */ /* 0x000fe60000100800 */
[----:B------:R-:W-:Y:S01]  /*48f0*/  IMAD.HI.U32 R8, R4, R39, RZ ;  /* 0x0000002704087227 */ /* 0x000fe200078e00ff */
[----:B------:R-:W-:Y:S03]  /*4900*/  STL [R1+0xfb4], R173 ;  /* 0x000fb4ad01007387 */ /* 0x000fe60000100800 */
[----:B------:R-:W-:Y:S01]  /*4910*/  IMAD.MOV R38, RZ, RZ, -R38 ;  /* 0x000000ffff267224 */ /* 0x000fe200078e0a26 */
[----:B------:R-:W-:Y:S01]  /*4920*/  STL [R1+0xfb0], R172 ;  /* 0x000fb0ac01007387 */ /* 0x000fe20000100800 */
[C---:B------:R-:W-:Y:S01]  /*4930*/  IMAD R90, R2.reuse, R9, R55 ;  /* 0x00000009025a7224 */ /* 0x040fe200078e0237 */
[----:B------:R-:W-:Y:S01]  /*4940*/  IABS R9, R154 ;  /* 0x0000009a00097213 */ /* 0x000fe20000000000 */
[----:B------:R-:W-:Y:S01]  /*4950*/  IMAD R56, R2, R24, R87 ;  /* 0x0000001802387224 */ /* 0x000fe200078e0257 */
[----:B------:R-:W-:Y:S01]  /*4960*/  STL [R1+0xfac], R171 ;  /* 0x000facab01007387 */ /* 0x000fe20000100800 */
[----:B------:R-:W-:-:S02]  /*4970*/  IMAD.MOV R23, RZ, RZ, -R23 ;  /* 0x000000ffff177224 */ /* 0x000fc400078e0a17 */
        /* <DEDUP_REMOVED lines=9> */
[----:B------:R-:W-:Y:S01]  /*4a10*/  VIADD R151, R7, 0x72 ;  /* 0x0000007207977836 */ /* 0x000fe20000000000 */
[----:B------:R-:W-:Y:S01]  /*4a20*/  STL [R1+0xf9c], R167 ;  /* 0x000f9ca701007387 */ /* 0x000fe20000100800 */
[----:B------:R-:W-:-:S03]  /*4a30*/  IMAD.HI.U32 R23, R4, R9, RZ ;  /* 0x0000000904177227 */ /* 0x000fc600078e00ff */
[----:B------:R-:W-:Y:S01]  /*4a40*/  IABS R87, R151 ;  /* 0x0000009700577213 */ /* 0x000fe20000000000 */
[----:B------:R-:W-:Y:S01]  /*4a50*/  IMAD R24, R2, R54, R39 ;  /* 0x0000003602187224 */ /* 0x000fe200078e0227 */
[----:B------:R-:W-:Y:S01]  /*4a60*/  STL [R1+0xf98], R166 ;  /* 0x000f98a601007387 */ /* 0x000fe20000100800 */
[--C-:B------:R-:W-:Y:S01]  /*4a70*/  @!P6 IMAD.IADD R108, R108, 0x1, -R2.reuse ;  /* 0x000000016c6ce824 */ /* 0x100fe200078e0a02 */
[C---:B------:R-:W-:Y:S01]  /*4a80*/  ISETP.GT.U32.AND P6, PT, R2.reuse, R57, PT ;  /* 0x000000390200720c */ /* 0x040fe20003fc4070 */
[--C-:B------:R-:W-:Y:S01]  /*4a90*/  @!P5 IMAD.IADD R107, R107, 0x1, -R2.reuse ;  /* 0x000000016b6bd824 */ /* 0x100fe200078e0a02 */
[C---:B------:R-:W-:Y:S01]  /*4aa0*/  ISETP.GT.U32.AND P5, PT, R2.reuse, R122, PT ;  /* 0x0000007a0200720c */ /* 0x040fe20003fa4070 */
[--C-:B------:R-:W-:Y:S01]  /*4ab0*/  @!P2 IMAD.IADD R91, R91, 0x1, -R2.reuse ;  /* 0x000000015b5ba824 */ /* 0x100fe200078e0a02 */
[----:B------:R-:W-:Y:S01]  /*4ac0*/  ISETP.GT.U32.AND P2, PT, R2, R106, PT ;  /* 0x0000006a0200720c */ /* 0x000fe20003f44070 */
[----:B------:R-:W-:Y:S01]  /*4ad0*/  IMAD.HI.U32 R38, R4, R105, RZ ;  /* 0x0000006904267227 */ /* 0x000fe200078e00ff */
[----:B------:R-:W-:Y:S03]  /*4ae0*/  STL [R1+0xf94], R165 ;  /* 0x000f94a501007387 */ /* 0x000fe60000100800 */
[----:B------:R-:W-:Y:S01]  /*4af0*/  IMAD.MOV R23, RZ, RZ, -R23 ;  /* 0x000000ffff177224 */ /* 0x000fe200078e0a17 */
[----:B------:R-:W-:Y:S01]  /*4b00*/  IADD3 R38, -R38, RZ, RZ ;  /* 0x000000ff26267210 */ /* 0x000fe20007ffe1ff */
[--C-:B------:R-:W-:Y:S01]  /*4b10*/  @!P4 IMAD.IADD R73, R73, 0x1, -R2.reuse ;  /* 0x000000014949c824 */ /* 0x100fe200078e0a02 */
[C---:B------:R-:W-:Y:S01]  /*4b20*/  ISETP.GT.U32.AND P4, PT, R2.reuse, R90, PT ;  /* 0x0000005a0200720c */ /* 0x040fe20003f84070 */
[--C-:B------:R-:W-:Y:S01]  /*4b30*/  @!P1 IMAD.IADD R41, R41, 0x1, -R2.reuse ;  /* 0x0000000129299824 */ /* 0x100fe200078e0a02 */
[C---:B------:R-:W-:Y:S01]  /*4b40*/  ISETP.GT.U32.AND P1, PT, R2.reuse, R56, PT ;  /* 0x000000380200720c */ /* 0x040fe20003f24070 */
[--C-:B------:R-:W-:Y:S01]  /*4b50*/  @!P0 IMAD.IADD R25, R25, 0x1, -R2.reuse ;  /* 0x0000000119198824 */ /* 0x100fe200078e0a02 */
[C---:B------:R-:W-:Y:S01]  /*4b60*/  ISETP.GT.U32.AND P0, PT, R2.reuse, R40, PT ;  /* 0x000000280200720c */ /* 0x040fe20003f04070 */
[----:B------:R-:W-:Y:S01]  /*4b70*/  @!P3 IMAD.IADD R137, R137, 0x1, -R2 ;  /* 0x000000018989b824 */ /* 0x000fe200078e0a02 */
[----:B------:R-:W-:Y:S01]  /*4b80*/  ISETP.GT.U32.AND P3, PT, R2, R24, PT ;  /* 0x000000180200720c */ /* 0x000fe20003f64070 */
[----:B------:R-:W-:-:S02]  /*4b90*/  VIADD R150, R7, 0x73 ;  /* 0x0000007307967836 */ /* 0x000fc40000000000 */
[----:B------:R-:W-:-:S04]  /*4ba0*/  IMAD.HI.U32 R8, R4, R87, RZ ;  /* 0x0000005704087227 */ /* 0x000fc800078e00ff */
[C---:B------:R-:W-:Y:S01]  /*4bb0*/  IMAD R121, R2.reuse, R55, R121 ;  /* 0x0000003702797224 */ /* 0x040fe200078e0279 */
[----:B------:R-:W-:Y:S01]  /*4bc0*/  IABS R71, R150 ;  /* 0x0000009600477213 */ /* 0x000fe20000000000 */
[----:B------:R-:W-:Y:S01]  /*4bd0*/  IMAD R9, R2, R23, R9 ;  /* 0x0000001702097224 */ /* 0x000fe200078e0209 */
[----:B------:R-:W-:Y:S01]  /*4be0*/  IABS R23, R147 ;  /* 0x0000009300177213 */ /* 0x000fe20000000000 */
[----:B------:R-:W-:Y:S01]  /*4bf0*/  VIADD R149, R7, 0x74 ;  /* 0x0000007407957836 */ /* 0x000fe20000000000 */
[-C--:B------:R-:W-:Y:S01]  /*4c00*/  @!P6 IADD3 R57, R57, -R2.reuse, RZ ;  /* 0x800000023939e210 */ /* 0x080fe20007ffe0ff */
[----:B------:R-:W-:Y:S01]  /*4c10*/  IMAD.MOV R8, RZ, RZ, -R8 ;  /* 0x000000ffff087224 */ /* 0x000fe200078e0a08 */
[----:B------:R-:W-:Y:S01]  /*4c20*/  @!P5 IADD3 R122, R122, -R2, RZ ;  /* 0x800000027a7ad210 */ /* 0x000fe20007ffe0ff */
[C---:B------:R-:W-:Y:S01]  /*4c30*/  IMAD R105, R2.reuse, R38, R105 ;  /* 0x0000002602697224 */ /* 0x040fe200078e0269 */
[----:B------:R-:W-:Y:S01]  /*4c40*/  IABS R55, R149 ;  /* 0x0000009500377213 */ /* 0x000fe20000000000 */
[C---:B------:R-:W-:Y:S01]  /*4c50*/  VIADD R146, R7.reuse, 0x77 ;  /* 0x0000007707927836 */ /* 0x040fe20000000000 */
[----:B------:R-:W-:Y:S01]  /*4c60*/  ISETP.GT.U32.AND P6, PT, R2, R72, PT ;  /* 0x000000480200720c */ /* 0x000fe20003fc4070 */
[----:B------:R-:W-:Y:S01]  /*4c70*/  IMAD.HI.U32 R54, R4, R23, RZ ;  /* 0x0000001704367227 */ /* 0x000fe200078e00ff */
[----:B------:R-:W-:Y:S01]  /*4c80*/  ISETP.GT.U32.AND P5, PT, R2, R9, PT ;  /* 0x000000090200720c */ /* 0x000fe20003fa4070 */
[----:B------:R-:W-:Y:S02]  /*4c90*/  STL [R1+0xf90], R164 ;  /* 0x000f90a401007387 */ /* 0x000fe40000100800 */
[--C-:B------:R-:W-:Y:S01]  /*4ca0*/  @!P2 IMAD.IADD R106, R106, 0x1, -R2.reuse ;  /* 0x000000016a6aa824 */ /* 0x100fe200078e0a02 */
[----:B------:R-:W-:Y:S01]  /*4cb0*/  ISETP.GT.U32.AND P2, PT, R2, R121, PT ;  /* 0x000000790200720c */ /* 0x000fe20003f44070 */
[----:B------:R-:W-:Y:S01]  /*4cc0*/  IMAD.HI.U32 R38, R4, R71, RZ ;  /* 0x0000004704267227 */ /* 0x000fe200078e00ff */
[----:B------:R-:W-:Y:S01]  /*4cd0*/  @!P1 IADD3 R56, R56, -R2, RZ ;  /* 0x8000000238389210 */ /* 0x000fe20007ffe0ff */
[----:B------:R-:W-:Y:S01]  /*4ce0*/  STL [R1+0xf8c], R163 ;  /* 0x000f8ca301007387 */ /* 0x000fe20000100800 */
[----:B------:R-:W-:Y:S01]  /*4cf0*/  IADD3 R54, -R54, RZ, RZ ;  /* 0x000000ff36367210 */ /* 0x000fe20007ffe1ff */
[C---:B------:R-:W-:Y:S01]  /*4d00*/  VIADD R145, R7.reuse, 0x78 ;  /* 0x0000007807917836 */ /* 0x040fe20000000000 */
[C---:B------:R-:W-:Y:S01]  /*4d10*/  ISETP.GT.U32.AND P1, PT, R2.reuse, R25, PT ;  /* 0x000000190200720c */ /* 0x040fe20003f24070 */
[----:B------:R-:W-:Y:S01]  /*4d20*/  IMAD R87, R2, R8, R87 ;  /* 0x0000000802577224 */ /* 0x000fe200078e0257 */
[----:B------:R-:W-:Y:S01]  /*4d30*/  IABS R8, R146 ;  /* 0x0000009200087213 */ /* 0x000fe20000000000 */
[----:B------:R-:W-:Y:S01]  /*4d40*/  VIADD R148, R7, 0x75 ;  /* 0x0000007507947836 */ /* 0x000fe20000000000 */
[----:B------:R-:W-:Y:S01]  /*4d50*/  IABS R120, R145 ;  /* 0x0000009100787213 */ /* 0x000fe20000000000 */
[--C-:B------:R-:W-:Y:S01]  /*4d60*/  @!P4 IMAD.IADD R90, R90, 0x1, -R2.reuse ;  /* 0x000000015a5ac824 */ /* 0x100fe200078e0a02 */
[----:B------:R-:W-:Y:S01]  /*4d70*/  ISETP.GT.U32.AND P4, PT, R2, R105, PT ;  /* 0x000000690200720c */ /* 0x000fe20003f84070 */
[--C-:B------:R-:W-:Y:S01]  /*4d80*/  @!P0 IMAD.IADD R40, R40, 0x1, -R2.reuse ;  /* 0x0000000128288824 */ /* 0x100fe200078e0a02 */
[----:B------:R-:W-:Y:S01]  /*4d90*/  ISETP.GT.U32.AND P0, PT, R2, R137, PT ;  /* 0x000000890200720c */ /* 0x000fe20003f04070 */
[----:B------:R-:W-:Y:S01]  /*4da0*/  @!P3 IMAD.IADD R24, R24, 0x1, -R2 ;  /* 0x000000011818b824 */ /* 0x000fe200078e0a02 */
[----:B------:R-:W-:Y:S01]  /*4db0*/  ISETP.GT.U32.AND P3, PT, R2, R122, PT ;  /* 0x0000007a0200720c */ /* 0x000fe20003f64070 */
[----:B------:R-:W-:Y:S01]  /*4dc0*/  IMAD.MOV R38, RZ, RZ, -R38 ;  /* 0x000000ffff267224 */ /* 0x000fe200078e0a26 */
[----:B------:R-:W-:Y:S01]  /*4dd0*/  IABS R39, R148 ;  /* 0x0000009400277213 */ /* 0x000fe20000000000 */
[----:B------:R-:W-:-:S04]  /*4de0*/  IMAD.HI.U32 R86, R4, R55, RZ ;  /* 0x0000003704567227 */ /* 0x000fc800078e00ff */
[C---:B------:R-:W-:Y:S02]  /*4df0*/  VIADD R144, R7.reuse, 0x79 ;  /* 0x0000007907907836 */ /* 0x040fe40000000000 */
[----:B------:R-:W-:Y:S01]  /*4e00*/  VIADD R143, R7, 0x7a ;  /* 0x0000007a078f7836 */ /* 0x000fe20000000000 */
[----:B------:R-:W-:Y:S01]  /*4e10*/  @!P2 IADD3 R121, R121, -R2, RZ ;  /* 0x800000027979a210 */ /* 0x000fe20007ffe0ff */
[----:B------:R-:W-:Y:S01]  /*4e20*/  IMAD R71, R2, R38, R71 ;  /* 0x0000002602477224 */ /* 0x000fe200078e0247 */
[----:B------:R-:W-:Y:S01]  /*4e30*/  IABS R104, R144 ;  /* 0x0000009000687213 */ /* 0x000fe20000000000 */
[----:B------:R-:W-:Y:S01]  /*4e40*/  IMAD.MOV R86, RZ, RZ, -R86 ;  /* 0x000000ffff567224 */ /* 0x000fe200078e0a56 */
[----:B------:R-:W-:Y:S01]  /*4e50*/  STL [R1+0xf88], R162 ;  /* 0x000f88a201007387 */ /* 0x000fe20000100800 */
[----:B------:R-:W-:-:S04]  /*4e60*/  IMAD.HI.U32 R38, R4, R8, RZ ;  /* 0x0000000804267227 */ /* 0x000fc800078e00ff */
[C---:B------:R-:W-:Y:S01]  /*4e70*/  IMAD R23, R2.reuse, R54, R23 ;  /* 0x0000003602177224 */ /* 0x040fe200078e0217 */
[----:B------:R-:W-:Y:S01]  /*4e80*/  ISETP.GT.U32.AND P2, PT, R2, R90, PT ;  /* 0x0000005a0200720c */ /* 0x000fe20003f44070 */
[----:B------:R-:W-:-:S04]  /*4e90*/  IMAD.HI.U32 R54, R4, R120, RZ ;  /* 0x0000007804367227 */ /* 0x000fc800078e00ff */
[----:B------:R-:W-:Y:S01]  /*4ea0*/  @!P6 IMAD.IADD R72, R72, 0x1, -R2 ;  /* 0x000000014848e824 */ /* 0x000fe200078e0a02 */
[----:B------:R-:W-:Y:S01]  /*4eb0*/  ISETP.GT.U32.AND P6, PT, R2, R87, PT ;  /* 0x000000570200720c */ /* 0x000fe20003fc4070 */
[----:B------:R-:W-:-:S04]  /*4ec0*/  IMAD.HI.U32 R70, R4, R39, RZ ;  /* 0x0000002704467227 */ /* 0x000fc800078e00ff */
[----:B------:R-:W-:Y:S01]  /*4ed0*/  @!P5 IMAD.IADD R9, R9, 0x1, -R2 ;  /* 0x000000010909d824 */ /* 0x000fe200078e0a02 */
[C---:B------:R-:W-:Y:S01]  /*4ee0*/  ISETP.GT.U32.AND P5, PT, R2.reuse, R106, PT ;  /* 0x0000006a0200720c */ /* 0x040fe20003fa4070 */
[C---:B------:R-:W-:Y:S01]  /*4ef0*/  IMAD R55, R2.reuse, R86, R55 ;  /* 0x0000005602377224 */ /* 0x040fe200078e0237 */
[----:B------:R-:W-:Y:S01]  /*4f00*/  IABS R86, R143 ;  /* 0x0000008f00567213 */ /* 0x000fe20000000000 */
[----:B------:R-:W-:Y:S01]  /*4f10*/  IMAD.MOV R38, RZ, RZ, -R38 ;  /* 0x000000ffff267224 */ /* 0x000fe200078e0a26 */
[----:B------:R-:W-:Y:S01]  /*4f20*/  @!P1 IADD3 R25, R25, -R2, RZ ;  /* 0x8000000219199210 */ /* 0x000fe20007ffe0ff */
[----:B------:R-:W-:Y:S01]  /*4f30*/  IMAD.MOV R54, RZ, RZ, -R54 ;  /* 0x000000ffff367224 */ /* 0x000fe200078e0a36 */
[C---:B------:R-:W-:Y:S01]  /*4f40*/  ISETP.GT.U32.AND P1, PT, R2.reuse, R56, PT ;  /* 0x000000380200720c */ /* 0x040fe20003f24070 */
[----:B------:R-:W-:Y:S01]  /*4f50*/  IMAD.MOV R70, RZ, RZ, -R70 ;  /* 0x000000ffff467224 */ /* 0x000fe200078e0a46 */
[----:B------:R-:W-:Y:S01]  /*4f60*/  STL [R1+0xf74], R161 ;  /* 0x000f74a101007387 */ /* 0x000fe20000100800 */
[----:B------:R-:W-:-:S02]  /*4f70*/  IMAD R8, R2, R38, R8 ;  /* 0x0000002602087224 */ /* 0x000fc400078e0208 */
[--C-:B------:R-:W-:Y:S01]  /*4f80*/  @!P4 IMAD.IADD R105, R105, 0x1, -R2.reuse ;  /* 0x000000016969c824 */ /* 0x100fe200078e0a02 */
[C---:B------:R-:W-:Y:S01]  /*4f90*/  ISETP.GT.U32.AND P4, PT, R2.reuse, R72, PT ;  /* 0x000000480200720c */ /* 0x040fe20003f84070 */
[--C-:B------:R-:W-:Y:S01]  /*4fa0*/  @!P0 IMAD.IADD R137, R137, 0x1, -R2.reuse ;  /* 0x0000000189898824 */ /* 0x100fe200078e0a02 */
[----:B------:R-:W-:Y:S01]  /*4fb0*/  ISETP.GT.U32.AND P0, PT, R2, R40, PT ;  /* 0x000000280200720c */ /* 0x000fe20003f04070 */
[----:B------:R-:W-:Y:S01]  /*4fc0*/  @!P3 IMAD.IADD R122, R122, 0x1, -R2 ;  /* 0x000000017a7ab824 */ /* 0x000fe200078e0a02 */
[----:B------:R-:W-:Y:S01]  /*4fd0*/  ISETP.GT.U32.AND P3, PT, R2, R24, PT ;  /* 0x000000180200720c */ /* 0x000fe20003f64070 */
[----:B------:R-:W-:-:S04]  /*4fe0*/  IMAD.HI.U32 R38, R4, R104, RZ ;  /* 0x0000006804267227 */ /* 0x000fc800078e00ff */
[----:B------:R-:W-:Y:S01]  /*4ff0*/  VIADD R141, R7, 0x7c ;  /* 0x0000007c078d7836 */ /* 0x000fe20000000000 */
[----:B------:R-:W-:Y:S01]  /*5000*/  @!P2 IADD3 R90, R90, -R2, RZ ;  /* 0x800000025a5aa210 */ /* 0x000fe20007ffe0ff */
[----:B------:R-:W-:Y:S01]  /*5010*/  IMAD R120, R2, R54, R120 ;  /* 0x0000003602787224 */ /* 0x000fe200078e0278 */
[----:B------:R-:W-:Y:S01]  /*5020*/  STL [R1+0xf70], R160 ;  /* 0x000f70a001007387 */ /* 0x000fe20000100800 */
[----:B------:R-:W-:-:S04]  /*5030*/  IMAD.HI.U32 R54, R4, R86, RZ ;  /* 0x0000005604367227 */ /* 0x000fc800078e00ff */
[C---:B------:R-:W-:Y:S01]  /*5040*/  IMAD R39, R2.reuse, R70, R39 ;  /* 0x0000004602277224 */ /* 0x040fe200078e0227 */
[----:B------:R-:W-:Y:S01]  /*5050*/  IABS R70, R142 ;  /* 0x0000008e00467213 */ /* 0x000fe20000000000 */
[----:B------:R-:W-:Y:S01]  /*5060*/  IMAD.MOV R38, RZ, RZ, -R38 ;  /* 0x000000ffff267224 */ /* 0x000fe200078e0a26 */
[----:B------:R-:W-:Y:S01]  /*5070*/  ISETP.GT.U32.AND P2, PT, R2, R121, PT ;  /* 0x000000790200720c */ /* 0x000fe20003f44070 */
[----:B------:R-:W-:Y:S02]  /*5080*/  IMAD.MOV R54, RZ, RZ, -R54 ;  /* 0x000000ffff367224 */ /* 0x000fe400078e0a36 */
[--C-:B------:R-:W-:Y:S02]  /*5090*/  @!P6 IMAD.IADD R87, R87, 0x1, -R2.reuse ;  /* 0x000000015757e824 */ /* 0x100fe400078e0a02 */
[----:B------:R-:W-:Y:S01]  /*50a0*/  @!P5 IMAD.IADD R106, R106, 0x1, -R2 ;  /* 0x000000016a6ad824 */ /* 0x000fe200078e0a02 */
[----:B------:R-:W-:Y:S01]  /*50b0*/  @!P3 IADD3 R24, R24, -R2, RZ ;  /* 0x800000021818b210 */ /* 0x000fe20007ffe0ff */
[C---:B------:R-:W-:Y:S01]  /*50c0*/  IMAD R104, R2.reuse, R38, R104 ;  /* 0x0000002602687224 */ /* 0x040fe200078e0268 */
[----:B------:R-:W-:Y:S01]  /*50d0*/  ISETP.GT.U32.AND P5, PT, R2, R9, PT ;  /* 0x000000090200720c */ /* 0x000fe20003fa4070 */
[----:B------:R-:W-:Y:S01]  /*50e0*/  IMAD.HI.U32 R38, R4, R70, RZ ;  /* 0x0000004604267227 */ /* 0x000fe200078e00ff */
[----:B------:R-:W-:Y:S03]  /*50f0*/  STL [R1+0xf6c], R159 ;  /* 0x000f6c9f01007387 */ /* 0x000fe60000100800 */
[----:B------:R-:W-:Y:S01]  /*5100*/  IMAD R86, R2, R54, R86 ;  /* 0x0000003602567224 */ /* 0x000fe200078e0256 */
[----:B------:R-:W-:Y:S01]  /*5110*/  IABS R54, R141 ;  /* 0x0000008d00367213 */ /* 0x000fe20000000000 */
[--C-:B------:R-:W-:Y:S01]  /*5120*/  @!P4 IMAD.IADD R72, R72, 0x1, -R2.reuse ;  /* 0x000000014848c824 */ /* 0x100fe200078e0a02 */
[----:B------:R-:W-:Y:S01]  /*5130*/  IADD3 R38, -R38, RZ, RZ ;  /* 0x000000ff26267210 */ /* 0x000fe20007ffe1ff */
[--C-:B------:R-:W-:Y:S01]  /*5140*/  @!P1 IMAD.IADD R56, R56, 0x1, -R2.reuse ;  /* 0x0000000138389824 */ /* 0x100fe200078e0a02 */
[----:B------:R-:W-:Y:S01]  /*5150*/  ISETP.GT.U32.AND P6, PT, R2, R105, PT ;  /* 0x000000690200720c */ /* 0x000fe20003fc4070 */
[----:B------:R-:W-:Y:S01]  /*5160*/  @!P0 IMAD.IADD R40, R40, 0x1, -R2 ;  /* 0x0000000128288824 */ /* 0x000fe200078e0a02 */
[----:B------:R-:W-:Y:S01]  /*5170*/  ISETP.GT.U32.AND P4, PT, R2, R87, PT ;  /* 0x000000570200720c */ /* 0x000fe20003f84070 */
[----:B------:R-:W-:Y:S01]  /*5180*/  IMAD.HI.U32 R5, R4, R54, RZ ;  /* 0x0000003604057227 */ /* 0x000fe200078e00ff */
[C---:B------:R-:W-:Y:S01]  /*5190*/  ISETP.GT.U32.AND P1, PT, R2.reuse, R71, PT ;  /* 0x000000470200720c */ /* 0x040fe20003f24070 */
[----:B------:R-:W-:Y:S01]  /*51a0*/  STL [R1+0xf68], R158 ;  /* 0x000f689e01007387 */ /* 0x000fe20000100800 */
[C---:B------:R-:W-:Y:S01]  /*51b0*/  ISETP.GT.U32.AND P0, PT, R2.reuse, R55, PT ;  /* 0x000000370200720c */ /* 0x040fe20003f04070 */
[C---:B------:R-:W-:Y:S01]  /*51c0*/  VIADD R140, R7.reuse, 0x7d ;  /* 0x0000007d078c7836 */ /* 0x040fe20000000000 */
[C---:B------:R-:W-:Y:S01]  /*51d0*/  ISETP.GT.U32.AND P3, PT, R2.reuse, R39, PT ;  /* 0x000000270200720c */ /* 0x040fe20003f64070 */
[----:B------:R-:W-:Y:S01]  /*51e0*/  VIADD R136, R7, 0x7e ;  /* 0x0000007e07887836 */ /* 0x000fe20000000000 */
[----:B------:R-:W-:Y:S01]  /*51f0*/  STL [R1+0xf64], R157 ;  /* 0x000f649d01007387 */ /* 0x000fe20000100800 */
[C---:B------:R-:W-:Y:S01]  /*5200*/  IMAD R70, R2.reuse, R38, R70 ;  /* 0x0000002602467224 */ /* 0x040fe200078e0246 */
[----:B------:R-:W-:Y:S01]  /*5210*/  IABS R38, R140 ;  /* 0x0000008c00267213 */ /* 0x000fe20000000000 */
[----:B------:R-:W-:Y:S01]  /*5220*/  IMAD.MOV R5, RZ, RZ, -R5 ;  /* 0x000000ffff057224 */ /* 0x000fe200078e0a05 */
[----:B------:R-:W-:Y:S01]  /*5230*/  IABS R88, R136 ;  /* 0x0000008800587213 */ /* 0x000fe20000000000 */
[----:B------:R-:W-:Y:S01]  /*5240*/  @!P5 IMAD.IADD R9, R9, 0x1, -R2 ;  /* 0x000000010909d824 */ /* 0x000fe200078e0a02 */
[C---:B------:R-:W-:Y:S01]  /*5250*/  ISETP.GT.U32.AND P5, PT, R2.reuse, R23, PT ;  /* 0x000000170200720c */ /* 0x040fe20003fa4070 */
[----:B------:R-:W-:-:S02]  /*5260*/  IMAD R54, R2, R5, R54 ;  /* 0x0000000502367224 */ /* 0x000fc400078e0236 */
[--C-:B------:R-:W-:Y:S01]  /*5270*/  @!P2 IMAD.IADD R121, R121, 0x1, -R2.reuse ;  /* 0x000000017979a824 */ /* 0x100fe200078e0a02 */
[----:B------:R-:W-:Y:S01]  /*5280*/  ISETP.GT.U32.AND P2, PT, R2, R8, PT ;  /* 0x000000080200720c */ /* 0x000fe20003f44070 */
[C---:B------:R-:W-:Y:S01]  /*5290*/  IMAD.HI.U32 R5, R4.reuse, R38, RZ ;  /* 0x0000002604057227 */ /* 0x040fe200078e00ff */
[----:B------:R-:W-:Y:S01]  /*52a0*/  @!P4 IADD3 R87, R87, -R2, RZ ;  /* 0x800000025757c210 */ /* 0x000fe20007ffe0ff */
[----:B------:R-:W-:Y:S02]  /*52b0*/  STL [R1+0xf60], R156 ;  /* 0x000f609c01007387 */ /* 0x000fe40000100800 */
[----:B------:R-:W-:Y:S01]  /*52c0*/  IMAD.HI.U32 R4, R4, R88, RZ ;  /* 0x0000005804047227 */ /* 0x000fe200078e00ff */
[C---:B------:R-:W-:Y:S01]  /*52d0*/  ISETP.GT.U32.AND P4, PT, R2.reuse, R104, PT ;  /* 0x000000680200720c */ /* 0x040fe20003f84070 */
[----:B------:R-:W-:Y:S02]  /*52e0*/  STL [R1+0xf5c], R155 ;  /* 0x000f5c9b01007387 */ /* 0x000fe40000100800 */
[--C-:B------:R-:W-:Y:S01]  /*52f0*/  @!P6 IMAD.IADD R105, R105, 0x1, -R2.reuse ;  /* 0x000000016969e824 */ /* 0x100fe200078e0a02 */
[C---:B------:R-:W-:Y:S01]  /*5300*/  ISETP.GT.U32.AND P6, PT, R2.reuse, R120, PT ;  /* 0x000000780200720c */ /* 0x040fe20003fc4070 */
[--C-:B------:R-:W-:Y:S01]  /*5310*/  @!P1 IMAD.IADD R71, R71, 0x1, -R2.reuse ;  /* 0x0000000147479824 */ /* 0x100fe200078e0a02 */
[C---:B------:R-:W-:Y:S01]  /*5320*/  ISETP.GT.U32.AND P1, PT, R2.reuse, R86, PT ;  /* 0x000000560200720c */ /* 0x040fe20003f24070 */
[--C-:B------:R-:W-:Y:S01]  /*5330*/  @!P0 IMAD.IADD R55, R55, 0x1, -R2.reuse ;  /* 0x0000000137378824 */ /* 0x100fe200078e0a02 */
[C---:B------:R-:W-:Y:S01]  /*5340*/  ISETP.GT.U32.AND P0, PT, R2.reuse, R70, PT ;  /* 0x000000460200720c */ /* 0x040fe20003f04070 */
[----:B------:R-:W-:Y:S01]  /*5350*/  @!P3 IMAD.IADD R39, R39, 0x1, -R2 ;  /* 0x000000012727b824 */ /* 0x000fe200078e0a02 */
[C---:B------:R-:W-:Y:S01]  /*5360*/  ISETP.GT.U32.AND P3, PT, R2.reuse, R54, PT ;  /* 0x000000360200720c */ /* 0x040fe20003f64070 */
[----:B------:R-:W-:Y:S01]  /*5370*/  IMAD.MOV R5, RZ, RZ, -R5 ;  /* 0x000000ffff057224 */ /* 0x000fe200078e0a05 */
[----:B------:R-:W-:Y:S01]  /*5380*/  @!P5 IADD3 R23, R23, -R2, RZ ;  /* 0x800000021717d210 */ /* 0x000fe20007ffe0ff */
[----:B------:R-:W-:Y:S01]  /*5390*/  IMAD.MOV R4, RZ, RZ, -R4 ;  /* 0x000000ffff047224 */ /* 0x000fe200078e0a04 */
[----:B------:R-:W-:Y:S01]  /*53a0*/  STL [R1+0xf58], R154 ;  /* 0x000f589a01007387 */ /* 0x000fe20000100800 */
[----:B------:R-:W-:-:S02]  /*53b0*/  IMAD R38, R2, R5, R38 ;  /* 0x0000000502267224 */ /* 0x000fc400078e0226 */
[----:B------:R-:W-:Y:S01]  /*53c0*/  IMAD R88, R2, R4, R88 ;  /* 0x0000000402587224 */ /* 0x000fe200078e0258 */
[----:B------:R-:W-:Y:S01]  /*53d0*/  STL [R1+0xf54], R153 ;  /* 0x000f549901007387 */ /* 0x000fe20000100800 */
[--C-:B------:R-:W-:Y:S01]  /*53e0*/  @!P2 IMAD.IADD R8, R8, 0x1, -R2.reuse ;  /* 0x000000010808a824 */ /* 0x100fe200078e0a02 */
[C---:B------:R-:W-:Y:S02]  /*53f0*/  ISETP.GT.U32.AND P5, PT, R2.reuse, R38, PT ;  /* 0x000000260200720c */ /* 0x040fe40003fa4070 */
[----:B------:R-:W-:Y:S01]  /*5400*/  ISETP.GT.U32.AND P2, PT, R2, R88, PT ;  /* 0x000000580200720c */ /* 0x000fe20003f44070 */
[--C-:B------:R-:W-:Y:S01]  /*5410*/  @!P6 IMAD.IADD R120, R120, 0x1, -R2.reuse ;  /* 0x000000017878e824 */ /* 0x100fe200078e0a02 */
[----:B------:R-:W-:Y:S01]  /*5420*/  @!P1 IADD3 R86, R86, -R2, RZ ;  /* 0x8000000256569210 */ /* 0x000fe20007ffe0ff */
[--C-:B------:R-:W-:Y:S01]  /*5430*/  @!P4 IMAD.IADD R104, R104, 0x1, -R2.reuse ;  /* 0x000000016868c824 */ /* 0x100fe200078e0a02 */
[----:B------:R-:W-:Y:S01]  /*5440*/  ISETP.GT.U32.AND P6, PT, R2, R71, PT ;  /* 0x000000470200720c */ /* 0x000fe20003fc4070 */
[--C-:B------:R-:W-:Y:S01]  /*5450*/  @!P0 IMAD.IADD R70, R70, 0x1, -R2.reuse ;  /* 0x0000000146468824 */ /* 0x100fe200078e0a02 */
[----:B------:R-:W-:Y:S01]  /*5460*/  ISETP.GT.U32.AND P4, PT, R2, R55, PT ;  /* 0x000000370200720c */ /* 0x000fe20003f84070 */
[----:B------:R-:W-:Y:S01]  /*5470*/  @!P3 IMAD.IADD R54, R54, 0x1, -R2 ;  /* 0x000000013636b824 */ /* 0x000fe200078e0a02 */
[C---:B------:R-:W-:Y:S01]  /*5480*/  ISETP.GT.U32.AND P1, PT, R2.reuse, R39, PT ;  /* 0x000000270200720c */ /* 0x040fe20003f24070 */
[----:B------:R-:W-:Y:S01]  /*5490*/  STL [R1+0xf50], R152 ;  /* 0x000f509801007387 */ /* 0x000fe20000100800 */
[----:B------:R-:W-:-:S02]  /*54a0*/  ISETP.GT.U32.AND P0, PT, R2, R23, PT ;  /* 0x000000170200720c */ /* 0x000fc40003f04070 */
[----:B------:R-:W-:Y:S01]  /*54b0*/  ISETP.GT.U32.AND P3, PT, R2, R8, PT ;  /* 0x000000080200720c */ /* 0x000fe20003f64070 */
[----:B------:R-:W-:Y:S04]  /*54c0*/  STL [R1+0xf4c], R151 ;  /* 0x000f4c9701007387 */ /* 0x000fe80000100800 */
[----:B------:R-:W-:Y:S01]  /*54d0*/  STL [R1+0xf48], R150 ;  /* 0x000f489601007387 */ /* 0x000fe20000100800 */
[----:B------:R-:W-:-:S03]  /*54e0*/  @!P5 IMAD.IADD R38, R38, 0x1, -R2 ;  /* 0x000000012626d824 */ /* 0x000fc600078e0a02 */
[----:B------:R-:W-:Y:S01]  /*54f0*/  STL [R1+0xf44], R149 ;  /* 0x000f449501007387 */ /* 0x000fe20000100800 */
[----:B------:R-:W-:-:S03]  /*5500*/  @!P2 IADD3 R88, R88, -R2, RZ ;  /* 0x800000025858a210 */ /* 0x000fc60007ffe0ff */
[----:B------:R-:W-:Y:S04]  /*5510*/  STL [R1+0xf40], R148 ;  /* 0x000f409401007387 */ /* 0x000fe80000100800 */
[----:B------:R-:W-:Y:S04]  /*5520*/  STL [R1+0xf3c], R147 ;  /* 0x000f3c9301007387 */ /* 0x000fe80000100800 */
[----:B------:R-:W-:Y:S01]  /*5530*/  STL [R1+0xf38], R146 ;  /* 0x000f389201007387 */ /* 0x000fe20000100800 */
[----:B------:R-:W-:-:S03]  /*5540*/  @!P6 IMAD.IADD R71, R71, 0x1, -R2 ;  /* 0x000000014747e824 */ /* 0x000fc600078e0a02 */
[----:B------:R-:W-:Y:S01]  /*5550*/  STL [R1+0xf34], R145 ;  /* 0x000f349101007387 */ /* 0x000fe20000100800 */
[--C-:B------:R-:W-:Y:S01]  /*5560*/  @!P4 IMAD.IADD R55, R55, 0x1, -R2.reuse ;  /* 0x000000013737c824 */ /* 0x100fe200078e0a02 */
[----:B------:R-:W-:Y:S02]  /*5570*/  @!P0 IADD3 R23, R23, -R2, RZ ;  /* 0x8000000217178210 */ /* 0x000fe40007ffe0ff */
[----:B------:R-:W-:Y:S01]  /*5580*/  STL [R1+0xf30], R144 ;  /* 0x000f309001007387 */ /* 0x000fe20000100800 */
[--C-:B------:R-:W-:Y:S01]  /*5590*/  @!P1 IMAD.IADD R39, R39, 0x1, -R2.reuse ;  /* 0x0000000127279824 */ /* 0x100fe200078e0a02 */
[----:B------:R-:W-:Y:S01]  /*55a0*/  ISETP.GT.U32.AND P5, PT, R2, R120, PT ;  /* 0x000000780200720c */ /* 0x000fe20003fa4070 */
[----:B------:R-:W-:Y:S01]  /*55b0*/  @!P3 IMAD.IADD R8, R8, 0x1, -R2 ;  /* 0x000000010808b824 */ /* 0x000fe200078e0a02 */
[----:B-1----:R-:W2:Y:S01]  /*55c0*/  LDL R246, [R1+0xf7c] ;  /* 0x000f7c0001f67983 */ /* 0x002ea20000100800 */
[----:B------:R-:W-:-:S03]  /*55d0*/  ISETP.GT.U32.AND P2, PT, R2, R104, PT ;  /* 0x000000680200720c */ /* 0x000fc60003f44070 */
[----:B------:R-:W3:Y:S01]  /*55e0*/  LDL R247, [R1+0xf78] ;  /* 0x000f780001f77983 */ /* 0x000ee20000100800 */
[----:B------:R-:W-:-:S03]  /*55f0*/  ISETP.GT.U32.AND P4, PT, R2, R86, PT ;  /* 0x000000560200720c */ /* 0x000fc60003f84070 */
[----:B------:R-:W4:Y:S01]  /*5600*/  LDL R248, [R1+0x1020] ;  /* 0x0010200001f87983 */ /* 0x000f220000100800 */
[----:B------:R-:W-:-:S03]  /*5610*/  ISETP.GT.U32.AND P1, PT, R2, R70, PT ;  /* 0x000000460200720c */ /* 0x000fc60003f24070 */
[----:B------:R-:W5:Y:S01]  /*5620*/  LDL R249, [R1+0x102c] ;  /* 0x00102c0001f97983 */ /* 0x000f620000100800 */
[----:B------:R-:W-:-:S03]  /*5630*/  ISETP.GT.U32.AND P0, PT, R2, R54, PT ;  /* 0x000000360200720c */ /* 0x000fc60003f04070 */
[----:B------:R-:W4:Y:S01]  /*5640*/  LDL R250, [R1+0x1028] ;  /* 0x0010280001fa7983 */ /* 0x000f220000100800 */
[----:B------:R-:W-:-:S03]  /*5650*/  ISETP.GT.U32.AND P6, PT, R2, R38, PT ;  /* 0x000000260200720c */ /* 0x000fc60003fc4070 */
[----:B------:R-:W5:Y:S01]  /*5660*/  LDL R251, [R1+0x1034] ;  /* 0x0010340001fb7983 */ /* 0x000f620000100800 */
[----:B------:R-:W-:-:S03]  /*5670*/  ISETP.GT.U32.AND P3, PT, R2, R88, PT ;  /* 0x000000580200720c */ /* 0x000fc60003f64070 */
[----:B------:R-:W5:Y:S04]  /*5680*/  LDL R252, [R1+0x1038] ;  /* 0x0010380001fc7983 */ /* 0x000f680000100800 */
[----:B------:R-:W5:Y:S04]  /*5690*/  LDL R11, [R1+0x1044] ;  /* 0x00104400010b7983 */ /* 0x000f680000100800 */
[----:B------:R-:W-:Y:S04]  /*56a0*/  STL [R1+0xf2c], R143 ;  /* 0x000f2c8f01007387 */ /* 0x000fe80000100800 */
[----:B------:R-:W-:Y:S04]  /*56b0*/  STL [R1+0xf28], R142 ;  /* 0x000f288e01007387 */ /* 0x000fe80000100800 */
[----:B------:R-:W-:Y:S04]  /*56c0*/  STL [R1+0xf14], R138 ;  /* 0x000f148a01007387 */ /* 0x000fe80000100800 */
[----:B------:R-:W-:Y:S04]  /*56d0*/  STL [R1+0xf24], R141 ;  /* 0x000f248d01007387 */ /* 0x000fe80000100800 */
[----:B------:R-:W-:Y:S04]  /*56e0*/  STL [R1+0xf20], R140 ;  /* 0x000f208c01007387 */ /* 0x000fe80000100800 */
[----:B------:R-:W5:Y:S01]  /*56f0*/  LDL R5, [R1+0xf18] ;  /* 0x000f180001057983 */ /* 0x000f620000100800 */
[--C-:B------:R-:W-:Y:S01]  /*5700*/  @!P5 IMAD.IADD R120, R120, 0x1, -R2.reuse ;  /* 0x000000017878d824 */ /* 0x100fe200078e0a02 */
[-C--:B------:R-:W-:Y:S01]  /*5710*/  @!P4 IADD3 R86, R86, -R2.reuse, RZ ;  /* 0x800000025656c210 */ /* 0x080fe20007ffe0ff */
[--C-:B------:R-:W-:Y:S01]  /*5720*/  @!P2 IMAD.IADD R104, R104, 0x1, -R2.reuse ;  /* 0x000000016868a824 */ /* 0x100fe200078e0a02 */
[----:B------:R-:W-:Y:S01]  /*5730*/  STL [R1+0xf1c], R136 ;  /* 0x000f1c8801007387 */ /* 0x000fe20000100800 */
[--C-:B------:R-:W-:Y:S01]  /*5740*/  @!P1 IMAD.IADD R70, R70, 0x1, -R2.reuse ;  /* 0x0000000146469824 */ /* 0x100fe200078e0a02 */
[----:B------:R-:W-:Y:S01]  /*5750*/  @!P3 IADD3 R88, R88, -R2, RZ ;  /* 0x800000025858b210 */ /* 0x000fe20007ffe0ff */
[--C-:B------:R-:W-:Y:S01]  /*5760*/  @!P0 IMAD.IADD R54, R54, 0x1, -R2.reuse ;  /* 0x0000000136368824 */ /* 0x100fe200078e0a02 */
[----:B------:R1:W-:Y:S01]  /*5770*/  STL [R1+0x1208], R7 ;  /* 0x0012080701007387 */ /* 0x0003e20000100800 */
[----:B------:R-:W-:Y:S01]  /*5780*/  @!P6 IMAD.IADD R38, R38, 0x1, -R2 ;  /* 0x000000012626e824 */ /* 0x000fe200078e0a02 */
[----:B------:R-:W-:-:S02]  /*5790*/  ISETP.GT.U32.AND P5, PT, R3, R0, PT ;  /* 0x000000000300720c */ /* 0x000fc40003fa4070 */
[----:B------:R-:W5:Y:S01]  /*57a0*/  LDL R2, [R1+0xf84] ;  /* 0x000f840001027983 */ /* 0x000f620000100800 */
[----:B------:R-:W-:Y:S02]  /*57b0*/  ISETP.GE.AND P2, PT, R7, RZ, PT ;  /* 0x000000ff0700720c */ /* 0x000fe40003f46270 */
[----:B------:R-:W-:Y:S01]  /*57c0*/  ISETP.GE.AND P4, PT, R10, RZ, PT ;  /* 0x000000ff0a00720c */ /* 0x000fe20003f86270 */
[----:B-1----:R-:W5:Y:S04]  /*57d0*/  LDL R7, [R1+0x1040] ;  /* 0x0010400001077983 */ /* 0x002f680000100800 */
[----:B------:R-:W5:Y:S03]  /*57e0*/  LDL.LU R10, [R1+0x1264] ;  /* 0x00126400010a7983 */ /* 0x000f660000300800 */
[----:B------:R-:W-:-:S03]  /*57f0*/  @!P5 IMAD.IADD R0, R0, 0x1, -R3 ;  /* 0x000000010000d824 */ /* 0x000fc600078e0a03 */
[----:B------:R-:W-:Y:S02]  /*5800*/  @!P2 IMAD.MOV R135, RZ, RZ, -R135 ;  /* 0x000000ffff87a224 */ /* 0x000fe400078e0a87 */
[----:B------:R-:W-:Y:S01]  /*5810*/  @!P4 IMAD.MOV R103, RZ, RZ, -R103 ;  /* 0x000000ffff67c224 */ /* 0x000fe200078e0a67 */
[----:B--2---:R-:W-:Y:S02]  /*5820*/  ISETP.GE.AND P1, PT, R246, RZ, PT ;  /* 0x000000fff600720c */ /* 0x004fe40003f26270 */
[----:B------:R-:W2:Y:S01]  /*5830*/  LDL.LU R246, [R1+0x1260] ;  /* 0x0012600001f67983 */ /* 0x000ea20000300800 */
[----:B---3--:R-:W-:-:S03]  /*5840*/  ISETP.GE.AND P2, PT, R247, RZ, PT ;  /* 0x000000fff700720c */ /* 0x008fc60003f46270 */
[----:B------:R-:W3:Y:S07]  /*5850*/  LDL.LU R247, [R1+0x125c] ;  /* 0x00125c0001f77983 */ /* 0x000eee0000300800 */
[----:B------:R-:W-:Y:S01]  /*5860*/  @!P1 IMAD.MOV R85, RZ, RZ, -R85 ;  /* 0x000000ffff559224 */ /* 0x000fe200078e0a55 */
[----:B----4-:R-:W-:Y:S02]  /*5870*/  ISETP.GE.AND P4, PT, R250, RZ, PT ;  /* 0x000000fffa00720c */ /* 0x010fe40003f86270 */
[----:B------:R-:W-:Y:S01]  /*5880*/  @!P2 IMAD.MOV R69, RZ, RZ, -R69 ;  /* 0x000000ffff45a224 */ /* 0x000fe200078e0a45 */
[----:B-----5:R-:W-:-:S02]  /*5890*/  ISETP.GE.AND P1, PT, R251, RZ, PT ;  /* 0x000000fffb00720c */ /* 0x020fc40003f26270 */
[----:B------:R-:W-:Y:S02]  /*58a0*/  ISETP.GE.AND P2, PT, R252, RZ, PT ;  /* 0x000000fffc00720c */ /* 0x000fe40003f46270 */
[----:B------:R-:W-:Y:S02]  /*58b0*/  ISETP.GE.AND P0, PT, R5, RZ, PT ;  /* 0x000000ff0500720c */ /* 0x000fe40003f06270 */
[----:B------:R-:W-:-:S11]  /*58c0*/  ISETP.GE.AND P5, PT, R2, RZ, PT ;  /* 0x000000ff0200720c */ /* 0x000fd60003fa6270 */
[----:B------:R-:W-:Y:S01]  /*58d0*/  @!P0 IMAD.MOV R6, RZ, RZ, -R6 ;  /* 0x000000ffff068224 */ /* 0x000fe200078e0a06 */
[----:B------:R-:W-:Y:S01]  /*58e0*/  ISETP.GE.AND P0, PT, R248, RZ, PT ;  /* 0x000000fff800720c */ /* 0x000fe20003f06270 */
[----:B------:R-:W-:Y:S01]  /*58f0*/  @!P4 IMAD.MOV R22, RZ, RZ, -R22 ;  /* 0x000000ffff16c224 */ /* 0x000fe200078e0a16 */
[----:B------:R-:W4:Y:S01]  /*5900*/  LDL.LU R248, [R1+0x1258] ;  /* 0x0012580001f87983 */ /* 0x000f220000300800 */
[----:B------:R-:W-:Y:S01]  /*5910*/  @!P1 IMAD.MOV R134, RZ, RZ, -R134 ;  /* 0x000000ffff869224 */ /* 0x000fe200078e0a86 */
[----:B------:R-:W-:Y:S01]  /*5920*/  @!P2 IADD3 R118, -R118, RZ, RZ ;  /* 0x000000ff7676a210 */ /* 0x000fe20007ffe1ff */
[----:B------:R-:W1:Y:S01]  /*5930*/  LDC.64 R4, c[0x0][0x230] ;  /* 0x00008c00ff047b82 */ /* 0x000e620000000a00 */
[----:B------:R-:W-:Y:S02]  /*5940*/  @!P5 IADD3 R119, -R119, RZ, RZ ;  /* 0x000000ff7777d210 */ /* 0x000fe40007ffe1ff */
[----:B------:R-:W-:-:S05]  /*5950*/  ISETP.GE.AND P5, PT, R249, RZ, PT ;  /* 0x000000fff900720c */ /* 0x000fca0003fa6270 */
[----:B------:R-:W5:Y:S01]  /*5960*/  LDC.64 R2, c[0x0][0x238] ;  /* 0x00008e00ff027b82 */ /* 0x000f620000000a00 */
[----:B------:R-:W5:Y:S01]  /*5970*/  LDL.LU R249, [R1+0x1254] ;  /* 0x0012540001f97983 */ /* 0x000f620000300800 */
[----:B------:R-:W-:-:S03]  /*5980*/  @!P0 IADD3 R42, -R42, RZ, RZ ;  /* 0x000000ff2a2a8210 */ /* 0x000fc60007ffe1ff */
[----:B------:R-:W2:Y:S01]  /*5990*/  LDL.LU R250, [R1+0x1250] ;  /* 0x0012500001fa7983 */ /* 0x000ea20000300800 */
[----:B------:R-:W-:-:S03]  /*59a0*/  ISETP.GE.AND P0, PT, R11, RZ, PT ;  /* 0x000000ff0b00720c */ /* 0x000fc60003f06270 */
[----:B------:R-:W3:Y:S04]  /*59b0*/  LDL.LU R251, [R1+0x124c] ;  /* 0x00124c0001fb7983 */ /* 0x000ee80000300800 */
[----:B------:R-:W4:Y:S04]  /*59c0*/  LDL.LU R252, [R1+0x1248] ;  /* 0x0012480001fc7983 */ /* 0x000f280000300800 */
[----:B------:R-:W4:Y:S01]  /*59d0*/  LDL.LU R11, [R1+0x1244] ;  /* 0x00124400010b7983 */ /* 0x000f220000300800 */
[----:B------:R-:W-:Y:S01]  /*59e0*/  @!P5 IMAD.MOV R37, RZ, RZ, -R37 ;  /* 0x000000ffff25d224 */ /* 0x000fe200078e0a25 */
[----:B------:R-:W-:Y:S01]  /*59f0*/  ISETP.GE.AND P5, PT, R7, RZ, PT ;  /* 0x000000ff0700720c */ /* 0x000fe20003fa6270 */
[----:B------:R-:W-:-:S12]  /*5a00*/  @!P0 IMAD.MOV R102, RZ, RZ, -R102 ;  /* 0x000000ffff668224 */ /* 0x000fd800078e0a66 */
[----:B------:R-:W-:Y:S01]  /*5a10*/  @!P5 IMAD.MOV R84, RZ, RZ, -R84 ;  /* 0x000000ffff54d224 */ /* 0x000fe200078e0a54 */
[----:B-----5:R-:W-:Y:S02]  /*5a20*/  ISETP.GE.AND P5, PT, R249, RZ, PT ;  /* 0x000000fff900720c */ /* 0x020fe40003fa6270 */
[----:B--2---:R-:W-:Y:S02]  /*5a30*/  ISETP.GE.AND P0, PT, R250, RZ, PT ;  /* 0x000000fffa00720c */ /* 0x004fe40003f06270 */
[----:B---3--:R-:W-:Y:S02]  /*5a40*/  ISETP.GE.AND P2, PT, R251, RZ, PT ;  /* 0x000000fffb00720c */ /* 0x008fe40003f46270 */
[----:B----4-:R-:W-:Y:S02]  /*5a50*/  ISETP.GE.AND P4, PT, R11, RZ, PT ;  /* 0x000000ff0b00720c */ /* 0x010fe40003f86270 */
[----:B------:R-:W-:-:S07]  /*5a60*/  ISETP.GE.AND P1, PT, R252, RZ, PT ;  /* 0x000000fffc00720c */ /* 0x000fce0003f26270 */
[----:B------:R-:W-:Y:S01]  /*5a70*/  @!P0 IMAD.MOV R12, RZ, RZ, -R12 ;  /* 0x000000ffff0c8224 */ /* 0x000fe200078e0a0c */
[----:B------:R-:W-:Y:S01]  /*5a80*/  ISETP.GE.AND P0, PT, R245, RZ, PT ;  /* 0x000000fff500720c */ /* 0x000fe20003f06270 */
[----:B------:R-:W-:Y:S01]  /*5a90*/  @!P2 IMAD.MOV R36, RZ, RZ, -R36 ;  /* 0x000000ffff24a224 */ /* 0x000fe200078e0a24 */
[----:B------:R-:W-:Y:S01]  /*5aa0*/  ISETP.GE.AND P2, PT, R246, RZ, PT ;  /* 0x000000fff600720c */ /* 0x000fe20003f46270 */
[----:B------:R-:W-:Y:S01]  /*5ab0*/  @!P5 IMAD.MOV R133, RZ, RZ, -R133 ;  /* 0x000000ffff85d224 */ /* 0x000fe200078e0a85 */
[----:B------:R-:W2:Y:S01]  /*5ac0*/  LDL.LU R11, [R1+0x1240] ;  /* 0x00124000010b7983 */ /* 0x000ea20000300800 */
[----:B------:R-:W-:Y:S01]  /*5ad0*/  @!P4 IMAD.MOV R68, RZ, RZ, -R68 ;  /* 0x000000ffff44c224 */ /* 0x000fe200078e0a44 */
[----:B------:R-:W-:Y:S02]  /*5ae0*/  ISETP.GE.AND P4, PT, R248, RZ, PT ;  /* 0x000000fff800720c */ /* 0x000fe40003f86270 */
[----:B------:R-:W-:Y:S02]  /*5af0*/  @!P1 IADD3 R43, -R43, RZ, RZ ;  /* 0x000000ff2b2b9210 */ /* 0x000fe40007ffe1ff */
[----:B------:R-:W-:-:S02]  /*5b00*/  ISETP.GE.AND P1, PT, R247, RZ, PT ;  /* 0x000000fff700720c */ /* 0x000fc40003f26270 */
[----:B------:R-:W-:Y:S01]  /*5b10*/  ISETP.GE.AND P5, PT, R244, RZ, PT ;  /* 0x000000fff400720c */ /* 0x000fe20003fa6270 */
[----:B------:R-:W-:Y:S01]  /*5b20*/  @!P0 IMAD.MOV R67, RZ, RZ, -R67 ;  /* 0x000000ffff438224 */ /* 0x000fe200078e0a43 */
[----:B------:R-:W-:-:S05]  /*5b30*/  ISETP.GE.AND P0, PT, R240, RZ, PT ;  /* 0x000000fff000720c */ /* 0x000fca0003f06270 */
[----:B------:R-:W-:Y:S02]  /*5b40*/  @!P4 IADD3 R117, -R117, RZ, RZ ;  /* 0x000000ff7575c210 */ /* 0x000fe40007ffe1ff */
[----:B------:R-:W-:Y:S01]  /*5b50*/  ISETP.GE.AND P4, PT, R243, RZ, PT ;  /* 0x000000fff300720c */ /* 0x000fe20003f86270 */
[----:B------:R-:W-:Y:S01]  /*5b60*/  @!P2 IMAD.MOV R75, RZ, RZ, -R75 ;  /* 0x000000ffff4ba224 */ /* 0x000fe200078e0a4b */
[----:B------:R-:W-:Y:S01]  /*5b70*/  ISETP.GE.AND P2, PT, R241, RZ, PT ;  /* 0x000000fff100720c */ /* 0x000fe20003f46270 */
[----:B------:R-:W-:Y:S01]  /*5b80*/  @!P1 IMAD.MOV R101, RZ, RZ, -R101 ;  /* 0x000000ffff659224 */ /* 0x000fe200078e0a65 */
[----:B------:R-:W-:Y:S02]  /*5b90*/  ISETP.GE.AND P1, PT, R242, RZ, PT ;  /* 0x000000fff200720c */ /* 0x000fe40003f26270 */
[----:B------:R-:W-:Y:S02]  /*5ba0*/  @!P5 IADD3 R44, -R44, RZ, RZ ;  /* 0x000000ff2c2cd210 */ /* 0x000fe40007ffe1ff */
[----:B------:R-:W-:-:S02]  /*5bb0*/  ISETP.GE.AND P5, PT, R239, RZ, PT ;  /* 0x000000ffef00720c */ /* 0x000fc40003fa6270 */
[----:B------:R-:W-:-:S03]  /*5bc0*/  @!P0 IADD3 R116, -R116, RZ, RZ ;  /* 0x000000ff74748210 */ /* 0x000fc60007ffe1ff */
[----:B------:R-:W-:Y:S01]  /*5bd0*/  @!P4 IMAD.MOV R35, RZ, RZ, -R35 ;  /* 0x000000ffff23c224 */ /* 0x000fe200078e0a23 */
[----:B------:R-:W-:Y:S01]  /*5be0*/  ISETP.GE.AND P4, PT, R238, RZ, PT ;  /* 0x000000ffee00720c */ /* 0x000fe20003f86270 */
[----:B------:R-:W-:Y:S01]  /*5bf0*/  @!P2 IMAD.MOV R132, RZ, RZ, -R132 ;  /* 0x000000ffff84a224 */ /* 0x000fe200078e0a84 */
[----:B------:R-:W-:Y:S01]  /*5c00*/  ISETP.GE.AND P0, PT, R235, RZ, PT ;  /* 0x000000ffeb00720c */ /* 0x000fe20003f06270 */
[----:B------:R-:W-:Y:S01]  /*5c10*/  @!P1 IMAD.MOV R13, RZ, RZ, -R13 ;  /* 0x000000ffff0d9224 */ /* 0x000fe200078e0a0d */
[----:B------:R-:W-:Y:S02]  /*5c20*/  ISETP.GE.AND P1, PT, R237, RZ, PT ;  /* 0x000000ffed00720c */ /* 0x000fe40003f26270 */
[----:B------:R-:W-:Y:S01]  /*5c30*/  ISETP.GE.AND P2, PT, R236, RZ, PT ;  /* 0x000000ffec00720c */ /* 0x000fe20003f46270 */
[----:B------:R-:W-:Y:S01]  /*5c40*/  @!P5 IMAD.MOV R100, RZ, RZ, -R100 ;  /* 0x000000ffff64d224 */ /* 0x000fe200078e0a64 */
[----:B------:R-:W-:-:S05]  /*5c50*/  ISETP.GE.AND P5, PT, R234, RZ, PT ;  /* 0x000000ffea00720c */ /* 0x000fca0003fa6270 */
[----:B------:R-:W-:Y:S01]  /*5c60*/  @!P4 IMAD.MOV R76, RZ, RZ, -R76 ;  /* 0x000000ffff4cc224 */ /* 0x000fe200078e0a4c */
[----:B------:R-:W-:Y:S01]  /*5c70*/  ISETP.GE.AND P4, PT, R233, RZ, PT ;  /* 0x000000ffe900720c */ /* 0x000fe20003f86270 */
[----:B------:R-:W-:Y:S01]  /*5c80*/  @!P0 IMAD.MOV R34, RZ, RZ, -R34 ;  /* 0x000000ffff228224 */ /* 0x000fe200078e0a22 */
[----:B------:R-:W-:Y:S01]  /*5c90*/  ISETP.GE.AND P0, PT, R230, RZ, PT ;  /* 0x000000ffe600720c */ /* 0x000fe20003f06270 */
[----:B------:R-:W-:Y:S01]  /*5ca0*/  @!P1 IMAD.MOV R66, RZ, RZ, -R66 ;  /* 0x000000ffff429224 */ /* 0x000fe200078e0a42 */
[----:B------:R-:W-:Y:S02]  /*5cb0*/  ISETP.GE.AND P1, PT, R232, RZ, PT ;  /* 0x000000ffe800720c */ /* 0x000fe40003f26270 */
[----:B------:R-:W-:Y:S01]  /*5cc0*/  @!P2 IADD3 R45, -R45, RZ, RZ ;  /* 0x000000ff2d2da210 */ /* 0x000fe20007ffe1ff */
[----:B------:R-:W-:Y:S01]  /*5cd0*/  @!P5 IMAD.MOV R14, RZ, RZ, -R14 ;  /* 0x000000ffff0ed224 */ /* 0x000fe200078e0a0e */
[----:B------:R-:W-:Y:S02]  /*5ce0*/  ISETP.GE.AND P2, PT, R231, RZ, PT ;  /* 0x000000ffe700720c */ /* 0x000fe40003f46270 */
[----:B------:R-:W-:-:S03]  /*5cf0*/  ISETP.GE.AND P5, PT, R229, RZ, PT ;  /* 0x000000ffe500720c */ /* 0x000fc60003fa6270 */
[----:B------:R-:W-:Y:S01]  /*5d00*/  @!P4 IMAD.MOV R131, RZ, RZ, -R131 ;  /* 0x000000ffff83c224 */ /* 0x000fe200078e0a83 */
[----:B------:R-:W-:Y:S01]  /*5d10*/  ISETP.GE.AND P4, PT, R228, RZ, PT ;  /* 0x000000ffe400720c */ /* 0x000fe20003f86270 */
[----:B------:R-:W-:Y:S01]  /*5d20*/  @!P0 IMAD.MOV R77, RZ, RZ, -R77 ;  /* 0x000000ffff4d8224 */ /* 0x000fe200078e0a4d */
[----:B------:R-:W-:Y:S02]  /*5d30*/  ISETP.GE.AND P0, PT, R225, RZ, PT ;  /* 0x000000ffe100720c */ /* 0x000fe40003f06270 */
[----:B------:R-:W-:Y:S02]  /*5d40*/  @!P1 IADD3 R115, -R115, RZ, RZ ;  /* 0x000000ff73739210 */ /* 0x000fe40007ffe1ff */
[----:B------:R-:W-:Y:S01]  /*5d50*/  ISETP.GE.AND P1, PT, R227, RZ, PT ;  /* 0x000000ffe300720c */ /* 0x000fe20003f26270 */
[----:B------:R-:W-:Y:S01]  /*5d60*/  @!P2 IMAD.MOV R99, RZ, RZ, -R99 ;  /* 0x000000ffff63a224 */ /* 0x000fe200078e0a63 */
[----:B------:R-:W-:Y:S01]  /*5d70*/  ISETP.GE.AND P2, PT, R226, RZ, PT ;  /* 0x000000ffe200720c */ /* 0x000fe20003f46270 */
[----:B------:R-:W-:Y:S01]  /*5d80*/  @!P5 IMAD.MOV R61, RZ, RZ, -R61 ;  /* 0x000000ffff3dd224 */ /* 0x000fe200078e0a3d */
[----:B------:R-:W-:-:S03]  /*5d90*/  ISETP.GE.AND P5, PT, R224, RZ, PT ;  /* 0x000000ffe000720c */ /* 0x000fc60003fa6270 */
[----:B------:R-:W-:Y:S02]  /*5da0*/  @!P4 IADD3 R46, -R46, RZ, RZ ;  /* 0x000000ff2e2ec210 */ /* 0x000fe40007ffe1ff */
[----:B------:R-:W-:Y:S01]  /*5db0*/  ISETP.GE.AND P4, PT, R223, RZ, PT ;  /* 0x000000ffdf00720c */ /* 0x000fe20003f86270 */
[----:B------:R-:W-:Y:S01]  /*5dc0*/  @!P0 IMAD.MOV R130, RZ, RZ, -R130 ;  /* 0x000000ffff828224 */ /* 0x000fe200078e0a82 */
[----:B------:R-:W-:Y:S02]  /*5dd0*/  ISETP.GE.AND P0, PT, R220, RZ, PT ;  /* 0x000000ffdc00720c */ /* 0x000fe40003f06270 */
[----:B------:R-:W-:Y:S01]  /*5de0*/  @!P1 IMAD.MOV R29, RZ, RZ, -R29 ;  /* 0x000000ffff1d9224 */ /* 0x000fe200078e0a1d */
[----:B------:R-:W-:Y:S01]  /*5df0*/  ISETP.GE.AND P1, PT, R222, RZ, PT ;  /* 0x000000ffde00720c */ /* 0x000fe20003f26270 */
[----:B------:R-:W-:Y:S01]  /*5e00*/  @!P2 IMAD.MOV R15, RZ, RZ, -R15 ;  /* 0x000000ffff0fa224 */ /* 0x000fe200078e0a0f */
[----:B------:R-:W-:Y:S02]  /*5e10*/  ISETP.GE.AND P2, PT, R221, RZ, PT ;  /* 0x000000ffdd00720c */ /* 0x000fe40003f46270 */
[----:B------:R-:W-:-:S02]  /*5e20*/  @!P5 IADD3 R114, -R114, RZ, RZ ;  /* 0x000000ff7272d210 */ /* 0x000fc40007ffe1ff */
[----:B------:R-:W-:Y:S02]  /*5e30*/  ISETP.GE.AND P5, PT, R219, RZ, PT ;  /* 0x000000ffdb00720c */ /* 0x000fe40003fa6270 */
[----:B------:R-:W-:Y:S01]  /*5e40*/  @!P4 IMAD.MOV R98, RZ, RZ, -R98 ;  /* 0x000000ffff62c224 */ /* 0x000fe200078e0a62 */
[----:B------:R-:W-:Y:S02]  /*5e50*/  ISETP.GE.AND P4, PT, R218, RZ, PT ;  /* 0x000000ffda00720c */ /* 0x000fe40003f86270 */
[----:B------:R-:W-:Y:S02]  /*5e60*/  @!P0 IADD3 R47, -R47, RZ, RZ ;  /* 0x000000ff2f2f8210 */ /* 0x000fe40007ffe1ff */
[----:B------:R-:W-:Y:S01]  /*5e70*/  ISETP.GE.AND P0, PT, R215, RZ, PT ;  /* 0x000000ffd700720c */ /* 0x000fe20003f06270 */
[----:B------:R-:W-:Y:S01]  /*5e80*/  @!P1 IMAD.MOV R78, RZ, RZ, -R78 ;  /* 0x000000ffff4e9224 */ /* 0x000fe200078e0a4e */
[----:B------:R-:W-:Y:S01]  /*5e90*/  ISETP.GE.AND P1, PT, R217, RZ, PT ;  /* 0x000000ffd900720c */ /* 0x000fe20003f26270 */
[----:B------:R-:W-:Y:S01]  /*5ea0*/  @!P2 IMAD.MOV R62, RZ, RZ, -R62 ;  /* 0x000000ffff3ea224 */ /* 0x000fe200078e0a3e */
[----:B------:R-:W-:-:S02]  /*5eb0*/  ISETP.GE.AND P2, PT, R216, RZ, PT ;  /* 0x000000ffd800720c */ /* 0x000fc40003f46270 */
[----:B------:R-:W-:Y:S01]  /*5ec0*/  @!P5 IMAD.MOV R30, RZ, RZ, -R30 ;  /* 0x000000ffff1ed224 */ /* 0x000fe200078e0a1e */
[----:B------:R-:W-:Y:S02]  /*5ed0*/  ISETP.GE.AND P5, PT, R214, RZ, PT ;  /* 0x000000ffd600720c */ /* 0x000fe40003fa6270 */
[----:B------:R-:W-:Y:S01]  /*5ee0*/  @!P4 IMAD.MOV R16, RZ, RZ, -R16 ;  /* 0x000000ffff10c224 */ /* 0x000fe200078e0a10 */
        /* <DEDUP_REMOVED lines=11> */
[----:B------:R-:W-:Y:S01]  /*5fa0*/  @!P0 IMAD.MOV R17, RZ, RZ, -R17 ;  /* 0x000000ffff118224 */ /* 0x000fe200078e0a11 */
[----:B------:R-:W-:Y:S02]  /*5fb0*/  ISETP.GE.AND P0, PT, R205, RZ, PT ;  /* 0x000000ffcd00720c */ /* 0x000fe40003f06270 */
[----:B------:R-:W-:Y:S02]  /*5fc0*/  @!P1 IADD3 R48, -R48, RZ, RZ ;  /* 0x000000ff30309210 */ /* 0x000fe40007ffe1ff */
[----:B------:R-:W-:Y:S01]  /*5fd0*/  ISETP.GE.AND P1, PT, R207, RZ, PT ;  /* 0x000000ffcf00720c */ /* 0x000fe20003f26270 */
[----:B------:R-:W-:Y:S01]  /*5fe0*/  @!P2 IMAD.MOV R31, RZ, RZ, -R31 ;  /* 0x000000ffff1fa224 */ /* 0x000fe200078e0a1f */
[----:B------:R-:W-:Y:S01]  /*5ff0*/  ISETP.GE.AND P2, PT, R206, RZ, PT ;  /* 0x000000ffce00720c */ /* 0x000fe20003f46270 */
[----:B------:R-:W-:Y:S01]  /*6000*/  @!P5 IMAD.MOV R128, RZ, RZ, -R128 ;  /* 0x000000ffff80d224 */ /* 0x000fe200078e0a80 */
[----:B------:R-:W-:Y:S02]  /*6010*/  ISETP.GE.AND P5, PT, R204, RZ, PT ;  /* 0x000000ffcc00720c */ /* 0x000fe40003fa6270 */
[----:B------:R-:W-:-:S02]  /*6020*/  @!P4 IADD3 R112, -R112, RZ, RZ ;  /* 0x000000ff7070c210 */ /* 0x000fc40007ffe1ff */
[----:B------:R-:W-:Y:S01]  /*6030*/  ISETP.GE.AND P4, PT, R203, RZ, PT ;  /* 0x000000ffcb00720c */ /* 0x000fe20003f86270 */
        /* <DEDUP_REMOVED lines=9> */
[----:B------:R-:W-:Y:S02]  /*60d0*/  ISETP.GE.AND P4, PT, R198, RZ, PT ;  /* 0x000000ffc600720c */ /* 0x000fe40003f86270 */
[----:B------:R-:W-:-:S02]  /*60e0*/  @!P0 IADD3 R111, -R111, RZ, RZ ;  /* 0x000000ff6f6f8210 */ /* 0x000fc40007ffe1ff */
[----:B------:R-:W-:Y:S01]  /*60f0*/  ISETP.GE.AND P0, PT, R195, RZ, PT ;  /* 0x000000ffc300720c */ /* 0x000fe20003f06270 */
[----:B------:R-:W-:Y:S01]  /*6100*/  @!P1 IMAD.MOV R18, RZ, RZ, -R18 ;  /* 0x000000ffff129224 */ /* 0x000fe200078e0a12 */
[----:B------:R-:W-:Y:S01]  /*6110*/  ISETP.GE.AND P1, PT, R197, RZ, PT ;  /* 0x000000ffc500720c */ /* 0x000fe20003f26270 */
[----:B------:R-:W-:Y:S01]  /*6120*/  @!P2 IMAD.MOV R127, RZ, RZ, -R127 ;  /* 0x000000ffff7fa224 */ /* 0x000fe200078e0a7f */
[----:B------:R-:W-:-:S03]  /*6130*/  ISETP.GE.AND P2, PT, R196, RZ, PT ;  /* 0x000000ffc400720c */ /* 0x000fc60003f46270 */
[----:B------:R-:W-:Y:S01]  /*6140*/  @!P5 IMAD.MOV R95, RZ, RZ, -R95 ;  /* 0x000000ffff5fd224 */ /* 0x000fe200078e0a5f */
        /* <DEDUP_REMOVED lines=104> */
[----:B------:R-:W-:Y:S01]  /*67d0*/  ISETP.GE.AND P0, PT, R140, RZ, PT ;  /* 0x000000ff8c00720c */ /* 0x000fe20003f06270 */
[----:B-1----:R-:W-:Y:S01]  /*67e0*/  VIADD R7, R4, 0x7f ;  /* 0x0000007f04077836 */ /* 0x002fe20000000000 */
[----:B------:R-:W-:Y:S01]  /*67f0*/  ISETP.NE.AND P3, PT, R10, RZ, PT ;  /* 0x000000ff0a00720c */ /* 0x000fe20003f65270 */
[----:B------:R-:W-:Y:S01]  /*6800*/  @!P1 IMAD.MOV R23, RZ, RZ, -R23 ;  /* 0x000000ffff179224 */ /* 0x000fe200078e0a17 */
[----:B------:R-:W-:Y:S01]  /*6810*/  ISETP.GE.AND P1, PT, R142, RZ, PT ;  /* 0x000000ff8e00720c */ /* 0x000fe20003f26270 */
[----:B------:R-:W-:Y:S01]  /*6820*/  @!P2 IMAD.MOV R8, RZ, RZ, -R8 ;  /* 0x000000ffff08a224 */ /* 0x000fe200078e0a08 */
[----:B------:R-:W-:Y:S01]  /*6830*/  ISETP.GE.AND P2, PT, R141, RZ, PT ;  /* 0x000000ff8d00720c */ /* 0x000fe20003f46270 */
[----:B------:R-:W1:Y:S01]  /*6840*/  LDC R140, c[0x0][0x230] ;  /* 0x00008c00ff8c7b82 */ /* 0x000e620000000800 */
[----:B------:R-:W-:-:S02]  /*6850*/  @!P5 IADD3 R104, -R104, RZ, RZ ;  /* 0x000000ff6868d210 */ /* 0x000fc40007ffe1ff */
[----:B------:R-:W-:Y:S01]  /*6860*/  ISETP.GE.AND P5, PT, R136, RZ, PT ;  /* 0x000000ff8800720c */ /* 0x000fe20003fa6270 */
[----:B------:R-:W-:Y:S01]  /*6870*/  @!P4 IMAD.MOV R86, RZ, RZ, -R86 ;  /* 0x000000ffff56c224 */ /* 0x000fe200078e0a56 */
[----:B------:R-:W-:Y:S02]  /*6880*/  ISETP.GE.AND P4, PT, R138, RZ, PT ;  /* 0x000000ff8a00720c */ /* 0x000fe40003f86270 */
[----:B------:R-:W-:Y:S02]  /*6890*/  @!P0 IADD3 R38, -R38, RZ, RZ ;  /* 0x000000ff26268210 */ /* 0x000fe40007ffe1ff */
[----:B--2---:R-:W-:Y:S01]  /*68a0*/  ISETP.NE.AND P6, PT, R11, RZ, PT ;  /* 0x000000ff0b00720c */ /* 0x004fe20003fc5270 */
[----:B------:R-:W-:Y:S01]  /*68b0*/  @!P1 IMAD.MOV R70, RZ, RZ, -R70 ;  /* 0x000000ffff469224 */ /* 0x000fe200078e0a46 */
[----:B------:R-:W-:Y:S01]  /*68c0*/  LOP3.LUT R136, RZ, R11, RZ, 0x33, !PT ;  /* 0x0000000bff887212 */ /* 0x000fe200078e33ff */
[----:B------:R-:W-:Y:S01]  /*68d0*/  @!P2 IMAD.MOV R54, RZ, RZ, -R54 ;  /* 0x000000ffff36a224 */ /* 0x000fe200078e0a36 */
[----:B------:R-:W-:-:S03]  /*68e0*/  ISETP.GT.AND P0, PT, R7, 0x7f, PT ;  /* 0x0000007f0700780c */ /* 0x000fc60003f04270 */
[----:B------:R-:W-:Y:S01]  /*68f0*/  @!P5 IMAD.MOV R88, RZ, RZ, -R88 ;  /* 0x000000ffff58d224 */ /* 0x000fe200078e0a58 */
[C---:B------:R-:W-:Y:S01]  /*6900*/  SEL R11, R136.reuse, R89, !P6 ;  /* 0x00000059880b7207 */ /* 0x040fe20007000000 */
[C---:B------:R-:W-:Y:S01]  /*6910*/  IMAD R89, R139.reuse, R3, RZ ;  /* 0x000000038b597224 */ /* 0x040fe200078e02ff */
[C---:B------:R-:W-:Y:S02]  /*6920*/  ISETP.GE.AND P1, PT, R139.reuse, UR4, PT ;  /* 0x000000048b007c0c */ /* 0x040fe4000bf26270 */
[----:B------:R-:W-:Y:S02]  /*6930*/  SEL R4, RZ, 0x4, !P0 ;  /* 0x00000004ff047807 */ /* 0x000fe40004000000 */
[----:B------:R-:W-:Y:S02]  /*6940*/  LOP3.LUT R138, R139, 0x40, RZ, 0xfc, !PT ;  /* 0x000000408b8a7812 */ /* 0x000fe400078efcff */
[C---:B------:R-:W-:Y:S01]  /*6950*/  SEL R135, R136.reuse, R135, !P6 ;  /* 0x0000008788877207 */ /* 0x040fe20007000000 */
[----:B------:R-:W-:Y:S01]  /*6960*/  @!P4 IMAD.MOV R0, RZ, RZ, -R0 ;  /* 0x000000ffff00c224 */ /* 0x000fe200078e0a00 */
[C---:B------:R-:W-:Y:S01]  /*6970*/  SEL R6, R136.reuse, R6, !P6 ;  /* 0x0000000688067207 */ /* 0x040fe20007000000 */
[----:B------:R-:W-:Y:S01]  /*6980*/  STL [R1+0xb60], R7 ;  /* 0x000b600701007387 */ /* 0x000fe20000100800 */
[C---:B------:R-:W-:Y:S01]  /*6990*/  SEL R119, R136.reuse, R119, !P6 ;  /* 0x0000007788777207 */ /* 0x040fe20007000000 */
[----:B------:R-:W2:Y:S01]  /*69a0*/  LDC R139, c[0x0][0x230] ;  /* 0x00008c00ff8b7b82 */ /* 0x000ea20000000800 */
[----:B------:R-:W-:-:S02]  /*69b0*/  SEL R103, R136, R103, !P6 ;  /* 0x0000006788677207 */ /* 0x000fc40007000000 */
[C---:B------:R-:W-:Y:S02]  /*69c0*/  SEL R85, R136.reuse, R85, !P6 ;  /* 0x0000005588557207 */ /* 0x040fe40007000000 */
[C---:B------:R-:W-:Y:S02]  /*69d0*/  SEL R69, R136.reuse, R69, !P6 ;  /* 0x0000004588457207 */ /* 0x040fe40007000000 */
[C---:B------:R-:W-:Y:S02]  /*69e0*/  SEL R42, R136.reuse, R42, !P6 ;  /* 0x0000002a882a7207 */ /* 0x040fe40007000000 */
[C---:B------:R-:W-:Y:S02]  /*69f0*/  SEL R37, R136.reuse, R37, !P6 ;  /* 0x0000002588257207 */ /* 0x040fe40007000000 */
[C---:B------:R-:W-:Y:S02]  /*6a00*/  SEL R22, R136.reuse, R22, !P6 ;  /* 0x0000001688167207 */ /* 0x040fe40007000000 */
        /* <DEDUP_REMOVED lines=117> */
[----:B------:R-:W-:Y:S02]  /*7160*/  SEL R136, R136, R88, !P6 ;  /* 0x0000005888887207 */ /* 0x000fe40007000000 */
[----:B------:R-:W-:Y:S02]  /*7170*/  SEL R88, R4, RZ, !P1 ;  /* 0x000000ff04587207 */ /* 0x000fe40004800000 */
[----:B------:R-:W-:Y:S01]  /*7180*/  ISETP.GE.AND P0, PT, R138, UR5, PT ;  /* 0x000000058a007c0c */ /* 0x000fe2000bf06270 */
[----:B------:R-:W-:Y:S01]  /*7190*/  ULDC.64 UR4, c[0x0][0x218] ;  /* 0x0000860000047ab9 */ /* 0x000fe20000000a00 */
[----:B------:R-:W-:-:S02]  /*71a0*/  LEA R3, R3, R89, 0x6 ;  /* 0x0000005903037211 */ /* 0x000fc400078e30ff */
[----:B------:R-:W-:Y:S01]  /*71b0*/  @!P3 LOP3.LUT R0, RZ, R10, RZ, 0x33, !PT ;  /* 0x0000000aff00b212 */ /* 0x000fe200078e33ff */
[----:B------:R-:W-:Y:S01]  /*71c0*/  STL [R1+0x120c], R7 ;  /* 0x00120c0701007387 */ /* 0x000fe20000100800 */
[----:B------:R-:W-:Y:S01]  /*71d0*/  ISETP.NE.U32.AND P3, PT, R88, RZ, PT ;  /* 0x000000ff5800720c */ /* 0x000fe20003f65070 */
[----:B------:R-:W3:Y:S01]  /*71e0*/  LDC R138, c[0x0][0x230] ;  /* 0x00008c00ff8a7b82 */ /* 0x000ee20000000800 */
[----:B------:R-:W-:Y:S02]  /*71f0*/  SEL R10, R4, RZ, !P0 ;  /* 0x000000ff040a7207 */ /* 0x000fe40004000000 */
[----:B------:R-:W-:Y:S02]  /*7200*/  LEA R88, P1, R89, UR4, 0x2 ;  /* 0x0000000459587c11 */ /* 0x000fe4000f8210ff */
[----:B------:R-:W-:Y:S01]  /*7210*/  LEA R4, P2, R3, UR4, 0x2 ;  /* 0x0000000403047c11 */ /* 0x000fe2000f8410ff */
[----:B------:R-:W-:Y:S01]  /*7220*/  ULDC UR4, c[0x0][0x240] ;  /* 0x0000900000047ab9 */ /* 0x000fe20000000800 */
[----:B------:R-:W-:Y:S01]  /*7230*/  IMAD R0, R0, R5, RZ ;  /* 0x0000000500007224 */ /* 0x000fe200078e02ff */
[----:B------:R-:W-:Y:S01]  /*7240*/  LEA.HI.X.SX32 R89, R89, UR5, 0x2, P1 ;  /* 0x0000000559597c11 */ /* 0x000fe200088f16ff */
[----:B------:R-:W-:Y:S01]  /*7250*/  IMAD R135, R135, UR4, RZ ;  /* 0x0000000487877c24 */ /* 0x000fe2000f8e02ff */
[----:B------:R-:W-:Y:S01]  /*7260*/  LEA.HI.X.SX32 R5, R3, UR5, 0x2, P2 ;  /* 0x0000000503057c11 */ /* 0x000fe200090f16ff */
[----:B------:R-:W-:Y:S01]  /*7270*/  IMAD R3, R136, UR4, RZ ;  /* 0x0000000488037c24 */ /* 0x000fe2000f8e02ff */
[----:B------:R-:W-:Y:S01]  /*7280*/  ISETP.NE.U32.AND P0, PT, R10, RZ, PT ;  /* 0x000000ff0a00720c */ /* 0x000fe20003f05070 */
[----:B------:R-:W-:-:S02]  /*7290*/  IMAD R10, R137, UR4, RZ ;  /* 0x00000004890a7c24 */ /* 0x000fc4000f8e02ff */
[----:B------:R-:W-:-:S04]  /*72a0*/  IMAD.WIDE R142, R135, 0x4, R88 ;  /* 0x00000004878e7825 */ /* 0x000fc800078e0258 */
[----:B------:R-:W-:Y:S02]  /*72b0*/  IMAD R134, R134, UR4, RZ ;  /* 0x0000000486867c24 */ /* 0x000fe4000f8e02ff */
[----:B------:R-:W-:Y:S01]  /*72c0*/  IMAD.WIDE R136, R135, 0x4, R4 ;  /* 0x0000000487887825 */ /* 0x000fe200078e0204 */
[----:B------:R4:W-:Y:S03]  /*72d0*/  STL.64 [R1+0x240], R142 ;  /* 0x0002408e01007387 */ /* 0x0009e60000100a00 */
[----:B------:R-:W-:Y:S02]  /*72e0*/  IMAD R133, R133, UR4, RZ ;  /* 0x0000000485857c24 */ /* 0x000fe4000f8e02ff */
[----:B------:R-:W-:Y:S01]  /*72f0*/  IMAD R132, R132, UR4, RZ ;  /* 0x0000000484847c24 */ /* 0x000fe2000f8e02ff */
[----:B------:R5:W-:Y:S01]  /*7300*/  STL.64 [R1+0x238], R136 ;  /* 0x0002388801007387 */ /* 0x000be20000100a00 */
[----:B------:R-:W-:-:S04]  /*7310*/  IMAD.WIDE R144, R134, 0x4, R88 ;  /* 0x0000000486907825 */ /* 0x000fc800078e0258 */
[----:B------:R-:W-:Y:S02]  /*7320*/  IMAD R131, R131, UR4, RZ ;  /* 0x0000000483837c24 */ /* 0x000fe4000f8e02ff */
[--C-:B----4-:R-:W-:Y:S01]  /*7330*/  IMAD.WIDE R142, R133, 0x4, R88.reuse ;  /* 0x00000004858e7825 */ /* 0x110fe200078e0258 */
[----:B------:R4:W-:Y:S03]  /*7340*/  STL.64 [R1+0x218], R144 ;  /* 0x0002189001007387 */ /* 0x0009e60000100a00 */
[----:B------:R-:W-:Y:S02]  /*7350*/  IMAD R130, R130, UR4, RZ ;  /* 0x0000000482827c24 */ /* 0x000fe4000f8e02ff */
[--C-:B-----5:R-:W-:Y:S01]  /*7360*/  IMAD.WIDE R136, R132, 0x4, R88.reuse ;  /* 0x0000000484887825 */ /* 0x120fe200078e0258 */
[----:B------:R5:W-:Y:S03]  /*7370*/  STL.64 [R1+0x1f8], R142 ;  /* 0x0001f88e01007387 */ /* 0x000be60000100a00 */
[----:B------:R-:W-:Y:S01]  /*7380*/  IMAD R129, R129, UR4, RZ ;  /* 0x0000000481817c24 */ /* 0x000fe2000f8e02ff */
[----:B------:R1:W-:Y:S01]  /*7390*/  STL.64 [R1+0x1d8], R136 ;  /* 0x0001d88801007387 */ /* 0x0003e20000100a00 */
[----:B----4-:R-:W-:-:S04]  /*73a0*/  IMAD.WIDE R144, R131, 0x4, R88 ;  /* 0x0000000483907825 */ /* 0x010fc800078e0258 */
[----:B------:R-:W-:Y:S02]  /*73b0*/  IMAD R128, R128, UR4, RZ ;  /* 0x0000000480807c24 */ /* 0x000fe4000f8e02ff */
[--C-:B-----5:R-:W-:Y:S01]  /*73c0*/  IMAD.WIDE R142, R130, 0x4, R88.reuse ;  /* 0x00000004828e7825 */ /* 0x120fe200078e0258 */
[----:B------:R4:W-:Y:S03]  /*73d0*/  STL.64 [R1+0x1b8], R144 ;  /* 0x0001b89001007387 */ /* 0x0009e60000100a00 */
[----:B-1----:R-:W-:Y:S01]  /*73e0*/  IMAD.WIDE R136, R129, 0x4, R88 ;  /* 0x0000000481887825 */ /* 0x002fe200078e0258 */
[----:B------:R1:W-:Y:S03]  /*73f0*/  STL.64 [R1+0x198], R142 ;  /* 0x0001988e01007387 */ /* 0x0003e60000100a00 */
[----:B------:R-:W-:-:S02]  /*7400*/  IMAD R127, R127, UR4, RZ ;  /* 0x000000047f7f7c24 */ /* 0x000fc4000f8e02ff */
[----:B------:R-:W-:Y:S01]  /*7410*/  IMAD R126, R126, UR4, RZ ;  /* 0x000000047e7e7c24 */ /* 0x000fe2000f8e02ff */
[----:B------:R5:W-:Y:S01]  /*7420*/  STL.64 [R1+0x178], R136 ;  /* 0x0001788801007387 */ /* 0x000be20000100a00 */
[----:B----4-:R-:W-:-:S04]  /*7430*/  IMAD.WIDE R144, R128, 0x4, R88 ;  /* 0x0000000480907825 */ /* 0x010fc800078e0258 */
[--C-:B-1----:R-:W-:Y:S01]  /*7440*/  IMAD.WIDE R142, R127, 0x4, R88.reuse ;  /* 0x000000047f8e7825 */ /* 0x102fe200078e0258 */
[----:B------:R1:W-:Y:S03]  /*7450*/  STL.64 [R1+0x158], R144 ;  /* 0x0001589001007387 */ /* 0x0003e60000100a00 */
[----:B------:R-:W-:Y:S02]  /*7460*/  IMAD R125, R125, UR4, RZ ;  /* 0x000000047d7d7c24 */ /* 0x000fe4000f8e02ff */
[----:B-----5:R-:W-:Y:S01]  /*7470*/  IMAD.WIDE R136, R126, 0x4, R88 ;  /* 0x000000047e887825 */ /* 0x020fe200078e0258 */
[----:B------:R4:W-:Y:S03]  /*7480*/  STL.64 [R1+0x138], R142 ;  /* 0x0001388e01007387 */ /* 0x0009e60000100a00 */
[----:B------:R-:W-:-:S02]  /*7490*/  IMAD R124, R124, UR4, RZ ;  /* 0x000000047c7c7c24 */ /* 0x000fc4000f8e02ff */
[----:B------:R-:W-:Y:S01]  /*74a0*/  IMAD R123, R123, UR4, RZ ;  /* 0x000000047b7b7c24 */ /* 0x000fe2000f8e02ff */
[----:B------:R5:W-:Y:S01]  /*74b0*/  STL.64 [R1+0x118], R136 ;  /* 0x0001188801007387 */ /* 0x000be20000100a00 */
[----:B-1----:R-:W-:-:S04]  /*74c0*/  IMAD.WIDE R144, R125, 0x4, R88 ;  /* 0x000000047d907825 */ /* 0x002fc800078e0258 */
        /* <DEDUP_REMOVED lines=8> */
[----:B-1----:R-:W-:-:S04]  /*7550*/  IMAD.WIDE R144, R122, 0x4, R88 ;  /* 0x000000047a907825 */ /* 0x002fc800078e0258 */
[----:B------:R-:W-:Y:S02]  /*7560*/  IMAD R119, R119, UR4, RZ ;  /* 0x0000000477777c24 */ /* 0x000fe4000f8e02ff */
[--C-:B----4-:R-:W-:Y:S01]  /*7570*/  IMAD.WIDE R142, R121, 0x4, R88.reuse ;  /* 0x00000004798e7825 */ /* 0x110fe200078e0258 */
[----:B------:R1:W-:Y:S03]  /*7580*/  STL.64 [R1+0x98], R144 ;  /* 0x0000989001007387 */ /* 0x0003e60000100a00 */
[----:B-----5:R-:W-:Y:S01]  /*7590*/  IMAD.WIDE R136, R120, 0x4, R88 ;  /* 0x0000000478887825 */ /* 0x020fe200078e0258 */
[----:B------:R4:W-:Y:S03]  /*75a0*/  STL.64 [R1+0x78], R142 ;  /* 0x0000788e01007387 */ /* 0x0009e60000100a00 */
[----:B------:R-:W-:-:S02]  /*75b0*/  IMAD R118, R118, UR4, RZ ;  /* 0x0000000476767c24 */ /* 0x000fc4000f8e02ff */
[----:B------:R-:W-:Y:S01]  /*75c0*/  IMAD R117, R117, UR4, RZ ;  /* 0x0000000475757c24 */ /* 0x000fe2000f8e02ff */
[----:B------:R5:W-:Y:S01]  /*75d0*/  STL.64 [R1+0x58], R136 ;  /* 0x0000588801007387 */ /* 0x000be20000100a00 */
[----:B-1----:R-:W-:-:S04]  /*75e0*/  IMAD.WIDE R144, R119, 0x4, R88 ;  /* 0x0000000477907825 */ /* 0x002fc800078e0258 */
[--C-:B----4-:R-:W-:Y:S01]  /*75f0*/  IMAD.WIDE R142, R118, 0x4, R88.reuse ;  /* 0x00000004768e7825 */ /* 0x110fe200078e0258 */
        /* <DEDUP_REMOVED lines=321> */
[----:B-1----:R-:W-:Y:S01]  /*8a10*/  IMAD.WIDE R144, R10, 0x4, R88 ;  /* 0x000000040a907825 */ /* 0x002fe200078e0258 */
[----:B------:R-:W-:-:S03]  /*8a20*/  ULDC.64 UR4, c[0x0][0x210] ;  /* 0x0000840000047ab9 */ /* 0x000fc60000000a00 */
[--C-:B----4-:R-:W-:Y:S01]  /*8a30*/  IMAD.WIDE R142, R9, 0x4, R88.reuse ;  /* 0x00000004098e7825 */ /* 0x110fe200078e0258 */
[----:B------:R-:W-:Y:S03]  /*8a40*/  STL.64 [R1+0xc68], R144 ;  /* 0x000c689001007387 */ /* 0x000fe60000100a00 */
[--C-:B-----5:R-:W-:Y:S01]  /*8a50*/  IMAD.WIDE R136, R8, 0x4, R88.reuse ;  /* 0x0000000408887825 */ /* 0x120fe200078e0258 */
[----:B------:R-:W-:Y:S03]  /*8a60*/  STL.64 [R1+0xce0], R142 ;  /* 0x000ce08e01007387 */ /* 0x000fe60000100a00 */
[----:B------:R-:W-:Y:S01]  /*8a70*/  IMAD.WIDE R88, R6, 0x4, R88 ;  /* 0x0000000406587825 */ /* 0x000fe200078e0258 */
[----:B------:R1:W-:Y:S03]  /*8a80*/  STL.64 [R1+0xd60], R136 ;  /* 0x000d608801007387 */ /* 0x0003e60000100a00 */
[--C-:B------:R-:W-:Y:S01]  /*8a90*/  IMAD.WIDE R134, R134, 0x4, R4.reuse ;  /* 0x0000000486867825 */ /* 0x100fe200078e0204 */
[----:B------:R4:W-:Y:S04]  /*8aa0*/  STL.64 [R1+0xdd8], R88 ;  /* 0x000dd85801007387 */ /* 0x0009e80000100a00 */
[----:B------:R5:W-:Y:S01]  /*8ab0*/  STL.64 [R1+0x210], R134 ;  /* 0x0002108601007387 */ /* 0x000be20000100a00 */
[----:B-1----:R-:W-:-:S04]  /*8ac0*/  IMAD.WIDE R136, R133, 0x4, R4 ;  /* 0x0000000485887825 */ /* 0x002fc800078e0204 */
[--C-:B----4-:R-:W-:Y:S01]  /*8ad0*/  IMAD.WIDE R88, R132, 0x4, R4.reuse ;  /* 0x0000000484587825 */ /* 0x110fe200078e0204 */
[----:B------:R-:W-:Y:S03]  /*8ae0*/  STL.64 [R1+0x1f0], R136 ;  /* 0x0001f08801007387 */ /* 0x000fe60000100a00 */
[--C-:B-----5:R-:W-:Y:S01]  /*8af0*/  IMAD.WIDE R134, R131, 0x4, R4.reuse ;  /* 0x0000000483867825 */ /* 0x120fe200078e0204 */
[----:B------:R1:W-:Y:S03]  /*8b00*/  STL.64 [R1+0x1d0], R88 ;  /* 0x0001d05801007387 */ /* 0x0003e60000100a00 */
[--C-:B------:R-:W-:Y:S01]  /*8b10*/  IMAD.WIDE R132, R130, 0x4, R4.reuse ;  /* 0x0000000482847825 */ /* 0x100fe200078e0204 */
[----:B------:R-:W-:Y:S03]  /*8b20*/  STL.64 [R1+0x1b0], R134 ;  /* 0x0001b08601007387 */ /* 0x000fe60000100a00 */
[--C-:B------:R-:W-:Y:S01]  /*8b30*/  IMAD.WIDE R130, R128, 0x4, R4.reuse ;  /* 0x0000000480827825 */ /* 0x100fe200078e0204 */
[----:B------:R-:W-:Y:S03]  /*8b40*/  STL.64 [R1+0x190], R132 ;  /* 0x0001908401007387 */ /* 0x000fe60000100a00 */
[----:B-1----:R-:W-:-:S04]  /*8b50*/  IMAD.WIDE R88, R129, 0x4, R4 ;  /* 0x0000000481587825 */ /* 0x002fc800078e0204 */
[--C-:B------:R-:W-:Y:S01]  /*8b60*/  IMAD.WIDE R128, R127, 0x4, R4.reuse ;  /* 0x000000047f807825 */ /* 0x100fe200078e0204 */
[----:B------:R1:W-:Y:S04]  /*8b70*/  STL.64 [R1+0x170], R88 ;  /* 0x0001705801007387 */ /* 0x0003e80000100a00 */
[----:B------:R-:W-:Y:S04]  /*8b80*/  STL.64 [R1+0x150], R130 ;  /* 0x0001508201007387 */ /* 0x000fe80000100a00 */
[----:B------:R-:W-:Y:S01]  /*8b90*/  STL.64 [R1+0x130], R128 ;  /* 0x0001308001007387 */ /* 0x000fe20000100a00 */
[----:B-1----:R-:W-:-:S04]  /*8ba0*/  IMAD.WIDE R88, R126, 0x4, R4 ;  /* 0x000000047e587825 */ /* 0x002fc800078e0204 */
[--C-:B------:R-:W-:Y:S01]  /*8bb0*/  IMAD.WIDE R126, R125, 0x4, R4.reuse ;  /* 0x000000047d7e7825 */ /* 0x100fe200078e0204 */
[----:B------:R1:W-:Y:S03]  /*8bc0*/  STL.64 [R1+0x110], R88 ;  /* 0x0001105801007387 */ /* 0x0003e60000100a00 */
[--C-:B------:R-:W-:Y:S01]  /*8bd0*/  IMAD.WIDE R124, R124, 0x4, R4.reuse ;  /* 0x000000047c7c7825 */ /* 0x100fe200078e0204 */
[----:B------:R-:W-:Y:S04]  /*8be0*/  STL.64 [R1+0xf0], R126 ;  /* 0x0000f07e01007387 */ /* 0x000fe80000100a00 */
[----:B------:R4:W-:Y:S01]  /*8bf0*/  STL.64 [R1+0xd0], R124 ;  /* 0x0000d07c01007387 */ /* 0x0009e20000100a00 */
[----:B-1----:R-:W-:-:S04]  /*8c00*/  IMAD.WIDE R88, R123, 0x4, R4 ;  /* 0x000000047b587825 */ /* 0x002fc800078e0204 */
[--C-:B------:R-:W-:Y:S01]  /*8c10*/  IMAD.WIDE R122, R122, 0x4, R4.reuse ;  /* 0x000000047a7a7825 */ /* 0x100fe200078e0204 */
[----:B------:R1:W-:Y:S03]  /*8c20*/  STL.64 [R1+0xb0], R88 ;  /* 0x0000b05801007387 */ /* 0x0003e60000100a00 */
[--C-:B----4-:R-:W-:Y:S01]  /*8c30*/  IMAD.WIDE R124, R121, 0x4, R4.reuse ;  /* 0x00000004797c7825 */ /* 0x110fe200078e0204 */
[----:B------:R4:W-:Y:S04]  /*8c40*/  STL.64 [R1+0x90], R122 ;  /* 0x0000907a01007387 */ /* 0x0009e80000100a00 */
[----:B------:R-:W-:Y:S01]  /*8c50*/  STL.64 [R1+0x70], R124 ;  /* 0x0000707c01007387 */ /* 0x000fe20000100a00 */
[----:B-1----:R-:W-:-:S04]  /*8c60*/  IMAD.WIDE R88, R120, 0x4, R4 ;  /* 0x0000000478587825 */ /* 0x002fc800078e0204 */
[--C-:B----4-:R-:W-:Y:S01]  /*8c70*/  IMAD.WIDE R122, R119, 0x4, R4.reuse ;  /* 0x00000004777a7825 */ /* 0x110fe200078e0204 */
        /* <DEDUP_REMOVED lines=78> */
[----:B------:R4:W-:Y:S03]  /*9160*/  STL.64 [R1+0x7e8], R76 ;  /* 0x0007e84c01007387 */ /* 0x0009e60000100a00 */
[----:B-1----:R-:W-:-:S04]  /*9170*/  IMAD.WIDE R84, R80, 0x4, R4 ;  /* 0x0000000450547825 */ /* 0x002fc800078e0204 */
[--C-:B------:R-:W-:Y:S01]  /*9180*/  IMAD.WIDE R80, R83, 0x4, R4.reuse ;  /* 0x0000000453507825 */ /* 0x100fe200078e0204 */
[----:B------:R-:W-:Y:S03]  /*9190*/  STL.64 [R1+0x7c0], R84 ;  /* 0x0007c05401007387 */ /* 0x000fe60000100a00 */
[--C-:B----4-:R-:W-:Y:S01]  /*91a0*/  IMAD.WIDE R76, R82, 0x4, R4.reuse ;  /* 0x00000004524c7825 */ /* 0x110fe200078e0204 */
[----:B------:R1:W-:Y:S04]  /*91b0*/  STL.64 [R1+0x6e0], R78 ;  /* 0x0006e04e01007387 */ /* 0x0003e80000100a00 */
[----:B------:R4:W-:Y:S04]  /*91c0*/  STL.64 [R1+0x4d8], R76 ;  /* 0x0004d84c01007387 */ /* 0x0009e80000100a00 */
[----:B------:R-:W-:Y:S01]  /*91d0*/  STL.64 [R1+0x308], R80 ;  /* 0x0003085001007387 */ /* 0x000fe20000100a00 */
[----:B-1----:R-:W-:-:S04]  /*91e0*/  IMAD.WIDE R78, R74, 0x4, R4 ;  /* 0x000000044a4e7825 */ /* 0x002fc800078e0204 */
[--C-:B----4-:R-:W-:Y:S01]  /*91f0*/  IMAD.WIDE R76, R73, 0x4, R4.reuse ;  /* 0x00000004494c7825 */ /* 0x110fe200078e0204 */
[----:B------:R-:W-:Y:S03]  /*9200*/  STL.64 [R1+0x300], R78 ;  /* 0x0003004e01007387 */ /* 0x000fe60000100a00 */
[--C-:B------:R-:W-:Y:S01]  /*9210*/  IMAD.WIDE R74, R72, 0x4, R4.reuse ;  /* 0x00000004484a7825 */ /* 0x100fe200078e0204 */
[----:B------:R-:W-:Y:S03]  /*9220*/  STL.64 [R1+0x2f8], R76 ;  /* 0x0002f84c01007387 */ /* 0x000fe60000100a00 */
[--C-:B------:R-:W-:Y:S01]  /*9230*/  IMAD.WIDE R72, R71, 0x4, R4.reuse ;  /* 0x0000000447487825 */ /* 0x100fe200078e0204 */
        /* <DEDUP_REMOVED lines=20> */
[----:B------:R-:W-:Y:S03]  /*9380*/  STL.64 [R1+0x7d0], R66 ;  /* 0x0007d04201007387 */ /* 0x000fe60000100a00 */
[--C-:B------:R-:W-:Y:S01]  /*9390*/  IMAD.WIDE R64, R60, 0x4, R4.reuse ;  /* 0x000000043c407825 */ /* 0x100fe200078e0204 */
[----:B------:R1:W-:Y:S03]  /*93a0*/  STL.64 [R1+0x5d0], R62 ;  /* 0x0005d03e01007387 */ /* 0x0003e60000100a00 */
[--C-:B------:R-:W-:Y:S01]  /*93b0*/  IMAD.WIDE R60, R59, 0x4, R4.reuse ;  /* 0x000000043b3c7825 */ /* 0x100fe200078e0204 */
[----:B------:R-:W-:Y:S04]  /*93c0*/  STL.64 [R1+0x4c0], R64 ;  /* 0x0004c04001007387 */ /* 0x000fe80000100a00 */
[----:B------:R4:W-:Y:S01]  /*93d0*/  STL.64 [R1+0x358], R60 ;  /* 0x0003583c01007387 */ /* 0x0009e20000100a00 */
[----:B-1----:R-:W-:-:S04]  /*93e0*/  IMAD.WIDE R62, R58, 0x4, R4 ;  /* 0x000000043a3e7825 */ /* 0x002fc800078e0204 */
[--C-:B------:R-:W-:Y:S01]  /*93f0*/  IMAD.WIDE R58, R57, 0x4, R4.reuse ;  /* 0x00000004393a7825 */ /* 0x100fe200078e0204 */
[----:B------:R-:W-:Y:S03]  /*9400*/  STL.64 [R1+0x350], R62 ;  /* 0x0003503e01007387 */ /* 0x000fe60000100a00 */
[--C-:B----4-:R-:W-:Y:S01]  /*9410*/  IMAD.WIDE R60, R56, 0x4, R4.reuse ;  /* 0x00000004383c7825 */ /* 0x110fe200078e0204 */
        /* <DEDUP_REMOVED lines=18> */
[----:B------:R4:W-:Y:S04]  /*9540*/  STL.64 [R1+0x798], R42 ;  /* 0x0007982a01007387 */ /* 0x0009e80000100a00 */
[----:B------:R5:W-:Y:S01]  /*9550*/  STL.64 [R1+0x7b0], R46 ;  /* 0x0007b02e01007387 */ /* 0x000be20000100a00 */
[----:B-1----:R-:W-:-:S04]  /*9560*/  IMAD.WIDE R44, R49, 0x4, R4 ;  /* 0x00000004312c7825 */ /* 0x002fc800078e0204 */
[--C-:B----4-:R-:W-:Y:S01]  /*9570*/  IMAD.WIDE R42, R50, 0x4, R4.reuse ;  /* 0x00000004322a7825 */ /* 0x110fe200078e0204 */
[----:B------:R1:W-:Y:S03]  /*9580*/  STL.64 [R1+0x7a8], R44 ;  /* 0x0007a82c01007387 */ /* 0x0003e60000100a00 */
[--C-:B-----5:R-:W-:Y:S01]  /*9590*/  IMAD.WIDE R46, R51, 0x4, R4.reuse ;  /* 0x00000004332e7825 */ /* 0x120fe200078e0204 */
[----:B------:R4:W-:Y:S04]  /*95a0*/  STL.64 [R1+0x780], R42 ;  /* 0x0007802a01007387 */ /* 0x0009e80000100a00 */
[----:B------:R5:W-:Y:S01]  /*95b0*/  STL.64 [R1+0x760], R46 ;  /* 0x0007602e01007387 */ /* 0x000be20000100a00 */
[----:B-1----:R-:W-:-:S04]  /*95c0*/  IMAD.WIDE R44, R52, 0x4, R4 ;  /* 0x00000004342c7825 */ /* 0x002fc800078e0204 */
[--C-:B----4-:R-:W-:Y:S01]  /*95d0*/  IMAD.WIDE R42, R53, 0x4, R4.reuse ;  /* 0x00000004352a7825 */ /* 0x110fe200078e0204 */
[----:B------:R1:W-:Y:S03]  /*95e0*/  STL.64 [R1+0x698], R44 ;  /* 0x0006982c01007387 */ /* 0x0003e60000100a00 */
[--C-:B-----5:R-:W-:Y:S01]  /*95f0*/  IMAD.WIDE R46, R41, 0x4, R4.reuse ;  /* 0x00000004292e7825 */ /* 0x120fe200078e0204 */
        /* <DEDUP_REMOVED lines=53> */
[----:B------:R1:W-:Y:S04]  /*9950*/  STL.64 [R1+0x6d0], R14 ;  /* 0x0006d00e01007387 */ /* 0x0003e80000100a00 */
[----:B------:R4:W-:Y:S04]  /*9960*/  STL.64 [R1+0x6b0], R12 ;  /* 0x0006b00c01007387 */ /* 0x0009e80000100a00 */
[----:B------:R5:W-:Y:S01]  /*9970*/  STL.64 [R1+0x680], R16 ;  /* 0x0006801001007387 */ /* 0x000be20000100a00 */
[----:B-1----:R-:W-:-:S04]  /*9980*/  IMAD.WIDE R14, R20, 0x4, R4 ;  /* 0x00000004140e7825 */ /* 0x002fc800078e0204 */
[--C-:B----4-:R-:W-:Y:S01]  /*9990*/  IMAD.WIDE R12, R21, 0x4, R4.reuse ;  /* 0x00000004150c7825 */ /* 0x110fe200078e0204 */
[----:B------:R1:W-:Y:S03]  /*99a0*/  STL.64 [R1+0x668], R14 ;  /* 0x0006680e01007387 */ /* 0x0003e60000100a00 */
[--C-:B-----5:R-:W-:Y:S01]  /*99b0*/  IMAD.WIDE R16, R11, 0x4, R4.reuse ;  /* 0x000000040b107825 */ /* 0x120fe200078e0204 */
[----:B------:R4:W-:Y:S01]  /*99c0*/  STL.64 [R1+0x548], R12 ;  /* 0x0005480c01007387 */ /* 0x0009e20000100a00 */
[----:B------:R-:W-:Y:S02]  /*99d0*/  LEA R244, P4, R0, UR4, 0x2 ;  /* 0x0000000400f47c11 */ /* 0x000fe4000f8810ff */
[----:B-1----:R-:W-:-:S04]  /*99e0*/  IMAD.WIDE R14, R10, 0x4, R4 ;  /* 0x000000040a0e7825 */ /* 0x002fc800078e0204 */
[----:B----4-:R-:W-:-:S04]  /*99f0*/  IMAD.WIDE R12, R9, 0x4, R4 ;  /* 0x00000004090c7825 */ /* 0x010fc800078e0204 */
[----:B------:R-:W-:-:S04]  /*9a00*/  IMAD.WIDE R10, R8, 0x4, R4 ;  /* 0x00000004080a7825 */ /* 0x000fc800078e0204 */
[----:B------:R-:W-:-:S04]  /*9a10*/  IMAD.WIDE R8, R6, 0x4, R4 ;  /* 0x0000000406087825 */ /* 0x000fc800078e0204 */
[----:B------:R-:W-:-:S04]  /*9a20*/  IMAD.WIDE R6, R3, 0x4, R4 ;  /* 0x0000000403067825 */ /* 0x000fc800078e0204 */
[----:B---3--:R-:W-:Y:S01]  /*9a30*/  VIADD R5, R138, 0xffffffff ;  /* 0xffffffff8a057836 */ /* 0x008fe20000000000 */
[----:B------:R-:W-:Y:S01]  /*9a40*/  STL.64 [R1+0x540], R16 ;  /* 0x0005401001007387 */ /* 0x000fe20000100a00 */
[----:B--2---:R-:W-:Y:S01]  /*9a50*/  VIADD R4, R139, 0xfffffffb ;  /* 0xfffffffb8b047836 */ /* 0x004fe20000000000 */
[----:B------:R-:W-:Y:S02]  /*9a60*/  LEA.HI.X.SX32 R245, R0, UR5, 0x2, P4 ;  /* 0x0000000500f57c11 */ /* 0x000fe4000a0f16ff */
[----:B------:R-:W-:Y:S01]  /*9a70*/  ISETP.GE.U32.AND P5, PT, R5, 0x7fffff80, PT ;  /* 0x7fffff800500780c */ /* 0x000fe20003fa6070 */
[----:B------:R-:W-:Y:S01]  /*9a80*/  STL.64 [R1+0x538], R14 ;  /* 0x0005380e01007387 */ /* 0x000fe20000100a00 */
[C---:B------:R-:W-:Y:S02]  /*9a90*/  SHF.L.U32 R5, R2.reuse, 0x1, RZ ;  /* 0x0000000102057819 */ /* 0x040fe400000006ff */
[----:B------:R-:W-:Y:S01]  /*9aa0*/  LEA R124, P6, R2, R244, 0x3 ;  /* 0x000000f4027c7211 */ /* 0x000fe200078c18ff */
[----:B------:R-:W-:Y:S01]  /*9ab0*/  STL.64 [R1+0x530], R12 ;  /* 0x0005300c01007387 */ /* 0x000fe20000100a00 */
[----:B------:R-:W-:Y:S01]  /*9ac0*/  ISETP.GE.U32.AND P2, PT, R4, 0x7fffff7c, PT ;  /* 0x7fffff7c0400780c */ /* 0x000fe20003f46070 */
[C---:B------:R-:W-:Y:S01]  /*9ad0*/  IMAD.SHL.U32 R4, R2.reuse, 0x4, RZ ;  /* 0x0000000402047824 */ /* 0x040fe200078e00ff */
[----:B------:R-:W-:Y:S01]  /*9ae0*/  LEA.HI.X.SX32 R125, R5, R245, 0x2, P6 ;  /* 0x000000f5057d7211 */ /* 0x000fe200030f16ff */
[----:B------:R-:W-:Y:S04]  /*9af0*/  STL.64 [R1+0x528], R10 ;  /* 0x0005280a01007387 */ /* 0x000fe80000100a00 */
[----:B------:R1:W-:Y:S01]  /*9b00*/  STL.64 [R1+0x518], R8 ;  /* 0x0005180801007387 */ /* 0x0003e20000100a00 */
[----:B------:R-:W-:-:S03]  /*9b10*/  IMAD R19, R2, 0x14, RZ ;  /* 0x0000001402137824 */ /* 0x000fc600078e02ff */
[----:B------:R2:W-:Y:S04]  /*9b20*/  STL.64 [R1+0x418], R6 ;  /* 0x0004180601007387 */ /* 0x0005e80000100a00 */
[----:B------:R3:W-:Y:S01]  /*9b30*/  STL.64 [R1+0x8], R124 ;  /* 0x0000087c01007387 */ /* 0x0007e20000100a00 */
[C---:B-1----:R-:W-:Y:S02]  /*9b40*/  IMAD R9, R2.reuse, 0xc, RZ ;  /* 0x0000000c02097824 */ /* 0x042fe400078e02ff */
[----:B--2---:R-:W-:-:S03]  /*9b50*/  IMAD R6, R2, 0x3, RZ ;  /* 0x0000000302067824 */ /* 0x004fc600078e02ff */
[-C--:B------:R-:W-:Y:S02]  /*9b60*/  IADD3 R188, P4, R9, R244.reuse, RZ ;  /* 0x000000f409bc7210 */ /* 0x080fe40007f9e0ff */
[-C--:B---3--:R-:W-:Y:S01]  /*9b70*/  IADD3 R124, P6, R4, R244.reuse, RZ ;  /* 0x000000f4047c7210 */ /* 0x088fe20007fde0ff */
[----:B------:R-:W-:Y:S01]  /*9b80*/  IMAD R10, R2, 0x5, RZ ;  /* 0x00000005020a7824 */ /* 0x000fe200078e02ff */
[-C--:B------:R-:W-:Y:S01]  /*9b90*/  LEA.HI.X.SX32 R189, R6, R245.reuse, 0x2, P4 ;  /* 0x000000f506bd7211 */ /* 0x080fe200020f16ff */
[C---:B------:R-:W-:Y:S01]  /*9ba0*/  IMAD R24, R2.reuse, 0x18, RZ ;  /* 0x0000001802187824 */ /* 0x040fe200078e02ff */
[CC--:B------:R-:W-:Y:S01]  /*9bb0*/  LEA.HI.X.SX32 R125, R2.reuse, R245.reuse, 0x2, P6 ;  /* 0x000000f5027d7211 */ /* 0x0c0fe200030f16ff */
[C---:B------:R-:W-:Y:S01]  /*9bc0*/  IMAD R28, R2.reuse, 0x1c, RZ ;  /* 0x0000001c021c7824 */ /* 0x040fe200078e02ff */
[CC--:B------:R-:W-:Y:S02]  /*9bd0*/  LEA R250, P4, R2.reuse, R244.reuse, 0x4 ;  /* 0x000000f402fa7211 */ /* 0x0c0fe400078820ff */
[-C--:B------:R-:W-:Y:S01]  /*9be0*/  IADD3 R242, P6, R19, R244.reuse, RZ ;  /* 0x000000f413f27210 */ /* 0x080fe20007fde0ff */
[----:B------:R-:W-:Y:S01]  /*9bf0*/  IMAD R12, R2, 0x6, RZ ;  /* 0x00000006020c7824 */ /* 0x000fe200078e02ff */
[-C--:B------:R-:W-:Y:S01]  /*9c00*/  LEA.HI.X.SX32 R251, R4, R245.reuse, 0x2, P4 ;  /* 0x000000f504fb7211 */ /* 0x080fe200020f16ff */
[----:B------:R-:W-:Y:S01]  /*9c10*/  IMAD R13, R2, 0x7, RZ ;  /* 0x00000007020d7824 */ /* 0x000fe200078e02ff */
[----:B------:R-:W-:Y:S01]  /*9c20*/  LEA.HI.X.SX32 R243, R10, R245, 0x2, P6 ;  /* 0x000000f50af37211 */ /* 0x000fe200030f16ff */
[----:B------:R-:W-:Y:S01]  /*9c30*/  IMAD R35, R2, 0x24, RZ ;  /* 0x0000002402237824 */ /* 0x000fe200078e02ff */
[----:B------:R-:W-:-:S02]  /*9c40*/  IADD3 R240, P4, R24, R244, RZ ;  /* 0x000000f418f07210 */ /* 0x000fc40007f9e0ff */
[-C--:B------:R-:W-:Y:S01]  /*9c50*/  IADD3 R238, P6, R28, R244.reuse, RZ ;  /* 0x000000f41cee7210 */ /* 0x080fe20007fde0ff */
[----:B------:R-:W-:Y:S01]  /*9c60*/  IMAD.SHL.U32 R14, R2, 0x8, RZ ;  /* 0x00000008020e7824 */ /* 0x000fe200078e00ff */
[-C--:B------:R-:W-:Y:S01]  /*9c70*/  LEA.HI.X.SX32 R241, R12, R245.reuse, 0x2, P4 ;  /* 0x000000f50cf17211 */ /* 0x080fe200020f16ff */
[C---:B------:R-:W-:Y:S01]  /*9c80*/  IMAD R15, R2.reuse, 0x9, RZ ;  /* 0x00000009020f7824 */ /* 0x040fe200078e02ff */
[-C--:B------:R-:W-:Y:S01]  /*9c90*/  LEA.HI.X.SX32 R239, R13, R245.reuse, 0x2, P6 ;  /* 0x000000f50def7211 */ /* 0x080fe200030f16ff */
[C---:B------:R-:W-:Y:S01]  /*9ca0*/  IMAD R41, R2.reuse, 0x28, RZ ;  /* 0x0000002802297824 */ /* 0x040fe200078e02ff */
[CC--:B------:R-:W-:Y:S01]  /*9cb0*/  LEA R236, P4, R2.reuse, R244.reuse, 0x5 ;  /* 0x000000f402ec7211 */ /* 0x0c0fe200078828ff */
[C---:B------:R-:W-:Y:S01]  /*9cc0*/  IMAD R50, R2.reuse, 0x2c, RZ ;  /* 0x0000002c02327824 */ /* 0x040fe200078e02ff */
[-C--:B------:R-:W-:Y:S01]  /*9cd0*/  IADD3 R234, P6, R35, R244.reuse, RZ ;  /* 0x000000f423ea7210 */ /* 0x080fe20007fde0ff */
[----:B------:R-:W-:Y:S01]  /*9ce0*/  IMAD R17, R2, 0xa, RZ ;  /* 0x0000000a02117824 */ /* 0x000fe200078e02ff */
[-C--:B------:R-:W-:Y:S01]  /*9cf0*/  LEA.HI.X.SX32 R237, R14, R245.reuse, 0x2, P4 ;  /* 0x000000f50eed7211 */ /* 0x080fe200020f16ff */
[C---:B------:R-:W-:Y:S01]  /*9d00*/  IMAD R18, R2.reuse, 0xb, RZ ;  /* 0x0000000b02127824 */ /* 0x040fe200078e02ff */
[-C--:B------:R-:W-:Y:S01]  /*9d10*/  LEA.HI.X.SX32 R235, R15, R245.reuse, 0x2, P6 ;  /* 0x000000f50feb7211 */ /* 0x080fe200030f16ff */
[C---:B------:R-:W-:Y:S01]  /*9d20*/  IMAD R54, R2.reuse, 0x30, RZ ;  /* 0x0000003002367824 */ /* 0x040fe200078e02ff */
[-C--:B------:R-:W-:Y:S01]  /*9d30*/  IADD3 R232, P4, R41, R244.reuse, RZ ;  /* 0x000000f429e87210 */ /* 0x080fe20007f9e0ff */
[----:B------:R-:W-:Y:S01]  /*9d40*/  IMAD R58, R2, 0x34, RZ ;  /* 0x00000034023a7824 */ /* 0x000fe200078e02ff */
[-C--:B------:R-:W-:Y:S01]  /*9d50*/  IADD3 R230, P6, R50, R244.reuse, RZ ;  /* 0x000000f432e67210 */ /* 0x080fe20007fde0ff */
[C---:B------:R-:W-:Y:S01]  /*9d60*/  IMAD R20, R2.reuse, 0xd, RZ ;  /* 0x0000000d02147824 */ /* 0x040fe200078e02ff */
[-C--:B------:R-:W-:Y:S01]  /*9d70*/  LEA.HI.X.SX32 R233, R17, R245.reuse, 0x2, P4 ;  /* 0x000000f511e97211 */ /* 0x080fe200020f16ff */
[----:B------:R-:W-:Y:S01]  /*9d80*/  IMAD R62, R2, 0x38, RZ ;  /* 0x00000038023e7824 */ /* 0x000fe200078e02ff */
[----:B------:R-:W-:Y:S01]  /*9d90*/  LEA.HI.X.SX32 R231, R18, R245, 0x2, P6 ;  /* 0x000000f512e77211 */ /* 0x000fe200030f16ff */
[----:B------:R-:W-:Y:S01]  /*9da0*/  IMAD R65, R2, 0x3c, RZ ;  /* 0x0000003c02417824 */ /* 0x000fe200078e02ff */
[----:B------:R-:W-:-:S02]  /*9db0*/  IADD3 R228, P4, R54, R244, RZ ;  /* 0x000000f436e47210 */ /* 0x000fc40007f9e0ff */
[-C--:B------:R-:W-:Y:S01]  /*9dc0*/  IADD3 R226, P6, R58, R244.reuse, RZ ;  /* 0x000000f43ae27210 */ /* 0x080fe20007fde0ff */
[C---:B------:R-:W-:Y:S01]  /*9dd0*/  IMAD R21, R2.reuse, 0xe, RZ ;  /* 0x0000000e02157824 */ /* 0x040fe200078e02ff */
[-C--:B------:R-:W-:Y:S01]  /*9de0*/  LEA.HI.X.SX32 R229, R9, R245.reuse, 0x2, P4 ;  /* 0x000000f509e57211 */ /* 0x080fe200020f16ff */
[----:B------:R-:W-:Y:S01]  /*9df0*/  IMAD R22, R2, 0xf, RZ ;  /* 0x0000000f02167824 */ /* 0x000fe200078e02ff */
[-C--:B------:R-:W-:Y:S01]  /*9e00*/  LEA.HI.X.SX32 R227, R20, R245.reuse, 0x2, P6 ;  /* 0x000000f514e37211 */ /* 0x080fe200030f16ff */
[----:B------:R-:W-:Y:S01]  /*9e10*/  IMAD R72, R2, 0x44, RZ ;  /* 0x0000004402487824 */ /* 0x000fe200078e02ff */
[----:B------:R-:W-:Y:S01]  /*9e20*/  STL.64 [R1], R188 ;  /* 0x000000bc01007387 */ /* 0x000fe20000100a00 */
[-C--:B------:R-:W-:Y:S02]  /*9e30*/  IADD3 R224, P4, R62, R244.reuse, RZ ;  /* 0x000000f43ee07210 */ /* 0x080fe40007f9e0ff */
[----:B------:R-:W-:Y:S01]  /*9e40*/  IADD3 R222, P6, R65, R244, RZ ;  /* 0x000000f441de7210 */ /* 0x000fe20007fde0ff */
[----:B------:R-:W-:Y:S01]  /*9e50*/  STL [R1+0x1214], R250 ;  /* 0x001214fa01007387 */ /* 0x000fe20000100800 */
[----:B------:R-:W-:Y:S01]  /*9e60*/  IMAD.SHL.U32 R23, R2, 0x10, RZ ;  /* 0x0000001002177824 */ /* 0x000fe200078e00ff */
[----:B------:R-:W-:-:S02]  /*9e70*/  LEA.HI.X.SX32 R225, R21, R245, 0x2, P4 ;  /* 0x000000f515e17211 */ /* 0x000fc400020f16ff */
[----:B------:R-:W-:Y:S01]  /*9e80*/  STL.64 [R1+0x10], R124 ;  /* 0x0000107c01007387 */ /* 0x000fe20000100a00 */
[----:B------:R-:W-:Y:S01]  /*9e90*/  IMAD R25, R2, 0x11, RZ ;  /* 0x0000001102197824 */ /* 0x000fe200078e02ff */
[----:B------:R-:W-:Y:S02]  /*9ea0*/  LEA.HI.X.SX32 R223, R22, R245, 0x2, P6 ;  /* 0x000000f516df7211 */ /* 0x000fe400030f16ff */
[----:B------:R-:W-:Y:S01]  /*9eb0*/  STL [R1+0x1210], R251 ;  /* 0x001210fb01007387 */ /* 0x000fe20000100800 */
[C---:B------:R-:W-:Y:S01]  /*9ec0*/  IMAD R76, R2.reuse, 0x48, RZ ;  /* 0x00000048024c7824 */ /* 0x040fe200078e02ff */
[CC--:B------:R-:W-:Y:S01]  /*9ed0*/  LEA R220, P4, R2.reuse, R244.reuse, 0x6 ;  /* 0x000000f402dc7211 */ /* 0x0c0fe200078830ff */
[----:B------:R-:W-:Y:S01]  /*9ee0*/  IMAD R80, R2, 0x4c, RZ ;  /* 0x0000004c02507824 */ /* 0x000fe200078e02ff */
[----:B------:R-:W-:Y:S01]  /*9ef0*/  STL [R1+0x121c], R242 ;  /* 0x00121cf201007387 */ /* 0x000fe20000100800 */
[----:B------:R-:W-:-:S03]  /*9f00*/  IADD3 R218, P6, R72, R244, RZ ;  /* 0x000000f448da7210 */ /* 0x000fc60007fde0ff */
[----:B------:R-:W-:Y:S01]  /*9f10*/  STL [R1+0x1218], R243 ;  /* 0x001218f301007387 */ /* 0x000fe20000100800 */
[----:B------:R-:W-:-:S03]  /*9f20*/  IMAD R26, R2, 0x12, RZ ;  /* 0x00000012021a7824 */ /* 0x000fc600078e02ff */
[----:B------:R-:W-:Y:S01]  /*9f30*/  STL [R1+0x1224], R240 ;  /* 0x001224f001007387 */ /* 0x000fe20000100800 */
[C---:B------:R-:W-:Y:S01]  /*9f40*/  IMAD R27, R2.reuse, 0x13, RZ ;  /* 0x00000013021b7824 */ /* 0x040fe200078e02ff */
[-C--:B------:R-:W-:Y:S02]  /*9f50*/  LEA.HI.X.SX32 R221, R23, R245.reuse, 0x2, P4 ;  /* 0x000000f517dd7211 */ /* 0x080fe400020f16ff */
[----:B------:R1:W-:Y:S01]  /*9f60*/  STL [R1+0x1220], R241 ;  /* 0x001220f101007387 */ /* 0x0003e20000100800 */
[-C--:B------:R-:W-:Y:S01]  /*9f70*/  LEA.HI.X.SX32 R219, R25, R245.reuse, 0x2, P6 ;  /* 0x000000f519db7211 */ /* 0x080fe200030f16ff */
[----:B------:R-:W-:Y:S02]  /*9f80*/  IMAD R84, R2, 0x50, RZ ;  /* 0x0000005002547824 */ /* 0x000fe400078e02ff */
[----:B------:R-:W-:Y:S01]  /*9f90*/  STL [R1+0x122c], R238 ;  /* 0x00122cee01007387 */ /* 0x000fe20000100800 */
[-C--:B------:R-:W-:Y:S02]  /*9fa0*/  IADD3 R216, P4, R76, R244.reuse, RZ ;  /* 0x000000f44cd87210 */ /* 0x080fe40007f9e0ff */
[-C--:B------:R-:W-:Y:S01]  /*9fb0*/  IADD3 R214, P6, R80, R244.reuse, RZ ;  /* 0x000000f450d67210 */ /* 0x080fe20007fde0ff */
[----:B------:R2:W-:Y:S01]  /*9fc0*/  STL [R1+0x1228], R239 ;  /* 0x001228ef01007387 */ /* 0x0005e20000100800 */
[----:B------:R-:W-:Y:S01]  /*9fd0*/  IMAD R29, R2, 0x15, RZ ;  /* 0x00000015021d7824 */ /* 0x000fe200078e02ff */
[-C--:B------:R-:W-:Y:S01]  /*9fe0*/  LEA.HI.X.SX32 R217, R26, R245.reuse, 0x2, P4 ;  /* 0x000000f51ad97211 */ /* 0x080fe200020f16ff */
[C---:B-1----:R-:W-:Y:S01]  /*9ff0*/  IMAD R241, R2.reuse, 0x58, RZ ;  /* 0x0000005802f17824 */ /* 0x042fe200078e02ff */
[----:B------:R-:W-:Y:S01]  /*a000*/  LEA.HI.X.SX32 R215, R27, R245, 0x2, P6 ;  /* 0x000000f51bd77211 */ /* 0x000fe200030f16ff */
[----:B--2---:R-:W-:Y:S01]  /*a010*/  IMAD R239, R2, 0x54, RZ ;  /* 0x0000005402ef7824 */ /* 0x004fe200078e02ff */
[----:B------:R-:W-:Y:S01]  /*a020*/  IADD3 R212, P4, R84, R244, RZ ;  /* 0x000000f454d47210 */ /* 0x000fe20007f9e0ff */
[----:B------:R-:W-:-:S03]  /*a030*/  IMAD R25, R2, 0x5c, RZ ;  /* 0x0000005c02197824 */ /* 0x000fc600078e02ff */
[-C--:B------:R-:W-:Y:S01]  /*a040*/  IADD3 R210, P6, R239, R244.reuse, RZ ;  /* 0x000000f4efd27210 */ /* 0x080fe20007fde0ff */
[----:B------:R-:W-:Y:S01]  /*a050*/  VIADD R3, R140, 0xfffffff7 ;  /* 0xfffffff78c037836 */ /* 0x000fe20000000000 */
[-C--:B------:R-:W-:Y:S01]  /*a060*/  LEA.HI.X.SX32 R213, R19, R245.reuse, 0x2, P4 ;  /* 0x000000f513d57211 */ /* 0x080fe200020f16ff */
[C---:B------:R-:W-:Y:S01]  /*a070*/  IMAD R30, R2.reuse, 0x16, RZ ;  /* 0x00000016021e7824 */ /* 0x040fe200078e02ff */
[-C--:B------:R-:W-:Y:S01]  /*a080*/  LEA.HI.X.SX32 R211, R29, R245.reuse, 0x2, P6 ;  /* 0x000000f51dd37211 */ /* 0x080fe200030f16ff */
[C---:B------:R-:W-:Y:S01]  /*a090*/  IMAD R29, R2.reuse, 0x60, RZ ;  /* 0x00000060021d7824 */ /* 0x040fe200078e02ff */
[-C--:B------:R-:W-:Y:S01]  /*a0a0*/  IADD3 R208, P4, R241, R244.reuse, RZ ;  /* 0x000000f4f1d07210 */ /* 0x080fe20007f9e0ff */
[C---:B------:R-:W-:Y:S01]  /*a0b0*/  IMAD R31, R2.reuse, 0x17, RZ ;  /* 0x00000017021f7824 */ /* 0x040fe200078e02ff */
[-C--:B------:R-:W-:Y:S01]  /*a0c0*/  IADD3 R206, P6, R25, R244.reuse, RZ ;  /* 0x000000f419ce7210 */ /* 0x080fe20007fde0ff */
[C---:B------:R-:W-:Y:S01]  /*a0d0*/  IMAD R0, R2.reuse, 0x64, RZ ;  /* 0x0000006402007824 */ /* 0x040fe200078e02ff */
[----:B------:R-:W-:Y:S01]  /*a0e0*/  ISETP.GE.U32.AND P1, PT, R3, 0x7fffff78, PT ;  /* 0x7fffff780300780c */ /* 0x000fe20003f26070 */
[----:B------:R-:W-:Y:S01]  /*a0f0*/  IMAD R3, R2, 0x68, RZ ;  /* 0x0000006802037824 */ /* 0x000fe200078e02ff */
[-C--:B------:R-:W-:Y:S01]  /*a100*/  LEA.HI.X.SX32 R209, R30, R245.reuse, 0x2, P4 ;  /* 0x000000f51ed17211 */ /* 0x080fe200020f16ff */
[C---:B------:R-:W-:Y:S01]  /*a110*/  IMAD R32, R2.reuse, 0x19, RZ ;  /* 0x0000001902207824 */ /* 0x040fe200078e02ff */
[----:B------:R-:W-:Y:S01]  /*a120*/  IADD3 R204, P4, R29, R244, RZ ;  /* 0x000000f41dcc7210 */ /* 0x000fe20007f9e0ff */
[----:B------:R-:W-:Y:S01]  /*a130*/  IMAD R8, R2, 0x6c, RZ ;  /* 0x0000006c02087824 */ /* 0x000fe200078e02ff */
[----:B------:R-:W-:-:S02]  /*a140*/  LEA.HI.X.SX32 R207, R31, R245, 0x2, P6 ;  /* 0x000000f51fcf7211 */ /* 0x000fc400030f16ff */
[-C--:B------:R-:W-:Y:S01]  /*a150*/  IADD3 R202, P6, R0, R244.reuse, RZ ;  /* 0x000000f400ca7210 */ /* 0x080fe20007fde0ff */
[----:B------:R-:W-:Y:S01]  /*a160*/  IMAD R33, R2, 0x1a, RZ ;  /* 0x0000001a02217824 */ /* 0x000fe200078e02ff */
[-C--:B------:R-:W-:Y:S01]  /*a170*/  LEA.HI.X.SX32 R205, R24, R245.reuse, 0x2, P4 ;  /* 0x000000f518cd7211 */ /* 0x080fe200020f16ff */
[C---:B------:R-:W-:Y:S01]  /*a180*/  IMAD R11, R2.reuse, 0x70, RZ ;  /* 0x00000070020b7824 */ /* 0x040fe200078e02ff */
[-C--:B------:R-:W-:Y:S01]  /*a190*/  IADD3 R200, P4, R3, R244.reuse, RZ ;  /* 0x000000f403c87210 */ /* 0x080fe20007f9e0ff */
[----:B------:R-:W-:Y:S01]  /*a1a0*/  IMAD R34, R2, 0x1b, RZ ;  /* 0x0000001b02227824 */ /* 0x000fe200078e02ff */
[-C--:B------:R-:W-:Y:S01]  /*a1b0*/  LEA.HI.X.SX32 R203, R32, R245.reuse, 0x2, P6 ;  /* 0x000000f520cb7211 */ /* 0x080fe200030f16ff */
[----:B------:R-:W-:Y:S01]  /*a1c0*/  IMAD R16, R2, 0x74, RZ ;  /* 0x0000007402107824 */ /* 0x000fe200078e02ff */
[-C--:B------:R-:W-:Y:S01]  /*a1d0*/  IADD3 R198, P6, R8, R244.reuse, RZ ;  /* 0x000000f408c67210 */ /* 0x080fe20007fde0ff */
[C---:B------:R-:W-:Y:S01]  /*a1e0*/  IMAD R246, R2.reuse, 0x78, RZ ;  /* 0x0000007802f67824 */ /* 0x040fe200078e02ff */
        /* <DEDUP_REMOVED lines=8> */
[----:B------:R-:W-:Y:S01]  /*a270*/  IMAD R39, R2, 0x1f, RZ ;  /* 0x0000001f02277824 */ /* 0x000fe200078e02ff */
[-C--:B------:R-:W-:Y:S01]  /*a280*/  IADD3 R192, P4, R246, R244.reuse, RZ ;  /* 0x000000f4f6c07210 */ /* 0x080fe20007f9e0ff */
[----:B------:R-:W-:Y:S01]  /*a290*/  IMAD R186, R2, 0x84, RZ ;  /* 0x0000008402ba7824 */ /* 0x000fe200078e02ff */
[-C--:B------:R-:W-:Y:S02]  /*a2a0*/  LEA.HI.X.SX32 R195, R36, R245.reuse, 0x2, P6 ;  /* 0x000000f524c37211 */ /* 0x080fe400030f16ff */
[----:B------:R-:W-:Y:S01]  /*a2b0*/  IADD3 R190, P6, R242, R244, RZ ;  /* 0x000000f4f2be7210 */ /* 0x000fe20007fde0ff */
[C---:B------:R-:W-:Y:S01]  /*a2c0*/  IMAD R184, R2.reuse, 0x88, RZ ;  /* 0x0000008802b87824 */ /* 0x040fe200078e02ff */
[----:B------:R-:W-:Y:S01]  /*a2d0*/  LEA.HI.X.SX32 R193, R37, R245, 0x2, P4 ;  /* 0x000000f525c17211 */ /* 0x000fe200020f16ff */
[C---:B------:R-:W-:Y:S01]  /*a2e0*/  IMAD R45, R2.reuse, 0x21, RZ ;  /* 0x00000021022d7824 */ /* 0x040fe200078e02ff */
[----:B------:R-:W-:-:S02]  /*a2f0*/  SHF.L.U32 R43, R2, 0x5, RZ ;  /* 0x00000005022b7819 */ /* 0x000fc400000006ff */
[CC--:B------:R-:W-:Y:S01]  /*a300*/  LEA R188, P4, R2.reuse, R244.reuse, 0x7 ;  /* 0x000000f402bc7211 */ /* 0x0c0fe200078838ff */
[----:B------:R-:W-:Y:S01]  /*a310*/  IMAD R182, R2, 0x8c, RZ ;  /* 0x0000008c02b67824 */ /* 0x000fe200078e02ff */
[-C--:B------:R-:W-:Y:S02]  /*a320*/  LEA.HI.X.SX32 R191, R39, R245.reuse, 0x2, P6 ;  /* 0x000000f527bf7211 */ /* 0x080fe400030f16ff */
[-C--:B------:R-:W-:Y:S01]  /*a330*/  IADD3 R186, P6, R186, R244.reuse, RZ ;  /* 0x000000f4baba7210 */ /* 0x080fe20007fde0ff */
[C---:B------:R-:W-:Y:S01]  /*a340*/  IMAD R47, R2.reuse, 0x22, RZ ;  /* 0x00000022022f7824 */ /* 0x040fe200078e02ff */
[-C--:B------:R-:W-:Y:S01]  /*a350*/  LEA.HI.X.SX32 R189, R43, R245.reuse, 0x2, P4 ;  /* 0x000000f52bbd7211 */ /* 0x080fe200020f16ff */
[----:B------:R-:W-:Y:S01]  /*a360*/  IMAD R180, R2, 0x90, RZ ;  /* 0x0000009002b47824 */ /* 0x000fe200078e02ff */
        /* <DEDUP_REMOVED lines=8> */
[----:B------:R-:W-:Y:S01]  /*a3f0*/  IADD3 R180, P4, R180, R244, RZ ;  /* 0x000000f4b4b47210 */ /* 0x000fe20007f9e0ff */
[----:B------:R-:W-:Y:S01]  /*a400*/  IMAD R174, R2, 0x9c, RZ ;  /* 0x0000009c02ae7824 */ /* 0x000fe200078e02ff */
[----:B------:R-:W-:-:S02]  /*a410*/  LEA.HI.X.SX32 R183, R49, R245, 0x2, P6 ;  /* 0x000000f531b77211 */ /* 0x000fc400030f16ff */
        /* <DEDUP_REMOVED lines=9> */
[----:B------:R-:W-:Y:S01]  /*a4b0*/  IMAD R168, R2, 0xa8, RZ ;  /* 0x000000a802a87824 */ /* 0x000fe200078e02ff */
        /* <DEDUP_REMOVED lines=85> */
[----:B------:R-:W-:Y:S01]  /*aa10*/  IMAD R122, R2, 0x104, RZ ;  /* 0x00000104027a7824 */ /* 0x000fe200078e02ff */
[-C--:B------:R-:W-:Y:S02]  /*aa20*/  LEA.HI.X.SX32 R131, R74, R245.reuse, 0x2, P6 ;  /* 0x000000f54a837211 */ /* 0x080fe400030f16ff */
[-C--:B------:R-:W-:Y:S01]  /*aa30*/  IADD3 R126, P6, R126, R244.reuse, RZ ;  /* 0x000000f47e7e7210 */ /* 0x080fe20007fde0ff */
[C---:B------:R-:W-:Y:S01]  /*aa40*/  IMAD.SHL.U32 R78, R2.reuse, 0x40, RZ ;  /* 0x00000040024e7824 */ /* 0x040fe200078e00ff */
[-C--:B------:R-:W-:Y:S01]  /*aa50*/  LEA.HI.X.SX32 R129, R75, R245.reuse, 0x2, P4 ;  /* 0x000000f54b817211 */ /* 0x080fe200020f16ff */
[C---:B------:R-:W-:Y:S01]  /*aa60*/  IMAD R120, R2.reuse, 0x108, RZ ;  /* 0x0000010802787824 */ /* 0x040fe200078e02ff */
[CC--:B------:R-:W-:Y:S01]  /*aa70*/  LEA R124, P4, R2.reuse, R244.reuse, 0x8 ;  /* 0x000000f4027c7211 */ /* 0x0c0fe200078840ff */
[C---:B------:R-:W-:Y:S01]  /*aa80*/  IMAD R79, R2.reuse, 0x41, RZ ;  /* 0x00000041024f7824 */ /* 0x040fe200078e02ff */
        /* <DEDUP_REMOVED lines=64> */
[-C--:B------:R-:W-:Y:S02]  /*ae90*/  LEA.HI.X.SX32 R93, R84, R245.reuse, 0x2, P4 ;  /* 0x000000f5545d7211 */ /* 0x080fe400020f16ff */
        /* <DEDUP_REMOVED lines=14> */
[C---:B------:R-:W-:Y:S01]  /*af80*/  IMAD R239, R2.reuse, 0x56, RZ ;  /* 0x0000005602ef7824 */ /* 0x040fe200078e02ff */
        /* <DEDUP_REMOVED lines=9> */
[----:B------:R-:W-:Y:S01]  /*b020*/  IMAD R243, R2, 0x168, RZ ;  /* 0x0000016802f37824 */ /* 0x000fe200078e02ff */
[----:B------:R-:W-:Y:S01]  /*b030*/  LEA.HI.X.SX32 R79, R251, R245, 0x2, P6 ;  /* 0x000000f5fb4f7211 */ /* 0x000fe200030f16ff */
[----:B------:R-:W-:Y:S01]  /*b040*/  STL [R1+0x1234], R236 ;  /* 0x001234ec01007387 */ /* 0x000fe20000100800 */
[----:B------:R-:W-:Y:S01]  /*b050*/  IADD3 R74, P6, R250, R244, RZ ;  /* 0x000000f4fa4a7210 */ /* 0x000fe20007fde0ff */
[----:B------:R-:W-:-:S02]  /*b060*/  IMAD R251, R2, 0x59, RZ ;  /* 0x0000005902fb7824 */ /* 0x000fc400078e02ff */
[----:B------:R-:W-:Y:S01]  /*b070*/  STL [R1+0x1230], R237 ;  /* 0x001230ed01007387 */ /* 0x000fe20000100800 */
[C---:B------:R-:W-:Y:S01]  /*b080*/  IMAD R250, R2.reuse, 0x16c, RZ ;  /* 0x0000016c02fa7824 */ /* 0x040fe200078e02ff */
[-C--:B------:R-:W-:Y:S02]  /*b090*/  LEA.HI.X.SX32 R77, R241, R245.reuse, 0x2, P4 ;  /* 0x000000f5f14d7211 */ /* 0x080fe400020f16ff */
[----:B------:R-:W-:Y:S01]  /*b0a0*/  STL [R1+0x123c], R234 ;  /* 0x00123cea01007387 */ /* 0x000fe20000100800 */
[----:B------:R-:W-:Y:S01]  /*b0b0*/  IADD3 R72, P4, R243, R244, RZ ;  /* 0x000000f4f3487210 */ /* 0x000fe20007f9e0ff */
[C---:B------:R-:W-:Y:S02]  /*b0c0*/  IMAD R243, R2.reuse, 0x5b, RZ ;  /* 0x0000005b02f37824 */ /* 0x040fe400078e02ff */
[----:B------:R-:W-:Y:S01]  /*b0d0*/  STL [R1+0x1238], R235 ;  /* 0x001238eb01007387 */ /* 0x000fe20000100800 */
[----:B------:R-:W-:Y:S01]  /*b0e0*/  LEA.HI.X.SX32 R75, R251, R245, 0x2, P6 ;  /* 0x000000f5fb4b7211 */ /* 0x000fe200030f16ff */
[----:B------:R-:W-:-:S02]  /*b0f0*/  IMAD R241, R2, 0x170, RZ ;  /* 0x0000017002f17824 */ /* 0x000fc400078e02ff */
[----:B------:R1:W-:Y:S01]  /*b100*/  STL [R1+0x20], R27 ;  /* 0x0000201b01007387 */ /* 0x0003e20000100800 */
[----:B------:R-:W-:-:S04]  /*b110*/  IADD3 R70, P6, R250, R244, RZ ;  /* 0x000000f4fa467210 */ /* 0x000fc80007fde0ff */
[----:B------:R-:W-:Y:S01]  /*b120*/  LEA.HI.X.SX32 R71, R243, R245, 0x2, P6 ;  /* 0x000000f5f3477211 */ /* 0x000fe200030f16ff */
[C---:B-1----:R-:W-:Y:S02]  /*b130*/  IMAD R27, R2.reuse, 0x5a, RZ ;  /* 0x0000005a021b7824 */ /* 0x042fe400078e02ff */
[----:B------:R-:W-:-:S03]  /*b140*/  IMAD R243, R2, 0x178, RZ ;  /* 0x0000017802f37824 */ /* 0x000fc600078e02ff */
[----:B------:R-:W-:Y:S02]  /*b150*/  LEA.HI.X.SX32 R73, R27, R245, 0x2, P4 ;  /* 0x000000f51b497211 */ /* 0x000fe400020f16ff */
[----:B------:R-:W-:Y:S01]  /*b160*/  IADD3 R68, P4, R241, R244, RZ ;  /* 0x000000f4f1447210 */ /* 0x000fe20007f9e0ff */
[----:B------:R-:W-:-:S03]  /*b170*/  IMAD R27, R2, 0x5e, RZ ;  /* 0x0000005e021b7824 */ /* 0x000fc600078e02ff */
[----:B------:R-:W-:Y:S01]  /*b180*/  LEA.HI.X.SX32 R69, R25, R245, 0x2, P4 ;  /* 0x000000f519457211 */ /* 0x000fe200020f16ff */
[----:B------:R-:W-:Y:S01]  /*b190*/  IMAD R25, R2, 0x180, RZ ;  /* 0x0000018002197824 */ /* 0x000fe200078e02ff */
[----:B------:R-:W-:-:S04]  /*b1a0*/  IADD3 R64, P4, R243, R244, RZ ;  /* 0x000000f4f3407210 */ /* 0x000fc80007f9e0ff */
[----:B------:R-:W-:Y:S01]  /*b1b0*/  LEA.HI.X.SX32 R65, R27, R245, 0x2, P4 ;  /* 0x000000f51b417211 */ /* 0x000fe200020f16ff */
[C---:B------:R-:W-:Y:S01]  /*b1c0*/  IMAD R27, R2.reuse, 0x188, RZ ;  /* 0x00000188021b7824 */ /* 0x040fe200078e02ff */
[----:B------:R-:W-:Y:S01]  /*b1d0*/  IADD3 R60, P4, R25, R244, RZ ;  /* 0x000000f4193c7210 */ /* 0x000fe20007f9e0ff */
[----:B------:R-:W-:-:S03]  /*b1e0*/  IMAD R31, R2, 0x62, RZ ;  /* 0x00000062021f7824 */ /* 0x000fc600078e02ff */
[----:B------:R-:W-:Y:S01]  /*b1f0*/  LEA.HI.X.SX32 R61, R29, R245, 0x2, P4 ;  /* 0x000000f51d3d7211 */ /* 0x000fe200020f16ff */
[----:B------:R-:W-:Y:S01]  /*b200*/  IMAD R29, R2, 0x190, RZ ;  /* 0x00000190021d7824 */ /* 0x000fe200078e02ff */
[----:B------:R-:W-:-:S04]  /*b210*/  IADD3 R56, P4, R27, R244, RZ ;  /* 0x000000f41b387210 */ /* 0x000fc80007f9e0ff */
[----:B------:R-:W-:Y:S02]  /*b220*/  LEA.HI.X.SX32 R57, R31, R245, 0x2, P4 ;  /* 0x000000f51f397211 */ /* 0x000fe400020f16ff */
[----:B------:R-:W-:-:S04]  /*b230*/  IADD3 R52, P4, R29, R244, RZ ;  /* 0x000000f41d347210 */ /* 0x000fc80007f9e0ff */
[----:B------:R-:W-:Y:S02]  /*b240*/  LEA.HI.X.SX32 R53, R0, R245, 0x2, P4 ;  /* 0x000000f500357211 */ /* 0x000fe400020f16ff */
[----:B------:R-:W2:Y:S01]  /*b250*/  LDL.LU R0, [R1+0x20] ;  /* 0x0000200001007983 */ /* 0x000ea20000300800 */
[C---:B------:R-:W-:Y:S02]  /*b260*/  IMAD R251, R2.reuse, 0x174, RZ ;  /* 0x0000017402fb7824 */ /* 0x040fe400078e02ff */
[----:B------:R-:W-:-:S03]  /*b270*/  IMAD R7, R2, 0x17c, RZ ;  /* 0x0000017c02077824 */ /* 0x000fc600078e02ff */
[----:B------:R-:W-:Y:S01]  /*b280*/  IADD3 R66, P6, R251, R244, RZ ;  /* 0x000000f4fb427210 */ /* 0x000fe20007fde0ff */
[C---:B------:R-:W-:Y:S02]  /*b290*/  IMAD R251, R2.reuse, 0x5d, RZ ;  /* 0x0000005d02fb7824 */ /* 0x040fe400078e02ff */
[----:B------:R-:W-:-:S03]  /*b2a0*/  IMAD R243, R2, 0x5f, RZ ;  /* 0x0000005f02f37824 */ /* 0x000fc600078e02ff */
[----:B------:R-:W-:Y:S01]  /*b2b0*/  LEA.HI.X.SX32 R67, R251, R245, 0x2, P6 ;  /* 0x000000f5fb437211 */ /* 0x000fe200030f16ff */
[C---:B------:R-:W-:Y:S01]  /*b2c0*/  IMAD R251, R2.reuse, 0x184, RZ ;  /* 0x0000018402fb7824 */ /* 0x040fe200078e02ff */
[----:B------:R-:W-:Y:S01]  /*b2d0*/  IADD3 R62, P6, R7, R244, RZ ;  /* 0x000000f4073e7210 */ /* 0x000fe20007fde0ff */
[----:B------:R-:W-:-:S03]  /*b2e0*/  IMAD R25, R2, 0x61, RZ ;  /* 0x0000006102197824 */ /* 0x000fc600078e02ff */
[-C--:B------:R-:W-:Y:S02]  /*b2f0*/  LEA.HI.X.SX32 R63, R243, R245.reuse, 0x2, P6 ;  /* 0x000000f5f33f7211 */ /* 0x080fe400030f16ff */
[-C--:B------:R-:W-:Y:S01]  /*b300*/  IADD3 R58, P6, R251, R244.reuse, RZ ;  /* 0x000000f4fb3a7210 */ /* 0x080fe20007fde0ff */
[C---:B------:R-:W-:Y:S02]  /*b310*/  IMAD R251, R2.reuse, 0x18c, RZ ;  /* 0x0000018c02fb7824 */ /* 0x040fe400078e02ff */
[C---:B------:R-:W-:Y:S01]  /*b320*/  IMAD R27, R2.reuse, 0x63, RZ ;  /* 0x00000063021b7824 */ /* 0x040fe200078e02ff */
[-C--:B------:R-:W-:Y:S01]  /*b330*/  LEA.HI.X.SX32 R59, R25, R245.reuse, 0x2, P6 ;  /* 0x000000f5193b7211 */ /* 0x080fe200030f16ff */
[C---:B------:R-:W-:Y:S01]  /*b340*/  IMAD R25, R2.reuse, 0x194, RZ ;  /* 0x0000019402197824 */ /* 0x040fe200078e02ff */
[-C--:B------:R-:W-:Y:S01]  /*b350*/  IADD3 R54, P6, R251, R244.reuse, RZ ;  /* 0x000000f4fb367210 */ /* 0x080fe20007fde0ff */
[C---:B------:R-:W-:Y:S02]  /*b360*/  IMAD R48, R2.reuse, 0x198, RZ ;  /* 0x0000019802307824 */ /* 0x040fe400078e02ff */
[C---:B------:R-:W-:Y:S01]  /*b370*/  IMAD R4, R2.reuse, 0x65, RZ ;  /* 0x0000006502047824 */ /* 0x040fe200078e02ff */
[-C--:B------:R-:W-:Y:S01]  /*b380*/  LEA.HI.X.SX32 R55, R27, R245.reuse, 0x2, P6 ;  /* 0x000000f51b377211 */ /* 0x080fe200030f16ff */
[C---:B------:R-:W-:Y:S01]  /*b390*/  IMAD R46, R2.reuse, 0x19c, RZ ;  /* 0x0000019c022e7824 */ /* 0x040fe200078e02ff */
[-C--:B------:R-:W-:Y:S01]  /*b3a0*/  IADD3 R50, P6, R25, R244.reuse, RZ ;  /* 0x000000f419327210 */ /* 0x080fe20007fde0ff */
        /* <DEDUP_REMOVED lines=62> */
[----:B------:R-:W-:Y:S01]  /*b790*/  STL.64 [R1+0x38], R12 ;  /* 0x0000380c01007387 */ /* 0x000fe20000100a00 */
[-C--:B------:R-:W-:Y:S01]  /*b7a0*/  LEA.HI.X.SX32 R25, R16, R245.reuse, 0x2, P4 ;  /* 0x000000f510197211 */ /* 0x080fe200020f16ff */
[----:B------:R-:W-:Y:S01]  /*b7b0*/  IMAD R236, R2, 0x79, RZ ;  /* 0x0000007902ec7824 */ /* 0x000fe200078e02ff */
[-C--:B------:R-:W-:Y:S01]  /*b7c0*/  IADD3 R20, P4, R23, R244.reuse, RZ ;  /* 0x000000f417147210 */ /* 0x080fe20007f9e0ff */
[----:B------:R1:W-:Y:S01]  /*b7d0*/  STL.64 [R1+0x30], R8 ;  /* 0x0000300801007387 */ /* 0x0003e20000100a00 */
[-C--:B------:R-:W-:Y:S01]  /*b7e0*/  LEA.HI.X.SX32 R23, R248, R245.reuse, 0x2, P6 ;  /* 0x000000f5f8177211 */ /* 0x080fe200030f16ff */
[----:B------:R-:W-:Y:S01]  /*b7f0*/  IMAD R235, R2, 0x1e8, RZ ;  /* 0x000001e802eb7824 */ /* 0x000fe200078e02ff */
[-C--:B------:R-:W-:Y:S01]  /*b800*/  LEA.HI.X.SX32 R21, R252, R245.reuse, 0x2, P4 ;  /* 0x000000f5fc157211 */ /* 0x080fe200020f16ff */
[C---:B------:R-:W-:Y:S01]  /*b810*/  IMAD R237, R2.reuse, 0x1ec, RZ ;  /* 0x000001ec02ed7824 */ /* 0x040fe200078e02ff */
[-C--:B------:R-:W-:Y:S01]  /*b820*/  IADD3 R18, P4, R249, R244.reuse, RZ ;  /* 0x000000f4f9127210 */ /* 0x080fe20007f9e0ff */
[C---:B------:R-:W-:Y:S01]  /*b830*/  IMAD R238, R2.reuse, 0x7a, RZ ;  /* 0x0000007a02ee7824 */ /* 0x040fe200078e02ff */
[----:B------:R-:W3:Y:S01]  /*b840*/  S2UR UR5, SR_CgaCtaId ;  /* 0x00000000000579c3 */ /* 0x000ee20000008800 */
[-C--:B-1----:R-:W-:Y:S01]  /*b850*/  IADD3 R8, P6, R247, R244.reuse, RZ ;  /* 0x000000f4f7087210 */ /* 0x082fe20007fde0ff */
[----:B------:R-:W-:Y:S01]  /*b860*/  IMAD R240, R2, 0x7b, RZ ;  /* 0x0000007b02f07824 */ /* 0x000fe200078e02ff */
[-C--:B------:R-:W-:Y:S01]  /*b870*/  LEA.HI.X.SX32 R19, R246, R245.reuse, 0x2, P4 ;  /* 0x000000f5f6137211 */ /* 0x080fe200020f16ff */
[C---:B------:R-:W-:Y:S01]  /*b880*/  IMAD R239, R2.reuse, 0x1f0, RZ ;  /* 0x000001f002ef7824 */ /* 0x040fe200078e02ff */
[-C--:B------:R-:W-:Y:S01]  /*b890*/  IADD3 R14, P4, R235, R244.reuse, RZ ;  /* 0x000000f4eb0e7210 */ /* 0x080fe20007f9e0ff */
[C---:B------:R-:W-:Y:S01]  /*b8a0*/  IMAD R241, R2.reuse, 0x1f4, RZ ;  /* 0x000001f402f17824 */ /* 0x040fe200078e02ff */
[----:B------:R-:W-:Y:S01]  /*b8b0*/  UMOV UR4, 0x400 ;  /* 0x0000040000047882 */ /* 0x000fe20000000000 */
[----:B------:R-:W-:Y:S01]  /*b8c0*/  IMAD R243, R2, 0x1f8, RZ ;  /* 0x000001f802f37824 */ /* 0x000fe200078e02ff */
[-C--:B------:R-:W-:Y:S01]  /*b8d0*/  LEA.HI.X.SX32 R15, R238, R245.reuse, 0x2, P4 ;  /* 0x000000f5ee0f7211 */ /* 0x080fe200020f16ff */
[C---:B------:R-:W-:Y:S01]  /*b8e0*/  IMAD R250, R2.reuse, 0x7d, RZ ;  /* 0x0000007d02fa7824 */ /* 0x040fe200078e02ff */
[----:B------:R-:W-:Y:S01]  /*b8f0*/  IADD3 R12, P4, R239, R244, RZ ;  /* 0x000000f4ef0c7210 */ /* 0x000fe20007f9e0ff */
[C---:B------:R-:W-:Y:S01]  /*b900*/  IMAD R251, R2.reuse, 0x1fc, RZ ;  /* 0x000001fc02fb7824 */ /* 0x040fe200078e02ff */
[----:B------:R-:W-:Y:S01]  /*b910*/  ULDC.64 UR8, c[0x0][0x208] ;  /* 0x0000820000087ab9 */ /* 0x000fe20000000a00 */
[----:B------:R-:W-:Y:S01]  /*b920*/  IMAD R7, R2, 0x7e, RZ ;  /* 0x0000007e02077824 */ /* 0x000fe200078e02ff */
[-C--:B------:R-:W-:Y:S01]  /*b930*/  LEA.HI.X.SX32 R13, R242, R245.reuse, 0x2, P4 ;  /* 0x000000f5f20d7211 */ /* 0x080fe200020f16ff */
[----:B------:R-:W1:Y:S08]  /*b940*/  LDC R4, c[0x0][0x230] ;  /* 0x00008c00ff047b82 */ /* 0x000e700000000800 */
[----:B------:R-:W4:Y:S08]  /*b950*/  LDC R3, c[0x0][0x230] ;  /* 0x00008c00ff037b82 */ /* 0x000f300000000800 */
[----:B------:R-:W5:Y:S08]  /*b960*/  LDC R6, c[0x0][0x230] ;  /* 0x00008c00ff067b82 */ /* 0x000f700000000800 */
[----:B------:R-:W5:Y:S08]  /*b970*/  LDC R5, c[0x0][0x230] ;  /* 0x00008c00ff057b82 */ /* 0x000f700000000800 */
[----:B------:R-:W5:Y:S08]  /*b980*/  LDC R247, c[0x0][0x230] ;  /* 0x00008c00fff77b82 */ /* 0x000f700000000800 */
[----:B------:R-:W5:Y:S01]  /*b990*/  LDC R252, c[0x0][0x230] ;  /* 0x00008c00fffc7b82 */ /* 0x000f620000000800 */
[----:B--2---:R-:W-:-:S07]  /*b9a0*/  LEA.HI.X.SX32 R9, R0, R245, 0x2, P6 ;  /* 0x000000f500097211 */ /* 0x004fce00030f16ff */
[----:B------:R-:W2:Y:S01]  /*b9b0*/  LDC R246, c[0x0][0x230] ;  /* 0x00008c00fff67b82 */ /* 0x000ea20000000800 */
[-C--:B------:R-:W-:Y:S02]  /*b9c0*/  IADD3 R16, P6, R234, R244.reuse, RZ ;  /* 0x000000f4ea107210 */ /* 0x080fe40007fde0ff */
[----:B------:R-:W2:Y:S02]  /*b9d0*/  LDL.LU R234, [R1+0x123c] ;  /* 0x00123c0001ea7983 */ /* 0x000ea40000300800 */
[----:B------:R-:W-:Y:S02]  /*b9e0*/  LEA.HI.X.SX32 R17, R236, R245, 0x2, P6 ;  /* 0x000000f5ec117211 */ /* 0x000fe400030f16ff */
[----:B------:R3:W-:Y:S04]  /*b9f0*/  STL.64 [R1+0x28], R8 ;  /* 0x0000280801007387 */ /* 0x0007e80000100a00 */
[----:B------:R-:W2:Y:S04]  /*ba00*/  LDL.LU R235, [R1+0x1238] ;  /* 0x0012380001eb7983 */ /* 0x000ea80000300800 */
[----:B------:R-:W2:Y:S01]  /*ba10*/  LDL.LU R236, [R1+0x1234] ;  /* 0x0012340001ec7983 */ /* 0x000ea20000300800 */
[----:B---3--:R-:W-:-:S03]  /*ba20*/  IADD3 R8, P6, R237, R244, RZ ;  /* 0x000000f4ed087210 */ /* 0x008fc60007fde0ff */
[----:B------:R-:W2:Y:S01]  /*ba30*/  LDL.LU R237, [R1+0x1230] ;  /* 0x0012300001ed7983 */ /* 0x000ea20000300800 */
[----:B------:R-:W-:-:S03]  /*ba40*/  LEA.HI.X.SX32 R9, R240, R245, 0x2, P6 ;  /* 0x000000f5f0097211 */ /* 0x000fc600030f16ff */
[----:B------:R-:W3:Y:S01]  /*ba50*/  LDL.LU R238, [R1+0x122c] ;  /* 0x00122c0001ee7983 */ /* 0x000ee20000300800 */
[----:B------:R-:W-:-:S03]  /*ba60*/  IADD3 R10, P6, R241, R244, RZ ;  /* 0x000000f4f10a7210 */ /* 0x000fc60007fde0ff */
[----:B------:R-:W3:Y:S04]  /*ba70*/  LDL.LU R239, [R1+0x1228] ;  /* 0x0012280001ef7983 */ /* 0x000ee80000300800 */
[----:B------:R-:W3:Y:S01]  /*ba80*/  LDL.LU R240, [R1+0x1224] ;  /* 0x0012240001f07983 */ /* 0x000ee20000300800 */
[----:B------:R-:W-:-:S03]  /*ba90*/  LEA.HI.X.SX32 R11, R250, R245, 0x2, P6 ;  /* 0x000000f5fa0b7211 */ /* 0x000fc600030f16ff */
[----:B------:R-:W3:Y:S01]  /*baa0*/  LDL.LU R241, [R1+0x1220] ;  /* 0x0012200001f17983 */ /* 0x000ee20000300800 */
[----:B------:R-:W-:-:S03]  /*bab0*/  IADD3 R248, P6, R251, R244, RZ ;  /* 0x000000f4fbf87210 */ /* 0x000fc60007fde0ff */
[----:B------:R1:W-:Y:S04]  /*bac0*/  STL.64 [R1+0x20], R8 ;  /* 0x0000200801007387 */ /* 0x0003e80000100a00 */
[----:B------:R-:W3:Y:S01]  /*bad0*/  LDL.LU R242, [R1+0x121c] ;  /* 0x00121c0001f27983 */ /* 0x000ee20000300800 */
[----:B-1----:R-:W-:-:S03]  /*bae0*/  IADD3 R8, P4, R243, R244, RZ ;  /* 0x000000f4f3087210 */ /* 0x002fc60007f9e0ff */
[----:B------:R-:W3:Y:S04]  /*baf0*/  LDL.LU R243, [R1+0x1218] ;  /* 0x0012180001f37983 */ /* 0x000ee80000300800 */
[----:B------:R-:W2:Y:S04]  /*bb00*/  LDL.LU R250, [R1+0x1214] ;  /* 0x0012140001fa7983 */ /* 0x000ea80000300800 */
[----:B------:R-:W2:Y:S01]  /*bb10*/  LDL.LU R251, [R1+0x1210] ;  /* 0x0012100001fb7983 */ /* 0x000ea20000300800 */
[----:B------:R-:W1:Y:S01]  /*bb20*/  S2R R0, SR_TID.X ;  /* 0x0000000000007919 */ /* 0x000e620000002100 */
[----:B------:R-:W-:Y:S01]  /*bb30*/  IMAD R2, R2, 0x7f, RZ ;  /* 0x0000007f02027824 */ /* 0x000fe200078e02ff */
[----:B------:R-:W-:-:S02]  /*bb40*/  LEA.HI.X.SX32 R9, R7, R245, 0x2, P4 ;  /* 0x000000f507097211 */ /* 0x000fc400020f16ff */
[----:B------:R-:W3:Y:S02]  /*bb50*/  LDL.LU R7, [R1+0x120c] ;  /* 0x00120c0001077983 */ /* 0x000ee40000300800 */
[----:B------:R-:W-:-:S05]  /*bb60*/  LEA.HI.X.SX32 R249, R2, R245, 0x2, P6 ;  /* 0x000000f502f97211 */ /* 0x000fca00030f16ff */
[----:B------:R4:W-:Y:S04]  /*bb70*/  STL.64 [R1+0x18], R248 ;  /* 0x000018f801007387 */ /* 0x0009e80000100a00 */
[----:B------:R2:W-:Y:S01]  /*bb80*/  STL.64 [R1+0x1118], R244 ;  /* 0x001118f401007387 */ /* 0x0005e20000100a00 */
[----:B------:R-:W-:Y:S01]  /*bb90*/  ULEA UR4, UR5, UR4, 0x18 ;  /* 0x0000000405047291 */ /* 0x000fe2000f8ec03f */
[----:B------:R-:W-:Y:S01]  /*bba0*/  VIADD R4, R4, 0xfffffff3 ;  /* 0xfffffff304047836 */ /* 0x000fe20000000000 */
[----:B----4-:R-:W4:Y:S01]  /*bbb0*/  LDC R248, c[0x0][0x230] ;  /* 0x00008c00fff87b82 */ /* 0x010f220000000800 */
[----:B-1----:R-:W-:-:S04]  /*bbc0*/  LOP3.LUT R0, R0, 0x3f, RZ, 0xc0, !PT ;  /* 0x0000003f00007812 */ /* 0x002fc800078ec0ff */
[----:B------:R-:W-:-:S05]  /*bbd0*/  SHF.L.U32 R0, R0, 0x2, RZ ;  /* 0x0000000200007819 */ /* 0x000fca00000006ff */
[----:B------:R-:W-:-:S05]  /*bbe0*/  VIADD R249, R0, UR4 ;  /* 0x0000000400f97c36 */ /* 0x000fca0008000000 */
[----:B------:R-:W-:Y:S01]  /*bbf0*/  @!PT LDS RZ, [RZ] ;  /* 0x00000000fffff984 */ /* 0x000fe20000000800 */
[----:B------:R-:W-:Y:S01]  /*bc00*/  @!PT LDS RZ, [RZ] ;  /* 0x00000000fffff984 */ /* 0x000fe20000000800 */
[----:B------:R-:W-:Y:S01]  /*bc10*/  @!PT LDS RZ, [RZ] ;  /* 0x00000000fffff984 */ /* 0x000fe20000000800 */
[----:B------:R-:W-:Y:S01]  /*bc20*/  LDGSTS.E [R249+0x20000], desc[UR8][R244.64], !P5 ;  /* 0x20000000f4f97fae */ /* 0x000fe2000e921848 */
[----:B------:R-:W-:Y:S02]  /*bc30*/  ISETP.GE.U32.AND P4, PT, R4, 0x7fffff74, PT ;  /* 0x7fffff740400780c */ /* 0x000fe40003f86070 */
[----:B------:R-:W1:Y:S01]  /*bc40*/  LDC R4, c[0x0][0x230] ;  /* 0x00008c00ff047b82 */ /* 0x000e620000000800 */
[----:B------:R-:W-:Y:S02]  /*bc50*/  VIADD R3, R3, 0xffffffef ;  /* 0xffffffef03037836 */ /* 0x000fe40000000000 */
[----:B-----5:R-:W-:-:S03]  /*bc60*/  VIADD R2, R6, 0xffffffeb ;  /* 0xffffffeb06027836 */ /* 0x020fc60000000000 */
[----:B------:R-:W-:Y:S02]  /*bc70*/  ISETP.GE.U32.AND P6, PT, R3, 0x7fffff70, PT ;  /* 0x7fffff700300780c */ /* 0x000fe40003fc6070 */
[----:B------:R-:W-:Y:S01]  /*bc80*/  ISETP.GE.U32.AND P5, PT, R2, 0x7fffff6c, PT ;  /* 0x7fffff6c0200780c */ /* 0x000fe20003fa6070 */
[----:B------:R-:W5:Y:S01]  /*bc90*/  LDC R6, c[0x0][0x230] ;  /* 0x00008c00ff067b82 */ /* 0x000f620000000800 */
[----:B------:R-:W-:Y:S01]  /*bca0*/  IADD3 R2, R5, -0x1d, RZ ;  /* 0xffffffe305027810 */ /* 0x000fe20007ffe0ff */
[----:B----4-:R-:W-:-:S06]  /*bcb0*/  VIADD R3, R248, 0xffffffe7 ;  /* 0xffffffe7f8037836 */ /* 0x010fcc0000000000 */
[----:B------:R-:W4:Y:S08]  /*bcc0*/  LDC R248, c[0x0][0x230] ;  /* 0x00008c00fff87b82 */ /* 0x000f300000000800 */
[----:B------:R-:W5:Y:S01]  /*bcd0*/  LDC R5, c[0x0][0x230] ;  /* 0x00008c00ff057b82 */ /* 0x000f620000000800 */
[----:B--2---:R-:W-:Y:S04]  /*bce0*/  STL.64 [R1+0x1120], R250 ;  /* 0x001120fa01007387 */ /* 0x004fe80000100a00 */
[----:B------:R2:W-:Y:S04]  /*bcf0*/  STL.64 [R1+0x1128], R236 ;  /* 0x001128ec01007387 */ /* 0x0005e80000100a00 */
[----:B------:R-:W-:Y:S04]  /*bd00*/  STL.64 [R1+0x1130], R228 ;  /* 0x001130e401007387 */ /* 0x000fe80000100a00 */
[----:B------:R-:W-:Y:S04]  /*bd10*/  STL.64 [R1+0x1138], R220 ;  /* 0x001138dc01007387 */ /* 0x000fe80000100a00 */
[----:B------:R-:W-:Y:S04]  /*bd20*/  STL.64 [R1+0x1140], R212 ;  /* 0x001140d401007387 */ /* 0x000fe80000100a00 */
[----:B------:R-:W-:Y:S04]  /*bd30*/  STL.64 [R1+0x1148], R204 ;  /* 0x001148cc01007387 */ /* 0x000fe80000100a00 */
[----:B------:R-:W-:Y:S04]  /*bd40*/  STL.64 [R1+0x1150], R196 ;  /* 0x001150c401007387 */ /* 0x000fe80000100a00 */
[----:B------:R-:W-:Y:S04]  /*bd50*/  STL.64 [R1+0x1158], R188 ;  /* 0x001158bc01007387 */ /* 0x000fe80000100a00 */
[----:B------:R-:W-:Y:S04]  /*bd60*/  STL.64 [R1+0x1160], R180 ;  /* 0x001160b401007387 */ /* 0x000fe80000100a00 */
[----:B------:R3:W-:Y:S04]  /*bd70*/  STL.64 [R1+0x1168], R172 ;  /* 0x001168ac01007387 */ /* 0x0007e80000100a00 */
[----:B------:R-:W-:Y:S04]  /*bd80*/  STL.64 [R1+0x1170], R164 ;  /* 0x001170a401007387 */ /* 0x000fe80000100a00 */
[----:B------:R-:W-:Y:S04]  /*bd90*/  STL.64 [R1+0x1178], R156 ;  /* 0x0011789c01007387 */ /* 0x000fe80000100a00 */
[----:B------:R-:W-:Y:S04]  /*bda0*/  STL.64 [R1+0x1180], R148 ;  /* 0x0011809401007387 */ /* 0x000fe80000100a00 */
[----:B------:R-:W-:Y:S04]  /*bdb0*/  STL.64 [R1+0x1188], R140 ;  /* 0x0011888c01007387 */ /* 0x000fe80000100a00 */
[----:B------:R-:W-:Y:S04]  /*bdc0*/  STL.64 [R1+0x1190], R132 ;  /* 0x0011908401007387 */ /* 0x000fe80000100a00 */
[----:B------:R-:W-:Y:S04]  /*bdd0*/  STL.64 [R1+0x1198], R124 ;  /* 0x0011987c01007387 */ /* 0x000fe80000100a00 */
[----:B------:R3:W-:Y:S04]  /*bde0*/  STL.64 [R1+0x11a0], R116 ;  /* 0x0011a07401007387 */ /* 0x0007e80000100a00 */
[----:B------:R-:W3:Y:S04]  /*bdf0*/  LDL.64 R244, [R1+0x10] ;  /* 0x0000100001f47983 */ /* 0x000ee80000100a00 */
[----:B------:R-:W-:Y:S04]  /*be00*/  LDGSTS.E [R249+0x20400], desc[UR8][R250.64], !P2 ;  /* 0x20400000faf97fae */ /* 0x000fe8000d121848 */
[----:B------:R2:W-:Y:S01]  /*be10*/  LDGSTS.E [R249+0x20800], desc[UR8][R236.64], !P1 ;  /* 0x20800000ecf97fae */ /* 0x0005e2000c921848 */
[----:B------:R-:W-:Y:S01]  /*be20*/  ISETP.GE.U32.AND P1, PT, R2, 0x7fffff64, PT ;  /* 0x7fffff640200780c */ /* 0x000fe20003f26070 */
[----:B------:R-:W-:-:S02]  /*be30*/  VIADD R2, R247, 0xffffffdb ;  /* 0xffffffdbf7027836 */ /* 0x000fc40000000000 */
[----:B------:R-:W-:Y:S01]  /*be40*/  LDGSTS.E [R249+0x20c00], desc[UR8][R228.64], !P4 ;  /* 0x20c00000e4f97fae */ /* 0x000fe2000e121848 */
[----:B------:R-:W-:Y:S01]  /*be50*/  ISETP.GE.U32.AND P2, PT, R3, 0x7fffff68, PT ;  /* 0x7fffff680300780c */ /* 0x000fe20003f46070 */
[----:B------:R-:W3:Y:S02]  /*be60*/  LDC R247, c[0x0][0x230] ;  /* 0x00008c00fff77b82 */ /* 0x000ee40000000800 */
[----:B------:R-:W-:Y:S01]  /*be70*/  LDGSTS.E [R249+0x21000], desc[UR8][R220.64], !P6 ;  /* 0x21000000dcf97fae */ /* 0x000fe2000f121848 */
[----:B------:R-:W-:Y:S01]  /*be80*/  ISETP.GE.U32.AND P6, PT, R2, 0x7fffff5c, PT ;  /* 0x7fffff5c0200780c */ /* 0x000fe20003fc6070 */
[----:B-1----:R-:W-:Y:S02]  /*be90*/  VIADD R2, R4, 0xffffffd7 ;  /* 0xffffffd704027836 */ /* 0x002fe40000000000 */
[----:B------:R-:W-:Y:S01]  /*bea0*/  VIADD R3, R252, 0xffffffdf ;  /* 0xffffffdffc037836 */ /* 0x000fe20000000000 */
[----:B------:R-:W-:Y:S01]  /*beb0*/  LDGSTS.E [R249+0x21400], desc[UR8][R212.64], !P5 ;  /* 0x21400000d4f97fae */ /* 0x000fe2000e921848 */
[----:B------:R-:W1:Y:S03]  /*bec0*/  LDC R4, c[0x0][0x230] ;  /* 0x00008c00ff047b82 */ /* 0x000e660000000800 */
[----:B------:R-:W-:Y:S01]  /*bed0*/  ISETP.GE.U32.AND P4, PT, R3, 0x7fffff60, PT ;  /* 0x7fffff600300780c */ /* 0x000fe20003f86070 */
[----:B------:R-:W-:Y:S01]  /*bee0*/  LDGSTS.E [R249+0x21800], desc[UR8][R204.64], !P2 ;  /* 0x21800000ccf97fae */ /* 0x000fe2000d121848 */
[----:B------:R-:W-:Y:S01]  /*bef0*/  ISETP.GE.U32.AND P5, PT, R2, 0x7fffff58, PT ;  /* 0x7fffff580200780c */ /* 0x000fe20003fa6070 */
[----:B------:R-:W-:-:S02]  /*bf00*/  VIADD R2, R246, 0xffffffcf ;  /* 0xffffffcff6027836 */ /* 0x000fc40000000000 */
[----:B--2---:R-:W2:Y:S01]  /*bf10*/  LDC R236, c[0x0][0x230] ;  /* 0x00008c00ffec7b82 */ /* 0x004ea20000000800 */
[----:B------:R-:W-:Y:S02]  /*bf20*/  LDGSTS.E [R249+0x21c00], desc[UR8][R196.64], !P1 ;  /* 0x21c00000c4f97fae */ /* 0x000fe4000c921848 */
[----:B------:R-:W-:Y:S01]  /*bf30*/  ISETP.GE.U32.AND P1, PT, R2, 0x7fffff50, PT ;  /* 0x7fffff500200780c */ /* 0x000fe20003f26070 */
[----:B----4-:R-:W-:Y:S01]  /*bf40*/  VIADD R2, R248, 0xffffffc7 ;  /* 0xffffffc7f8027836 */ /* 0x010fe20000000000 */
[----:B-----5:R-:W-:-:S03]  /*bf50*/  IADD3 R3, R6, -0x2d, RZ ;  /* 0xffffffd306037810 */ /* 0x020fc60007ffe0ff */
[----:B------:R-:W-:Y:S01]  /*bf60*/  LDGSTS.E [R249+0x22000], desc[UR8][R188.64], !P4 ;  /* 0x22000000bcf97fae */ /* 0x000fe2000e121848 */
[----:B------:R-:W4:Y:S03]  /*bf70*/  LDC R252, c[0x0][0x230] ;  /* 0x00008c00fffc7b82 */ /* 0x000f260000000800 */
[----:B------:R-:W-:Y:S01]  /*bf80*/  LDGSTS.E [R249+0x22400], desc[UR8][R180.64], !P6 ;  /* 0x22400000b4f97fae */ /* 0x000fe2000f121848 */
[----:B------:R-:W-:Y:S02]  /*bf90*/  ISETP.GE.U32.AND P6, PT, R2, 0x7fffff48, PT ;  /* 0x7fffff480200780c */ /* 0x000fe40003fc6070 */
[----:B-1----:R-:W-:Y:S02]  /*bfa0*/  IADD3 R2, R4, -0x3d, RZ ;  /* 0xffffffc304027810 */ /* 0x002fe40007ffe0ff */
[----:B------:R-:W1:Y:S01]  /*bfb0*/  LDC R246, c[0x0][0x230] ;  /* 0x00008c00fff67b82 */ /* 0x000e620000000800 */
[----:B------:R-:W-:Y:S01]  /*bfc0*/  ISETP.GE.U32.AND P2, PT, R3, 0x7fffff54, PT ;  /* 0x7fffff540300780c */ /* 0x000fe20003f46070 */
[----:B------:R-:W-:Y:S01]  /*bfd0*/  VIADD R3, R5, 0xffffffcb ;  /* 0xffffffcb05037836 */ /* 0x000fe20000000000 */
[----:B------:R5:W-:Y:S05]  /*bfe0*/  LDGSTS.E [R249+0x22800], desc[UR8][R172.64], !P5 ;  /* 0x22800000acf97fae */ /* 0x000bea000e921848 */
[----:B------:R-:W1:Y:S01]  /*bff0*/  LDC R4, c[0x0][0x230] ;  /* 0x00008c00ff047b82 */ /* 0x000e620000000800 */
[----:B------:R-:W-:-:S02]  /*c000*/  ISETP.GE.U32.AND P4, PT, R3, 0x7fffff4c, PT ;  /* 0x7fffff4c0300780c */ /* 0x000fc40003f86070 */
[----:B------:R-:W-:Y:S01]  /*c010*/  ISETP.GE.U32.AND P5, PT, R2, 0x7fffff44, PT ;  /* 0x7fffff440200780c */ /* 0x000fe20003fa6070 */
[----:B--2---:R-:W-:Y:S02]  /*c020*/  VIADD R2, R236, 0xffffffbb ;  /* 0xffffffbbec027836 */ /* 0x004fe40000000000 */
[----:B------:R-:W-:Y:S02]  /*c030*/  LDGSTS.E [R249+0x22c00], desc[UR8][R164.64], !P2 ;  /* 0x22c00000a4f97fae */ /* 0x000fe4000d121848 */
[----:B------:R-:W2:Y:S02]  /*c040*/  LDC R6, c[0x0][0x230] ;  /* 0x00008c00ff067b82 */ /* 0x000ea40000000800 */
[----:B------:R-:W-:Y:S01]  /*c050*/  LDGSTS.E [R249+0x23000], desc[UR8][R156.64], !P1 ;  /* 0x230000009cf97fae */ /* 0x000fe2000c921848 */
[----:B------:R-:W-:Y:S02]  /*c060*/  ISETP.GE.U32.AND P1, PT, R2, 0x7fffff3c, PT ;  /* 0x7fffff3c0200780c */ /* 0x000fe40003f26070 */
[----:B---3--:R-:W-:Y:S01]  /*c070*/  IADD3 R2, R247, -0x4d, RZ ;  /* 0xffffffb3f7027810 */ /* 0x008fe20007ffe0ff */
[----:B------:R-:W-:Y:S02]  /*c080*/  LDGSTS.E [R249+0x23400], desc[UR8][R148.64], !P4 ;  /* 0x2340000094f97fae */ /* 0x000fe4000e121848 */
[----:B-----5:R-:W3:Y:S01]  /*c090*/  LDC R172, c[0x0][0x230] ;  /* 0x00008c00ffac7b82 */ /* 0x020ee20000000800 */
[----:B----4-:R-:W-:Y:S01]  /*c0a0*/  VIADD R3, R252, 0xffffffbf ;  /* 0xffffffbffc037836 */ /* 0x010fe20000000000 */
[----:B------:R-:W-:Y:S01]  /*c0b0*/  LDGSTS.E [R249+0x23800], desc[UR8][R140.64], !P6 ;  /* 0x238000008cf97fae */ /* 0x000fe2000f121848 */
[----:B------:R-:W-:-:S05]  /*c0c0*/  ISETP.GE.U32.AND P6, PT, R2, 0x7fffff34, PT ;  /* 0x7fffff340200780c */ /* 0x000fca0003fc6070 */
[----:B------:R-:W4:Y:S01]  /*c0d0*/  LDC R5, c[0x0][0x230] ;  /* 0x00008c00ff057b82 */ /* 0x000f220000000800 */
[----:B-1----:R-:W-:Y:S01]  /*c0e0*/  VIADD R2, R4, 0xffffffaf ;  /* 0xffffffaf04027836 */ /* 0x002fe20000000000 */
[----:B------:R-:W-:Y:S01]  /*c0f0*/  ISETP.GE.U32.AND P2, PT, R3, 0x7fffff40, PT ;  /* 0x7fffff400300780c */ /* 0x000fe20003f46070 */
[----:B------:R-:W-:Y:S01]  /*c100*/  VIADD R3, R246, 0xffffffb7 ;  /* 0xffffffb7f6037836 */ /* 0x000fe20000000000 */
[----:B------:R-:W-:Y:S04]  /*c110*/  LDGSTS.E [R249+0x23c00], desc[UR8][R132.64], !P5 ;  /* 0x23c0000084f97fae */ /* 0x000fe8000e921848 */
[----:B------:R-:W1:Y:S01]  /*c120*/  LDC R4, c[0x0][0x230] ;  /* 0x00008c00ff047b82 */ /* 0x000e620000000800 */
[----:B------:R-:W-:-:S07]  /*c130*/  ISETP.GE.U32.AND P4, PT, R3, 0x7fffff38, PT ;  /* 0x7fffff380300780c */ /* 0x000fce0003f86070 */
[----:B------:R-:W5:Y:S01]  /*c140*/  LDC R252, c[0x0][0x230] ;  /* 0x00008c00fffc7b82 */ /* 0x000f620000000800 */
[----:B------:R-:W-:Y:S01]  /*c150*/  ISETP.GE.U32.AND P5, PT, R2, 0x7fffff30, PT ;  /* 0x7fffff300200780c */ /* 0x000fe20003fa6070 */
[----:B--2---:R-:W-:Y:S01]  /*c160*/  VIADD R2, R6, 0xffffffa7 ;  /* 0xffffffa706027836 */ /* 0x004fe20000000000 */
[----:B------:R-:W-:Y:S04]  /*c170*/  LDGSTS.E [R249+0x24000], desc[UR8][R124.64], !P2 ;  /* 0x240000007cf97fae */ /* 0x000fe8000d121848 */
[----:B------:R2:W-:Y:S01]  /*c180*/  LDGSTS.E [R249+0x24400], desc[UR8][R116.64], !P1 ;  /* 0x2440000074f97fae */ /* 0x0005e2000c921848 */
[----:B------:R-:W2:Y:S01]  /*c190*/  LDC R248, c[0x0][0x230] ;  /* 0x00008c00fff87b82 */ /* 0x000ea20000000800 */
[----:B------:R-:W-:Y:S01]  /*c1a0*/  ISETP.GE.U32.AND P1, PT, R2, 0x7fffff28, PT ;  /* 0x7fffff280200780c */ /* 0x000fe20003f26070 */
[----:B---3--:R-:W-:Y:S01]  /*c1b0*/  VIADD R2, R172, 0xffffff9f ;  /* 0xffffff9fac027836 */ /* 0x008fe20000000000 */
[----:B------:R-:W-:Y:S01]  /*c1c0*/  LDGSTS.E [R249+0x24800], desc[UR8][R108.64], !P4 ;  /* 0x248000006cf97fae */ /* 0x000fe2000e121848 */
[----:B----4-:R-:W-:-:S03]  /*c1d0*/  VIADD R3, R5, 0xffffffab ;  /* 0xffffffab05037836 */ /* 0x010fc60000000000 */
[----:B------:R-:W-:Y:S01]  /*c1e0*/  LDGSTS.E [R249+0x24c00], desc[UR8][R100.64], !P6 ;  /* 0x24c0000064f97fae */ /* 0x000fe2000f121848 */
[----:B------:R-:W3:Y:S01]  /*c1f0*/  LDC R246, c[0x0][0x230] ;  /* 0x00008c00fff67b82 */ /* 0x000ee20000000800 */
[----:B------:R-:W-:Y:S01]  /*c200*/  ISETP.GE.U32.AND P6, PT, R2, 0x7fffff20, PT ;  /* 0x7fffff200200780c */ /* 0x000fe20003fc6070 */
[----:B-1----:R-:W-:Y:S01]  /*c210*/  VIADD R2, R4, 0xffffff9b ;  /* 0xffffff9b04027836 */ /* 0x002fe20000000000 */
[----:B------:R-:W-:Y:S01]  /*c220*/  ISETP.GE.U32.AND P2, PT, R3, 0x7fffff2c, PT ;  /* 0x7fffff2c0300780c */ /* 0x000fe20003f46070 */
[----:B------:R-:W-:Y:S04]  /*c230*/  LDGSTS.E [R249+0x25000], desc[UR8][R92.64], !P5 ;  /* 0x250000005cf97fae */ /* 0x000fe8000e921848 */
[----:B------:R-:W1:Y:S01]  /*c240*/  LDC R247, c[0x0][0x230] ;  /* 0x00008c00fff77b82 */ /* 0x000e620000000800 */
[----:B-----5:R-:W-:-:S07]  /*c250*/  IADD3 R3, R252, -0x5d, RZ ;  /* 0xffffffa3fc037810 */ /* 0x020fce0007ffe0ff */
[----:B------:R-:W4:Y:S01]  /*c260*/  LDC R4, c[0x0][0x230] ;  /* 0x00008c00ff047b82 */ /* 0x000f220000000800 */
[----:B------:R-:W-:Y:S01]  /*c270*/  ISETP.GE.U32.AND P4, PT, R3, 0x7fffff24, PT ;  /* 0x7fffff240300780c */ /* 0x000fe20003f86070 */
[----:B------:R-:W-:Y:S06]  /*c280*/  LDGSTS.E [R249+0x25400], desc[UR8][R84.64], !P2 ;  /* 0x2540000054f97fae */ /* 0x000fec000d121848 */
[----:B------:R-:W5:Y:S01]  /*c290*/  LDC R6, c[0x0][0x230] ;  /* 0x00008c00ff067b82 */ /* 0x000f620000000800 */
[----:B------:R-:W-:Y:S01]  /*c2a0*/  ISETP.GE.U32.AND P5, PT, R2, 0x7fffff1c, PT ;  /* 0x7fffff1c0200780c */ /* 0x000fe20003fa6070 */
[----:B------:R-:W-:Y:S01]  /*c2b0*/  LDGSTS.E [R249+0x25800], desc[UR8][R76.64], !P1 ;  /* 0x258000004cf97fae */ /* 0x000fe2000c921848 */
[----:B--2---:R-:W-:-:S03]  /*c2c0*/  IADD3 R2, R248, -0x6d, RZ ;  /* 0xffffff93f8027810 */ /* 0x004fc60007ffe0ff */
[----:B------:R-:W-:Y:S02]  /*c2d0*/  LDGSTS.E [R249+0x25c00], desc[UR8][R68.64], !P4 ;  /* 0x25c0000044f97fae */ /* 0x000fe4000e121848 */
[----:B------:R-:W2:Y:S01]  /*c2e0*/  LDC R5, c[0x0][0x230] ;  /* 0x00008c00ff057b82 */ /* 0x000ea20000000800 */
[----:B------:R-:W-:Y:S01]  /*c2f0*/  ISETP.GE.U32.AND P1, PT, R2, 0x7fffff14, PT ;  /* 0x7fffff140200780c */ /* 0x000fe20003f26070 */
[----:B---3--:R-:W-:Y:S01]  /*c300*/  VIADD R2, R246, 0xffffff8b ;  /* 0xffffff8bf6027836 */ /* 0x008fe20000000000 */
[----:B------:R3:W-:Y:S01]  /*c310*/  LDGSTS.E [R249+0x26000], desc[UR8][R60.64], !P6 ;  /* 0x260000003cf97fae */ /* 0x0007e2000f121848 */
[----:B-1----:R-:W-:-:S04]  /*c320*/  VIADD R3, R247, 0xffffff97 ;  /* 0xffffff97f7037836 */ /* 0x002fc80000000000 */
[----:B------:R-:W1:Y:S01]  /*c330*/  LDC R116, c[0x0][0x230] ;  /* 0x00008c00ff747b82 */ /* 0x000e620000000800 */
[----:B------:R-:W-:Y:S01]  /*c340*/  ISETP.GE.U32.AND P6, PT, R2, 0x7fffff0c, PT ;  /* 0x7fffff0c0200780c */ /* 0x000fe20003fc6070 */
[----:B----4-:R-:W-:-:S06]  /*c350*/  VIADD R2, R4, 0xffffff87 ;  /* 0xffffff8704027836 */ /* 0x010fcc0000000000 */
[----:B------:R-:W4:Y:S01]  /*c360*/  LDC R252, c[0x0][0x230] ;  /* 0x00008c00fffc7b82 */ /* 0x000f220000000800 */
[----:B------:R-:W-:Y:S01]  /*c370*/  ISETP.GE.U32.AND P2, PT, R3, 0x7fffff18, PT ;  /* 0x7fffff180300780c */ /* 0x000fe20003f46070 */
[----:B-----5:R-:W-:Y:S01]  /*c380*/  VIADD R3, R6, 0xffffff8f ;  /* 0xffffff8f06037836 */ /* 0x020fe20000000000 */
[----:B------:R5:W-:Y:S05]  /*c390*/  LDGSTS.E [R249+0x26400], desc[UR8][R52.64], !P5 ;  /* 0x2640000034f97fae */ /* 0x000bea000e921848 */
[----:B------:R-:W5:Y:S01]  /*c3a0*/  LDC R4, c[0x0][0x230] ;  /* 0x00008c00ff047b82 */ /* 0x000f620000000800 */
[----:B------:R-:W-:-:S07]  /*c3b0*/  ISETP.GE.U32.AND P4, PT, R3, 0x7fffff10, PT ;  /* 0x7fffff100300780c */ /* 0x000fce0003f86070 */
[----:B------:R-:W3:Y:S01]  /*c3c0*/  LDC R248, c[0x0][0x230] ;  /* 0x00008c00fff87b82 */ /* 0x000ee20000000800 */
[----:B------:R-:W-:Y:S01]  /*c3d0*/  ISETP.GE.U32.AND P5, PT, R2, 0x7fffff08, PT ;  /* 0x7fffff080200780c */ /* 0x000fe20003fa6070 */
[----:B------:R-:W-:Y:S01]  /*c3e0*/  LDGSTS.E [R249+0x26800], desc[UR8][R44.64], !P2 ;  /* 0x268000002cf97fae */ /* 0x000fe2000d121848 */
[----:B--2---:R-:W-:Y:S01]  /*c3f0*/  IADD3 R2, R5, -0x7d, RZ ;  /* 0xffffff8305027810 */ /* 0x004fe20007ffe0ff */
[----:B-1----:R-:W-:Y:S02]  /*c400*/  VIADD R3, R116, 0xfffffffe ;  /* 0xfffffffe74037836 */ /* 0x002fe40000000000 */
[----:B------:R-:W-:Y:S01]  /*c410*/  STL.64 [R1+0x11a8], R108 ;  /* 0x0011a86c01007387 */ /* 0x000fe20000100a00 */
[----:B------:R-:W-:Y:S01]  /*c420*/  ISETP.GE.U32.AND P2, PT, R2, 0x7fffff04, PT ;  /* 0x7fffff040200780c */ /* 0x000fe20003f46070 */
[----:B----4-:R-:W-:Y:S01]  /*c430*/  VIADD R2, R252, 0xfffffff6 ;  /* 0xfffffff6fc027836 */ /* 0x010fe20000000000 */
[----:B------:R-:W1:Y:S01]  /*c440*/  LDC R247, c[0x0][0x230] ;  /* 0x00008c00fff77b82 */ /* 0x000e620000000800 */
[----:B------:R-:W-:Y:S04]  /*c450*/  STL.64 [R1+0x11b0], R100 ;  /* 0x0011b06401007387 */ /* 0x000fe80000100a00 */
[----:B------:R-:W-:Y:S03]  /*c460*/  STL.64 [R1+0x11b8], R92 ;  /* 0x0011b85c01007387 */ /* 0x000fe60000100a00 */
[----:B------:R-:W2:Y:S01]  /*c470*/  LDC R246, c[0x0][0x230] ;  /* 0x00008c00fff67b82 */ /* 0x000ea20000000800 */
[----:B------:R-:W-:Y:S01]  /*c480*/  LDGSTS.E [R249+0x26c00], desc[UR8][R36.64], !P1 ;  /* 0x26c0000024f97fae */ /* 0x000fe2000c921848 */
[----:B------:R-:W-:-:S03]  /*c490*/  ISETP.GE.U32.AND P1, PT, R3, 0x7fffff7f, PT ;  /* 0x7fffff7f0300780c */ /* 0x000fc60003f26070 */
[----:B------:R-:W-:Y:S03]  /*c4a0*/  STL.64 [R1+0x11c0], R84 ;  /* 0x0011c05401007387 */ /* 0x000fe60000100a00 */
[----:B------:R-:W4:Y:S01]  /*c4b0*/  LDC R6, c[0x0][0x230] ;  /* 0x00008c00ff067b82 */ /* 0x000f220000000800 */
[----:B------:R1:W-:Y:S04]  /*c4c0*/  LDGSTS.E [R249+0x27000], desc[UR8][R30.64], !P4 ;  /* 0x270000001ef97fae */ /* 0x0003e8000e121848 */
[----:B------:R-:W-:Y:S03]  /*c4d0*/  STL.64 [R1+0x11c8], R76 ;  /* 0x0011c84c01007387 */ /* 0x000fe60000100a00 */
[----:B------:R-:W4:Y:S01]  /*c4e0*/  LDC R5, c[0x0][0x230] ;  /* 0x00008c00ff057b82 */ /* 0x000f220000000800 */
[----:B------:R2:W-:Y:S01]  /*c4f0*/  LDGSTS.E [R249+0x27400], desc[UR8][R24.64], !P6 ;  /* 0x2740000018f97fae */ /* 0x0005e2000f121848 */
[----:B------:R-:W-:-:S02]  /*c500*/  ISETP.GE.U32.AND P6, PT, R2, 0x7fffff77, PT ;  /* 0x7fffff770200780c */ /* 0x000fc40003fc6070 */
[----:B-----5:R-:W-:Y:S01]  /*c510*/  IADD3 R2, R4, -0xe, RZ ;  /* 0xfffffff204027810 */ /* 0x020fe20007ffe0ff */
[----:B------:R-:W-:Y:S03]  /*c520*/  STL.64 [R1+0x11d0], R68 ;  /* 0x0011d04401007387 */ /* 0x000fe60000100a00 */
[----:B------:R-:W5:Y:S01]  /*c530*/  LDC R4, c[0x0][0x230] ;  /* 0x00008c00ff047b82 */ /* 0x000f620000000800 */
[----:B------:R1:W-:Y:S04]  /*c540*/  STL.64 [R1+0x11d8], R60 ;  /* 0x0011d83c01007387 */ /* 0x0003e80000100a00 */
[----:B------:R-:W-:Y:S01]  /*c550*/  LDGSTS.E [R249+0x27800], desc[UR8][R18.64], !P5 ;  /* 0x2780000012f97fae */ /* 0x000fe2000e921848 */
[----:B------:R-:W-:Y:S01]  /*c560*/  ISETP.GE.U32.AND P5, PT, R2, 0x7fffff73, PT ;  /* 0x7fffff730200780c */ /* 0x000fe20003fa6070 */
[----:B---3--:R-:W-:Y:S01]  /*c570*/  VIADD R2, R248, 0xffffffea ;  /* 0xffffffeaf8027836 */ /* 0x008fe20000000000 */
[----:B------:R-:W3:Y:S01]  /*c580*/  LDC R252, c[0x0][0x230] ;  /* 0x00008c00fffc7b82 */ /* 0x000ee20000000800 */
[----:B-1----:R-:W-:Y:S01]  /*c590*/  LOP3.LUT R60, R0, 0x20, RZ, 0x3c, !PT ;  /* 0x00000020003c7812 */ /* 0x002fe200078e3cff */
[----:B------:R1:W-:Y:S04]  /*c5a0*/  STL.64 [R1+0x11e0], R52 ;  /* 0x0011e03401007387 */ /* 0x0003e80000100a00 */
[----:B------:R-:W-:Y:S01]  /*c5b0*/  VIADD R248, R60, UR4 ;  /* 0x000000043cf87c36 */ /* 0x000fe20008000000 */
[----:B------:R-:W-:Y:S04]  /*c5c0*/  STL.64 [R1+0x11e8], R44 ;  /* 0x0011e82c01007387 */ /* 0x000fe80000100a00 */
[----:B------:R-:W-:Y:S01]  /*c5d0*/  STL.64 [R1+0x11f0], R36 ;  /* 0x0011f02401007387 */ /* 0x000fe20000100a00 */
[----:B------:R-:W-:Y:S01]  /*c5e0*/  VIADD R3, R247, 0xfffffffa ;  /* 0xfffffffaf7037836 */ /* 0x000fe20000000000 */
[----:B-1----:R-:W1:Y:S02]  /*c5f0*/  LDC R52, c[0x0][0x230] ;  /* 0x00008c00ff347b82 */ /* 0x002e640000000800 */
[----:B------:R2:W-:Y:S04]  /*c600*/  STL.64 [R1+0x11f8], R30 ;  /* 0x0011f81e01007387 */ /* 0x0005e80000100a00 */
[----:B------:R-:W-:Y:S02]  /*c610*/  LDGSTS.E [R249+0x27c00], desc[UR8][R12.64], !P2 ;  /* 0x27c000000cf97fae */ /* 0x000fe4000d121848 */
[----:B------:R-:W3:Y:S02]  /*c620*/  LDC R53, c[0x0][0x230] ;  /* 0x00008c00ff357b82 */ /* 0x000ee40000000800 */
[----:B------:R4:W-:Y:S01]  /*c630*/  STL.64 [R1+0x1200], R24 ;  /* 0x0012001801007387 */ /* 0x0009e20000100a00 */
[----:B------:R-:W-:-:S05]  /*c640*/  ISETP.GE.U32.AND P4, PT, R3, 0x7fffff7b, PT ;  /* 0x7fffff7b0300780c */ /* 0x000fca0003f86070 */
[----:B------:R-:W3:Y:S08]  /*c650*/  LDC R247, c[0x0][0x230] ;  /* 0x00008c00fff77b82 */ /* 0x000ef00000000800 */
[----:B--2---:R-:W2:Y:S08]  /*c660*/  LDC R30, c[0x0][0x230] ;  /* 0x00008c00ff1e7b82 */ /* 0x004eb00000000800 */
[----:B------:R-:W2:Y:S08]  /*c670*/  LDC R31, c[0x0][0x230] ;  /* 0x00008c00ff1f7b82 */ /* 0x000eb00000000800 */
[----:B------:R-:W2:Y:S01]  /*c680*/  LDC R36, c[0x0][0x230] ;  /* 0x00008c00ff247b82 */ /* 0x000ea20000000800 */
[----:B------:R-:W-:Y:S07]  /*c690*/  LDGSTS.E [R248+0x20100], desc[UR8][R244.64], !P1 ;  /* 0x20100000f4f87fae */ /* 0x000fee000c921848 */
[----:B----4-:R-:W4:Y:S01]  /*c6a0*/  LDC R24, c[0x0][0x230] ;  /* 0x00008c00ff187b82 */ /* 0x010f220000000800 */
[----:B------:R-:W2:Y:S04]  /*c6b0*/  LDL.64 R236, [R1+0x38] ;  /* 0x0000380001ec7983 */ /* 0x000ea80000100a00 */
[----:B------:R-:W2:Y:S03]  /*c6c0*/  LDL.64 R250, [R1+0x30] ;  /* 0x0000300001fa7983 */ /* 0x000ea60000100a00 */
[----:B------:R-:W4:Y:S01]  /*c6d0*/  LDC R25, c[0x0][0x230] ;  /* 0x00008c00ff197b82 */ /* 0x000f220000000800 */
[----:B------:R-:W2:Y:S01]  /*c6e0*/  LDL.64 R244, [R1+0x8] ;  /* 0x0000080001f47983 */ /* 0x000ea20000100a00 */
[----:B------:R-:W-:Y:S01]  /*c6f0*/  VIADD R3, R246, 0xffffffee ;  /* 0xffffffeef6037836 */ /* 0x000fe20000000000 */
[----:B------:R-:W-:-:S02]  /*c700*/  ISETP.GE.U32.AND P1, PT, R2, 0x7fffff6b, PT ;  /* 0x7fffff6b0200780c */ /* 0x000fc40003f26070 */
[----:B------:R-:W-:Y:S03]  /*c710*/  LDGSTS.E [R248+0x20500], desc[UR8][R242.64], !P4 ;  /* 0x20500000f2f87fae */ /* 0x000fe6000e121848 */
[----:B------:R-:W4:Y:S01]  /*c720*/  LDC R246, c[0x0][0x230] ;  /* 0x00008c00fff67b82 */ /* 0x000f220000000800 */
[----:B------:R-:W-:Y:S02]  /*c730*/  ISETP.GE.U32.AND P2, PT, R3, 0x7fffff6f, PT ;  /* 0x7fffff6f0300780c */ /* 0x000fe40003f46070 */
[----:B------:R-:W-:Y:S01]  /*c740*/  IADD3 R2, R6, -0x1a, RZ ;  /* 0xffffffe606027810 */ /* 0x000fe20007ffe0ff */
[----:B------:R-:W-:Y:S01]  /*c750*/  VIADD R3, R5, 0xffffffe2 ;  /* 0xffffffe205037836 */ /* 0x000fe20000000000 */
[----:B------:R-:W-:Y:S02]  /*c760*/  LDGSTS.E [R248+0x20900], desc[UR8][R234.64], !P6 ;  /* 0x20900000eaf87fae */ /* 0x000fe4000f121848 */
[----:B------:R-:W-:Y:S01]  /*c770*/  ISETP.GE.U32.AND P4, PT, R2, 0x7fffff67, PT ;  /* 0x7fffff670200780c */ /* 0x000fe20003f86070 */
[----:B------:R-:W4:Y:S01]  /*c780*/  LDC R6, c[0x0][0x230] ;  /* 0x00008c00ff067b82 */ /* 0x000f220000000800 */
[----:B-----5:R-:W-:Y:S01]  /*c790*/  VIADD R2, R4, 0xffffffde ;  /* 0xffffffde04027836 */ /* 0x020fe20000000000 */
[----:B------:R-:W-:Y:S01]  /*c7a0*/  LDGSTS.E [R248+0x20d00], desc[UR8][R226.64], !P5 ;  /* 0x20d00000e2f87fae */ /* 0x000fe2000e921848 */
[----:B------:R-:W-:-:S03]  /*c7b0*/  ISETP.GE.U32.AND P6, PT, R3, 0x7fffff63, PT ;  /* 0x7fffff630300780c */ /* 0x000fc60003fc6070 */
[----:B------:R-:W-:Y:S01]  /*c7c0*/  ISETP.GE.U32.AND P5, PT, R2, 0x7fffff5f, PT ;  /* 0x7fffff5f0200780c */ /* 0x000fe20003fa6070 */
[----:B------:R-:W-:Y:S01]  /*c7d0*/  LDGSTS.E [R248+0x21100], desc[UR8][R218.64], !P2 ;  /* 0x21100000daf87fae */ /* 0x000fe2000d121848 */
[----:B------:R-:W5:Y:S01]  /*c7e0*/  LDC R4, c[0x0][0x230] ;  /* 0x00008c00ff047b82 */ /* 0x000f620000000800 */
[----:B-1----:R-:W-:Y:S01]  /*c7f0*/  IADD3 R2, R52, -0x2a, RZ ;  /* 0xffffffd634027810 */ /* 0x002fe20007ffe0ff */
[----:B---3--:R-:W-:Y:S01]  /*c800*/  VIADD R3, R53, 0xffffffda ;  /* 0xffffffda35037836 */ /* 0x008fe20000000000 */
[----:B------:R-:W-:Y:S02]  /*c810*/  LDGSTS.E [R248+0x21500], desc[UR8][R210.64], !P1 ;  /* 0x21500000d2f87fae */ /* 0x000fe4000c921848 */
[----:B------:R-:W-:Y:S01]  /*c820*/  ISETP.GE.U32.AND P1, PT, R2, 0x7fffff57, PT ;  /* 0x7fffff570200780c */ /* 0x000fe20003f26070 */
[----:B------:R-:W1:Y:S02]  /*c830*/  S2R R229, SR_TID.X ;  /* 0x0000000000e57919 */ /* 0x000e640000002100 */
[----:B------:R-:W3:Y:S01]  /*c840*/  LDC R5, c[0x0][0x230] ;  /* 0x00008c00ff057b82 */ /* 0x000ee20000000800 */
[----:B----4-:R-:W-:Y:S01]  /*c850*/  VIADD R2, R246, 0xffffffd2 ;  /* 0xffffffd2f6027836 */ /* 0x010fe20000000000 */
[----:B------:R-:W-:Y:S01]  /*c860*/  ISETP.GE.U32.AND P2, PT, R3, 0x7fffff5b, PT ;  /* 0x7fffff5b0300780c */ /* 0x000fe20003f46070 */
[----:B------:R-:W-:Y:S03]  /*c870*/  LDGSTS.E [R248+0x21900], desc[UR8][R202.64], !P4 ;  /* 0x21900000caf87fae */ /* 0x000fe6000e121848 */
[----:B------:R-:W-:Y:S01]  /*c880*/  ISETP.GE.U32.AND P4, PT, R2, 0x7fffff53, PT ;  /* 0x7fffff530200780c */ /* 0x000fe20003f86070 */
[----:B------:R-:W-:Y:S01]  /*c890*/  VIADD R2, R252, 0xffffffca ;  /* 0xffffffcafc027836 */ /* 0x000fe20000000000 */
[----:B------:R-:W-:Y:S01]  /*c8a0*/  LDGSTS.E [R248+0x21d00], desc[UR8][R194.64], !P6 ;  /* 0x21d00000c2f87fae */ /* 0x000fe2000f121848 */
[----:B------:R-:W-:Y:S01]  /*c8b0*/  VIADD R3, R247, 0xffffffce ;  /* 0xffffffcef7037836 */ /* 0x000fe20000000000 */
[----:B------:R-:W4:Y:S02]  /*c8c0*/  LDC R246, c[0x0][0x230] ;  /* 0x00008c00fff67b82 */ /* 0x000f240000000800 */
[----:B------:R-:W-:Y:S01]  /*c8d0*/  LDGSTS.E [R248+0x22100], desc[UR8][R186.64], !P5 ;  /* 0x22100000baf87fae */ /* 0x000fe2000e921848 */
[----:B------:R-:W-:Y:S01]  /*c8e0*/  ISETP.GE.U32.AND P5, PT, R2, 0x7fffff4b, PT ;  /* 0x7fffff4b0200780c */ /* 0x000fe20003fa6070 */
[----:B------:R-:W-:-:S02]  /*c8f0*/  VIADD R2, R6, 0xffffffc2 ;  /* 0xffffffc206027836 */ /* 0x000fc40000000000 */
[----:B------:R-:W-:Y:S02]  /*c900*/  LDGSTS.E [R248+0x22500], desc[UR8][R178.64], !P2 ;  /* 0x22500000b2f87fae */ /* 0x000fe4000d121848 */
[----:B------:R-:W1:Y:S02]  /*c910*/  LDC R247, c[0x0][0x230] ;  /* 0x00008c00fff77b82 */ /* 0x000e640000000800 */
[----:B------:R-:W-:Y:S01]  /*c920*/  LDGSTS.E [R248+0x22900], desc[UR8][R170.64], !P1 ;  /* 0x22900000aaf87fae */ /* 0x000fe2000c921848 */
[----:B------:R-:W-:Y:S01]  /*c930*/  ISETP.GE.U32.AND P1, PT, R2, 0x7fffff43, PT ;  /* 0x7fffff430200780c */ /* 0x000fe20003f26070 */
[----:B-----5:R-:W-:Y:S01]  /*c940*/  VIADD R2, R4, 0xffffffbe ;  /* 0xffffffbe04027836 */ /* 0x020fe20000000000 */
[----:B------:R-:W-:Y:S01]  /*c950*/  ISETP.GE.U32.AND P6, PT, R3, 0x7fffff4f, PT ;  /* 0x7fffff4f0300780c */ /* 0x000fe20003fc6070 */
[----:B------:R-:W-:Y:S02]  /*c960*/  LDGSTS.E [R248+0x22d00], desc[UR8][R162.64], !P4 ;  /* 0x22d00000a2f87fae */ /* 0x000fe4000e121848 */
[----:B------:R-:W5:Y:S01]  /*c970*/  LDC R4, c[0x0][0x230] ;  /* 0x00008c00ff047b82 */ /* 0x000f620000000800 */
[----:B---3--:R-:W-:Y:S01]  /*c980*/  IADD3 R3, R5, -0x3a, RZ ;  /* 0xffffffc605037810 */ /* 0x008fe20007ffe0ff */
[----:B------:R-:W3:Y:S03]  /*c990*/  LDL.64 R180, [R1+0x20] ;  /* 0x0000200001b47983 */ /* 0x000ee60000100a00 */
[----:B------:R-:W-:Y:S01]  /*c9a0*/  ISETP.GE.U32.AND P2, PT, R3, 0x7fffff47, PT ;  /* 0x7fffff470300780c */ /* 0x000fe20003f46070 */
[----:B------:R-:W3:Y:S01]  /*c9b0*/  LDL.64 R188, [R1+0x18] ;  /* 0x0000180001bc7983 */ /* 0x000ee20000100a00 */
[----:B------:R-:W-:Y:S01]  /*c9c0*/  ISETP.GE.U32.AND P4, PT, R2, 0x7fffff3f, PT ;  /* 0x7fffff3f0200780c */ /* 0x000fe20003f86070 */
[----:B------:R-:W4:Y:S01]  /*c9d0*/  LDC R6, c[0x0][0x230] ;  /* 0x00008c00ff067b82 */ /* 0x000f220000000800 */
[----:B------:R-:W-:Y:S01]  /*c9e0*/  IADD3 R2, R24, -0x4a, RZ ;  /* 0xffffffb618027810 */ /* 0x000fe20007ffe0ff */
[----:B------:R-:W-:Y:S04]  /*c9f0*/  LDGSTS.E [R248+0x23100], desc[UR8][R154.64], !P6 ;  /* 0x231000009af87fae */ /* 0x000fe8000f121848 */
[----:B------:R-:W-:Y:S01]  /*ca00*/  LDGSTS.E [R248+0x23500], desc[UR8][R146.64], !P5 ;  /* 0x2350000092f87fae */ /* 0x000fe2000e921848 */
[----:B------:R-:W-:Y:S01]  /*ca10*/  ISETP.GE.U32.AND P5, PT, R2, 0x7fffff37, PT ;  /* 0x7fffff370200780c */ /* 0x000fe20003fa6070 */
[----:B-1----:R-:W-:Y:S01]  /*ca20*/  VIADD R2, R247, 0xffffffae ;  /* 0xffffffaef7027836 */ /* 0x002fe20000000000 */
[----:B------:R-:W1:Y:S01]  /*ca30*/  LDC R24, c[0x0][0x230] ;  /* 0x00008c00ff187b82 */ /* 0x000e620000000800 */
[----:B------:R-:W-:Y:S01]  /*ca40*/  LDGSTS.E [R248+0x23900], desc[UR8][R138.64], !P2 ;  /* 0x239000008af87fae */ /* 0x000fe2000d121848 */
[----:B------:R-:W-:-:S03]  /*ca50*/  VIADD R3, R25, 0xffffffba ;  /* 0xffffffba19037836 */ /* 0x000fc60000000000 */
[----:B------:R-:W-:Y:S01]  /*ca60*/  LDGSTS.E [R248+0x23d00], desc[UR8][R130.64], !P1 ;  /* 0x23d0000082f87fae */ /* 0x000fe2000c921848 */
[----:B------:R-:W-:Y:S01]  /*ca70*/  ISETP.GE.U32.AND P1, PT, R2, 0x7fffff2f, PT ;  /* 0x7fffff2f0200780c */ /* 0x000fe20003f26070 */
[----:B-----5:R-:W-:Y:S01]  /*ca80*/  VIADD R2, R4, 0xffffffaa ;  /* 0xffffffaa04027836 */ /* 0x020fe20000000000 */
[----:B------:R-:W5:Y:S01]  /*ca90*/  LDC R5, c[0x0][0x230] ;  /* 0x00008c00ff057b82 */ /* 0x000f620000000800 */
[----:B------:R-:W-:Y:S01]  /*caa0*/  ISETP.GE.U32.AND P6, PT, R3, 0x7fffff3b, PT ;  /* 0x7fffff3b0300780c */ /* 0x000fe20003fc6070 */
[----:B----4-:R-:W-:Y:S01]  /*cab0*/  VIADD R3, R246, 0xffffffb2 ;  /* 0xffffffb2f6037836 */ /* 0x010fe20000000000 */
[----:B------:R-:W-:Y:S05]  /*cac0*/  LDGSTS.E [R248+0x24100], desc[UR8][R122.64], !P4 ;  /* 0x241000007af87fae */ /* 0x000fea000e121848 */
[----:B------:R-:W4:Y:S01]  /*cad0*/  LDC R4, c[0x0][0x230] ;  /* 0x00008c00ff047b82 */ /* 0x000f220000000800 */
[----:B------:R-:W-:-:S07]  /*cae0*/  ISETP.GE.U32.AND P2, PT, R3, 0x7fffff33, PT ;  /* 0x7fffff330300780c */ /* 0x000fce0003f46070 */
[----:B------:R-:W4:Y:S01]  /*caf0*/  LDC R25, c[0x0][0x230] ;  /* 0x00008c00ff197b82 */ /* 0x000f220000000800 */
[----:B------:R-:W-:Y:S01]  /*cb00*/  ISETP.GE.U32.AND P4, PT, R2, 0x7fffff2b, PT ;  /* 0x7fffff2b0200780c */ /* 0x000fe20003f86070 */
[----:B------:R-:W-:Y:S01]  /*cb10*/  VIADD R2, R6, 0xffffffa2 ;  /* 0xffffffa206027836 */ /* 0x000fe20000000000 */
[----:B------:R-:W-:Y:S04]  /*cb20*/  LDGSTS.E [R248+0x24500], desc[UR8][R114.64], !P6 ;  /* 0x2450000072f87fae */ /* 0x000fe8000f121848 */
[----:B------:R-:W-:Y:S01]  /*cb30*/  LDGSTS.E [R248+0x24900], desc[UR8][R106.64], !P5 ;  /* 0x249000006af87fae */ /* 0x000fe2000e921848 */
[----:B------:R-:W4:Y:S01]  /*cb40*/  LDC R252, c[0x0][0x230] ;  /* 0x00008c00fffc7b82 */ /* 0x000f220000000800 */
[----:B------:R-:W-:Y:S01]  /*cb50*/  ISETP.GE.U32.AND P5, PT, R2, 0x7fffff23, PT ;  /* 0x7fffff230200780c */ /* 0x000fe20003fa6070 */
[----:B-1----:R-:W-:Y:S01]  /*cb60*/  VIADD R2, R24, 0xffffff9a ;  /* 0xffffff9a18027836 */ /* 0x002fe20000000000 */
[----:B------:R-:W-:Y:S05]  /*cb70*/  LDGSTS.E [R248+0x24d00], desc[UR8][R98.64], !P2 ;  /* 0x24d0000062f87fae */ /* 0x000fea000d121848 */
[----:B------:R-:W1:Y:S01]  /*cb80*/  LDC R247, c[0x0][0x230] ;  /* 0x00008c00fff77b82 */ /* 0x000e620000000800 */
[----:B------:R-:W-:Y:S01]  /*cb90*/  LDGSTS.E [R248+0x25100], desc[UR8][R90.64], !P1 ;  /* 0x251000005af87fae */ /* 0x000fe2000c921848 */
[----:B-----5:R-:W-:-:S02]  /*cba0*/  IADD3 R3, R5, -0x5a, RZ ;  /* 0xffffffa605037810 */ /* 0x020fc40007ffe0ff */
[----:B------:R-:W-:Y:S01]  /*cbb0*/  ISETP.GE.U32.AND P1, PT, R2, 0x7fffff1b, PT ;  /* 0x7fffff1b0200780c */ /* 0x000fe20003f26070 */
[----:B------:R-:W-:Y:S03]  /*cbc0*/  LDGSTS.E [R248+0x25500], desc[UR8][R82.64], !P4 ;  /* 0x2550000052f87fae */ /* 0x000fe6000e121848 */
[----:B------:R-:W5:Y:S01]  /*cbd0*/  LDC R246, c[0x0][0x230] ;  /* 0x00008c00fff67b82 */ /* 0x000f620000000800 */
[----:B----4-:R-:W-:Y:S02]  /*cbe0*/  IADD3 R2, R4, -0x6a, RZ ;  /* 0xffffff9604027810 */ /* 0x010fe40007ffe0ff */
[----:B------:R-:W-:Y:S01]  /*cbf0*/  ISETP.GE.U32.AND P6, PT, R3, 0x7fffff27, PT ;  /* 0x7fffff270300780c */ /* 0x000fe20003fc6070 */
[----:B------:R-:W-:-:S04]  /*cc00*/  VIADD R3, R25, 0xffffff9e ;  /* 0xffffff9e19037836 */ /* 0x000fc80000000000 */
[----:B------:R-:W4:Y:S08]  /*cc10*/  LDC R6, c[0x0][0x230] ;  /* 0x00008c00ff067b82 */ /* 0x000f300000000800 */
[----:B------:R-:W4:Y:S01]  /*cc20*/  LDC R4, c[0x0][0x230] ;  /* 0x00008c00ff047b82 */ /* 0x000f220000000800 */
[----:B------:R-:W-:-:S07]  /*cc30*/  ISETP.GE.U32.AND P2, PT, R3, 0x7fffff1f, PT ;  /* 0x7fffff1f0300780c */ /* 0x000fce0003f46070 */
[----:B------:R-:W2:Y:S01]  /*cc40*/  LDC R5, c[0x0][0x230] ;  /* 0x00008c00ff057b82 */ /* 0x000ea20000000800 */
[----:B------:R-:W-:Y:S01]  /*cc50*/  ISETP.GE.U32.AND P4, PT, R2, 0x7fffff17, PT ;  /* 0x7fffff170200780c */ /* 0x000fe20003f86070 */
[----:B------:R-:W-:Y:S01]  /*cc60*/  VIADD R2, R252, 0xffffff8e ;  /* 0xffffff8efc027836 */ /* 0x000fe20000000000 */
[----:B------:R-:W-:Y:S01]  /*cc70*/  LDGSTS.E [R248+0x25900], desc[UR8][R74.64], !P6 ;  /* 0x259000004af87fae */ /* 0x000fe2000f121848 */
[----:B-1----:R-:W-:-:S03]  /*cc80*/  VIADD R3, R247, 0xffffff92 ;  /* 0xffffff92f7037836 */ /* 0x002fc60000000000 */
[----:B------:R-:W-:Y:S01]  /*cc90*/  LDGSTS.E [R248+0x25d00], desc[UR8][R66.64], !P5 ;  /* 0x25d0000042f87fae */ /* 0x000fe2000e921848 */
[----:B------:R-:W1:Y:S01]  /*cca0*/  LDC R25, c[0x0][0x230] ;  /* 0x00008c00ff197b82 */ /* 0x000e620000000800 */
[----:B------:R-:W-:Y:S02]  /*ccb0*/  ISETP.GE.U32.AND P5, PT, R2, 0x7fffff0f, PT ;  /* 0x7fffff0f0200780c */ /* 0x000fe40003fa6070 */
[----:B-----5:R-:W-:Y:S01]  /*ccc0*/  IADD3 R2, R246, -0x7a, RZ ;  /* 0xffffff86f6027810 */ /* 0x020fe20007ffe0ff */
[----:B------:R-:W-:Y:S01]  /*ccd0*/  LDGSTS.E [R248+0x26100], desc[UR8][R58.64], !P2 ;  /* 0x261000003af87fae */ /* 0x000fe2000d121848 */
[----:B------:R-:W-:-:S03]  /*cce0*/  ISETP.GE.U32.AND P6, PT, R3, 0x7fffff13, PT ;  /* 0x7fffff130300780c */ /* 0x000fc60003fc6070 */
[----:B------:R-:W5:Y:S01]  /*ccf0*/  LDC R247, c[0x0][0x230] ;  /* 0x00008c00fff77b82 */ /* 0x000f620000000800 */
[----:B------:R-:W-:Y:S01]  /*cd00*/  LDGSTS.E [R248+0x26500], desc[UR8][R50.64], !P1 ;  /* 0x2650000032f87fae */ /* 0x000fe2000c921848 */
[----:B----4-:R-:W-:Y:S01]  /*cd10*/  VIADD R3, R6, 0xffffff8a ;  /* 0xffffff8a06037836 */ /* 0x010fe20000000000 */
[----:B------:R-:W-:Y:S01]  /*cd20*/  ISETP.GE.U32.AND P1, PT, R2, 0x7fffff07, PT ;  /* 0x7fffff070200780c */ /* 0x000fe20003f26070 */
[----:B------:R-:W-:Y:S01]  /*cd30*/  VIADD R2, R4, 0xffffff82 ;  /* 0xffffff8204027836 */ /* 0x000fe20000000000 */
[----:B------:R-:W-:Y:S02]  /*cd40*/  LDGSTS.E [R248+0x26900], desc[UR8][R42.64], !P4 ;  /* 0x269000002af87fae */ /* 0x000fe4000e121848 */
[----:B------:R-:W-:Y:S01]  /*cd50*/  ISETP.GE.U32.AND P2, PT, R3, 0x7fffff0b, PT ;  /* 0x7fffff0b0300780c */ /* 0x000fe20003f46070 */
[----:B--2---:R-:W-:Y:S01]  /*cd60*/  VIADD R3, R5, 0xfffffffd ;  /* 0xfffffffd05037836 */ /* 0x004fe20000000000 */
[----:B------:R-:W-:Y:S01]  /*cd70*/  ISETP.GE.U32.AND P4, PT, R2, 0x7fffff03, PT ;  /* 0x7fffff030200780c */ /* 0x000fe20003f86070 */
[----:B------:R-:W-:Y:S01]  /*cd80*/  VIADD R2, R30, 0xfffffff9 ;  /* 0xfffffff91e027836 */ /* 0x000fe20000000000 */
[----:B------:R-:W-:Y:S01]  /*cd90*/  LDGSTS.E [R248+0x26d00], desc[UR8][R34.64], !P6 ;  /* 0x26d0000022f87fae */ /* 0x000fe2000f121848 */
[----:B------:R-:W2:Y:S01]  /*cda0*/  LDC R6, c[0x0][0x230] ;  /* 0x00008c00ff067b82 */ /* 0x000ea20000000800 */
[----:B------:R-:W-:-:S02]  /*cdb0*/  ISETP.GE.U32.AND P6, PT, R3, 0x7fffff7e, PT ;  /* 0x7fffff7e0300780c */ /* 0x000fc40003fc6070 */
[----:B------:R-:W-:Y:S01]  /*cdc0*/  LDGSTS.E [R248+0x27100], desc[UR8][R28.64], !P5 ;  /* 0x271000001cf87fae */ /* 0x000fe2000e921848 */
[----:B------:R-:W-:Y:S01]  /*cdd0*/  ISETP.GE.U32.AND P5, PT, R2, 0x7fffff7a, PT ;  /* 0x7fffff7a0200780c */ /* 0x000fe20003fa6070 */
[----:B-1----:R-:W-:Y:S01]  /*cde0*/  VIADD R2, R25, 0xfffffff1 ;  /* 0xfffffff119027836 */ /* 0x002fe20000000000 */
[----:B------:R-:W-:Y:S02]  /*cdf0*/  LOP3.LUT R25, R0, 0x40, RZ, 0x3c, !PT ;  /* 0x0000004000197812 */ /* 0x000fe400078e3cff */
[----:B------:R-:W-:Y:S01]  /*ce00*/  LDGSTS.E [R248+0x27500], desc[UR8][R22.64], !P2 ;  /* 0x2750000016f87fae */ /* 0x000fe2000d121848 */
[----:B------:R-:W1:Y:S01]  /*ce10*/  LDC R24, c[0x0][0x230] ;  /* 0x00008c00ff187b82 */ /* 0x000e620000000800 */
[----:B-----5:R-:W-:Y:S01]  /*ce20*/  IADD3 R3, R247, -0xb, RZ ;  /* 0xfffffff5f7037810 */ /* 0x020fe20007ffe0ff */
[----:B------:R-:W-:Y:S01]  /*ce30*/  VIADD R247, R25, UR4 ;  /* 0x0000000419f77c36 */ /* 0x000fe20008000000 */
[----:B------:R-:W-:Y:S05]  /*ce40*/  LDGSTS.E [R248+0x27900], desc[UR8][R16.64], !P1 ;  /* 0x2790000010f87fae */ /* 0x000fea000c921848 */
[----:B------:R-:W4:Y:S01]  /*ce50*/  LDC R5, c[0x0][0x230] ;  /* 0x00008c00ff057b82 */ /* 0x000f220000000800 */
[----:B------:R-:W-:Y:S07]  /*ce60*/  LDGSTS.E [R248+0x27d00], desc[UR8][R10.64], !P4 ;  /* 0x27d000000af87fae */ /* 0x000fee000e121848 */
[----:B------:R-:W5:Y:S08]  /*ce70*/  LDC R252, c[0x0][0x230] ;  /* 0x00008c00fffc7b82 */ /* 0x000f700000000800 */
[----:B------:R-:W5:Y:S08]  /*ce80*/  LDC R4, c[0x0][0x230] ;  /* 0x00008c00ff047b82 */ /* 0x000f700000000800 */
[----:B------:R-:W5:Y:S01]  /*ce90*/  LDC R246, c[0x0][0x230] ;  /* 0x00008c00fff67b82 */ /* 0x000f620000000800 */
[----:B------:R-:W-:-:S07]  /*cea0*/  ISETP.GE.U32.AND P2, PT, R3, 0x7fffff76, PT ;  /* 0x7fffff760300780c */ /* 0x000fce0003f46070 */
[----:B------:R-:W3:Y:S08]  /*ceb0*/  LDC R25, c[0x0][0x230] ;  /* 0x00008c00ff197b82 */ /* 0x000ef00000000800 */
[----:B------:R-:W3:Y:S01]  /*cec0*/  LDC R30, c[0x0][0x230] ;  /* 0x00008c00ff1e7b82 */ /* 0x000ee20000000800 */
[----:B------:R-:W-:Y:S01]  /*ced0*/  LDGSTS.E [R247+0x20200], desc[UR8][R244.64], !P6 ;  /* 0x20200000f4f77fae */ /* 0x000fe2000f121848 */
[----:B------:R-:W-:-:S03]  /*cee0*/  ISETP.GE.U32.AND P1, PT, R2, 0x7fffff72, PT ;  /* 0x7fffff720200780c */ /* 0x000fc60003f26070 */
[----:B------:R-:W3:Y:S01]  /*cef0*/  LDL.64 R244, [R1] ;  /* 0x0000000001f47983 */ /* 0x000ee20000100a00 */
[----:B--2---:R-:W-:Y:S02]  /*cf00*/  VIADD R2, R6, 0xffffffed ;  /* 0xffffffed06027836 */ /* 0x004fe40000000000 */
[----:B------:R-:W2:Y:S01]  /*cf10*/  LDC R6, c[0x0][0x230] ;  /* 0x00008c00ff067b82 */ /* 0x000ea20000000800 */
[----:B----4-:R-:W-:Y:S01]  /*cf20*/  VIADD R3, R5, 0xffffffe5 ;  /* 0xffffffe505037836 */ /* 0x010fe20000000000 */
[----:B------:R-:W-:Y:S01]  /*cf30*/  LDGSTS.E [R247+0x20600], desc[UR8][R240.64], !P5 ;  /* 0x20600000f0f77fae */ /* 0x000fe2000e921848 */
[----:B------:R-:W-:Y:S02]  /*cf40*/  ISETP.GE.U32.AND P4, PT, R2, 0x7fffff6e, PT ;  /* 0x7fffff6e0200780c */ /* 0x000fe40003f86070 */
[----:B-1----:R-:W-:Y:S01]  /*cf50*/  IADD3 R2, R24, -0x17, RZ ;  /* 0xffffffe918027810 */ /* 0x002fe20007ffe0ff */
[----:B------:R-:W-:Y:S02]  /*cf60*/  LDGSTS.E [R247+0x20a00], desc[UR8][R232.64], !P2 ;  /* 0x20a00000e8f77fae */ /* 0x000fe4000d121848 */
[----:B------:R-:W1:Y:S01]  /*cf70*/  LDC R24, c[0x0][0x230] ;  /* 0x00008c00ff187b82 */ /* 0x000e620000000800 */
[----:B------:R-:W-:Y:S01]  /*cf80*/  ISETP.GE.U32.AND P6, PT, R2, 0x7fffff6a, PT ;  /* 0x7fffff6a0200780c */ /* 0x000fe20003fc6070 */
[----:B-----5:R-:W-:Y:S01]  /*cf90*/  VIADD R2, R252, 0xffffffe1 ;  /* 0xffffffe1fc027836 */ /* 0x020fe20000000000 */
[----:B------:R-:W-:Y:S01]  /*cfa0*/  ISETP.GE.U32.AND P5, PT, R3, 0x7fffff66, PT ;  /* 0x7fffff660300780c */ /* 0x000fe20003fa6070 */
[----:B------:R-:W-:Y:S01]  /*cfb0*/  VIADD R3, R4, 0xffffffdd ;  /* 0xffffffdd04037836 */ /* 0x000fe20000000000 */
[----:B------:R-:W-:Y:S02]  /*cfc0*/  LDGSTS.E [R247+0x20e00], desc[UR8][R224.64], !P1 ;  /* 0x20e00000e0f77fae */ /* 0x000fe4000c921848 */
[----:B------:R-:W-:Y:S01]  /*cfd0*/  ISETP.GE.U32.AND P2, PT, R2, 0x7fffff62, PT ;  /* 0x7fffff620200780c */ /* 0x000fe20003f46070 */
[----:B------:R-:W4:Y:S01]  /*cfe0*/  LDC R4, c[0x0][0x230] ;  /* 0x00008c00ff047b82 */ /* 0x000f220000000800 */
[----:B------:R-:W-:Y:S01]  /*cff0*/  IADD3 R2, R246, -0x27, RZ ;  /* 0xffffffd9f6027810 */ /* 0x000fe20007ffe0ff */
[----:B------:R-:W-:Y:S03]  /*d000*/  LDGSTS.E [R247+0x21200], desc[UR8][R216.64], !P4 ;  /* 0x21200000d8f77fae */ /* 0x000fe6000e121848 */
[----:B------:R-:W-:Y:S01]  /*d010*/  ISETP.GE.U32.AND P4, PT, R2, 0x7fffff5a, PT ;  /* 0x7fffff5a0200780c */ /* 0x000fe20003f86070 */
[----:B------:R-:W-:Y:S02]  /*d020*/  LDGSTS.E [R247+0x21600], desc[UR8][R208.64], !P6 ;  /* 0x21600000d0f77fae */ /* 0x000fe4000f121848 */
[----:B------:R-:W5:Y:S01]  /*d030*/  LDC R252, c[0x0][0x230] ;  /* 0x00008c00fffc7b82 */ /* 0x000f620000000800 */
[----:B--2---:R-:W-:Y:S01]  /*d040*/  VIADD R2, R6, 0xffffffd5 ;  /* 0xffffffd506027836 */ /* 0x004fe20000000000 */
[----:B------:R-:W-:Y:S01]  /*d050*/  ISETP.GE.U32.AND P1, PT, R3, 0x7fffff5e, PT ;  /* 0x7fffff5e0300780c */ /* 0x000fe20003f26070 */
[----:B------:R-:W-:Y:S03]  /*d060*/  LDGSTS.E [R247+0x21a00], desc[UR8][R200.64], !P5 ;  /* 0x21a00000c8f77fae */ /* 0x000fe6000e921848 */
[----:B------:R-:W-:Y:S01]  /*d070*/  ISETP.GE.U32.AND P6, PT, R2, 0x7fffff56, PT ;  /* 0x7fffff560200780c */ /* 0x000fe20003fc6070 */
[----:B---3--:R-:W-:Y:S01]  /*d080*/  VIADD R2, R25, 0xffffffcd ;  /* 0xffffffcd19027836 */ /* 0x008fe20000000000 */
[----:B------:R-:W2:Y:S01]  /*d090*/  LDC R246, c[0x0][0x230] ;  /* 0x00008c00fff67b82 */ /* 0x000ea20000000800 */
[----:B------:R-:W-:Y:S01]  /*d0a0*/  LDGSTS.E [R247+0x21e00], desc[UR8][R192.64], !P2 ;  /* 0x21e00000c0f77fae */ /* 0x000fe2000d121848 */
[----:B------:R-:W-:-:S02]  /*d0b0*/  VIADD R3, R30, 0xffffffd1 ;  /* 0xffffffd11e037836 */ /* 0x000fc40000000000 */
[----:B------:R-:W-:Y:S01]  /*d0c0*/  ISETP.GE.U32.AND P2, PT, R2, 0x7fffff4e, PT ;  /* 0x7fffff4e0200780c */ /* 0x000fe20003f46070 */
[----:B-1----:R-:W-:Y:S02]  /*d0d0*/  VIADD R2, R24, 0xffffffc5 ;  /* 0xffffffc518027836 */ /* 0x002fe40000000000 */
[----:B------:R-:W-:Y:S01]  /*d0e0*/  LDGSTS.E [R247+0x22200], desc[UR8][R184.64], !P1 ;  /* 0x22200000b8f77fae */ /* 0x000fe2000c921848 */
[----:B------:R-:W1:Y:S03]  /*d0f0*/  LDC R30, c[0x0][0x230] ;  /* 0x00008c00ff1e7b82 */ /* 0x000e660000000800 */
[----:B------:R-:W-:Y:S01]  /*d100*/  LDGSTS.E [R247+0x22600], desc[UR8][R176.64], !P4 ;  /* 0x22600000b0f77fae */ /* 0x000fe2000e121848 */
[----:B------:R-:W-:Y:S01]  /*d110*/  ISETP.GE.U32.AND P4, PT, R2, 0x7fffff46, PT ;  /* 0x7fffff460200780c */ /* 0x000fe20003f86070 */
[----:B----4-:R-:W-:-:S03]  /*d120*/  VIADD R2, R4, 0xffffffc1 ;  /* 0xffffffc104027836 */ /* 0x010fc60000000000 */
[----:B------:R-:W3:Y:S01]  /*d130*/  LDC R5, c[0x0][0x230] ;  /* 0x00008c00ff057b82 */ /* 0x000ee20000000800 */
[----:B------:R-:W-:Y:S01]  /*d140*/  ISETP.GE.U32.AND P5, PT, R3, 0x7fffff52, PT ;  /* 0x7fffff520300780c */ /* 0x000fe20003fa6070 */
[----:B------:R-:W-:Y:S01]  /*d150*/  LDGSTS.E [R247+0x22a00], desc[UR8][R168.64], !P6 ;  /* 0x22a00000a8f77fae */ /* 0x000fe2000f121848 */
[----:B-----5:R-:W-:-:S05]  /*d160*/  IADD3 R3, R252, -0x37, RZ ;  /* 0xffffffc9fc037810 */ /* 0x020fca0007ffe0ff */
[----:B------:R-:W4:Y:S01]  /*d170*/  LDC R4, c[0x0][0x230] ;  /* 0x00008c00ff047b82 */ /* 0x000f220000000800 */
[----:B------:R-:W-:-:S07]  /*d180*/  ISETP.GE.U32.AND P1, PT, R3, 0x7fffff4a, PT ;  /* 0x7fffff4a0300780c */ /* 0x000fce0003f26070 */
[----:B------:R-:W5:Y:S01]  /*d190*/  LDC R6, c[0x0][0x230] ;  /* 0x00008c00ff067b82 */ /* 0x000f620000000800 */
[----:B------:R-:W-:Y:S01]  /*d1a0*/  ISETP.GE.U32.AND P6, PT, R2, 0x7fffff42, PT ;  /* 0x7fffff420200780c */ /* 0x000fe20003fc6070 */
[----:B------:R-:W-:Y:S01]  /*d1b0*/  LDGSTS.E [R247+0x22e00], desc[UR8][R160.64], !P5 ;  /* 0x22e00000a0f77fae */ /* 0x000fe2000e921848 */
[----:B--2---:R-:W-:-:S03]  /*d1c0*/  IADD3 R2, R246, -0x47, RZ ;  /* 0xffffffb9f6027810 */ /* 0x004fc60007ffe0ff */
[----:B------:R-:W-:Y:S02]  /*d1d0*/  LDGSTS.E [R247+0x23200], desc[UR8][R152.64], !P2 ;  /* 0x2320000098f77fae */ /* 0x000fe4000d121848 */
[----:B------:R-:W2:Y:S01]  /*d1e0*/  LDC R24, c[0x0][0x230] ;  /* 0x00008c00ff187b82 */ /* 0x000ea20000000800 */
[----:B------:R-:W-:Y:S01]  /*d1f0*/  ISETP.GE.U32.AND P2, PT, R2, 0x7fffff3a, PT ;  /* 0x7fffff3a0200780c */ /* 0x000fe20003f46070 */
[----:B-1----:R-:W-:Y:S01]  /*d200*/  VIADD R2, R30, 0xffffffb1 ;  /* 0xffffffb11e027836 */ /* 0x002fe20000000000 */
[----:B------:R-:W-:Y:S01]  /*d210*/  LDGSTS.E [R247+0x23600], desc[UR8][R144.64], !P1 ;  /* 0x2360000090f77fae */ /* 0x000fe2000c921848 */
[----:B---3--:R-:W-:-:S03]  /*d220*/  VIADD R3, R5, 0xffffffbd ;  /* 0xffffffbd05037836 */ /* 0x008fc60000000000 */
[----:B------:R-:W-:Y:S01]  /*d230*/  LDGSTS.E [R247+0x23a00], desc[UR8][R136.64], !P4 ;  /* 0x23a0000088f77fae */ /* 0x000fe2000e121848 */
[----:B------:R-:W1:Y:S01]  /*d240*/  LDC R252, c[0x0][0x230] ;  /* 0x00008c00fffc7b82 */ /* 0x000e620000000800 */
[----:B------:R-:W-:Y:S01]  /*d250*/  ISETP.GE.U32.AND P4, PT, R2, 0x7fffff32, PT ;  /* 0x7fffff320200780c */ /* 0x000fe20003f86070 */
[----:B----4-:R-:W-:Y:S01]  /*d260*/  VIADD R2, R4, 0xffffffad ;  /* 0xffffffad04027836 */ /* 0x010fe20000000000 */
[----:B------:R-:W-:Y:S01]  /*d270*/  ISETP.GE.U32.AND P5, PT, R3, 0x7fffff3e, PT ;  /* 0x7fffff3e0300780c */ /* 0x000fe20003fa6070 */
[----:B------:R-:W-:Y:S04]  /*d280*/  LDGSTS.E [R247+0x23e00], desc[UR8][R128.64], !P6 ;  /* 0x23e0000080f77fae */ /* 0x000fe8000f121848 */
[----:B------:R-:W3:Y:S01]  /*d290*/  LDC R25, c[0x0][0x230] ;  /* 0x00008c00ff197b82 */ /* 0x000ee20000000800 */
[----:B-----5:R-:W-:-:S07]  /*d2a0*/  VIADD R3, R6, 0xffffffb5 ;  /* 0xffffffb506037836 */ /* 0x020fce0000000000 */
[----:B------:R-:W4:Y:S01]  /*d2b0*/  LDC R4, c[0x0][0x230] ;  /* 0x00008c00ff047b82 */ /* 0x000f220000000800 */
[----:B------:R-:W-:Y:S01]  /*d2c0*/  ISETP.GE.U32.AND P1, PT, R3, 0x7fffff36, PT ;  /* 0x7fffff360300780c */ /* 0x000fe20003f26070 */
[----:B------:R-:W-:Y:S06]  /*d2d0*/  LDGSTS.E [R247+0x24200], desc[UR8][R120.64], !P5 ;  /* 0x2420000078f77fae */ /* 0x000fec000e921848 */
[----:B------:R-:W5:Y:S01]  /*d2e0*/  LDC R5, c[0x0][0x230] ;  /* 0x00008c00ff057b82 */ /* 0x000f620000000800 */
[----:B------:R-:W-:Y:S01]  /*d2f0*/  ISETP.GE.U32.AND P6, PT, R2, 0x7fffff2e, PT ;  /* 0x7fffff2e0200780c */ /* 0x000fe20003fc6070 */
[----:B--2---:R-:W-:Y:S01]  /*d300*/  VIADD R2, R24, 0xffffffa5 ;  /* 0xffffffa518027836 */ /* 0x004fe20000000000 */
[----:B------:R-:W-:Y:S05]  /*d310*/  LDGSTS.E [R247+0x24600], desc[UR8][R112.64], !P2 ;  /* 0x2460000070f77fae */ /* 0x000fea000d121848 */
[----:B------:R-:W2:Y:S01]  /*d320*/  LDC R246, c[0x0][0x230] ;  /* 0x00008c00fff67b82 */ /* 0x000ea20000000800 */
[----:B------:R-:W-:Y:S01]  /*d330*/  ISETP.GE.U32.AND P2, PT, R2, 0x7fffff26, PT ;  /* 0x7fffff260200780c */ /* 0x000fe20003f46070 */
[----:B-1----:R-:W-:Y:S01]  /*d340*/  VIADD R2, R252, 0xffffff9d ;  /* 0xffffff9dfc027836 */ /* 0x002fe20000000000 */
[----:B------:R-:W-:Y:S05]  /*d350*/  LDGSTS.E [R247+0x24a00], desc[UR8][R104.64], !P1 ;  /* 0x24a0000068f77fae */ /* 0x000fea000c921848 */
[----:B------:R-:W1:Y:S01]  /*d360*/  LDC R6, c[0x0][0x230] ;  /* 0x00008c00ff067b82 */ /* 0x000e620000000800 */
[----:B------:R-:W-:Y:S01]  /*d370*/  LDGSTS.E [R247+0x24e00], desc[UR8][R96.64], !P4 ;  /* 0x24e0000060f77fae */ /* 0x000fe2000e121848 */
[----:B---3--:R-:W-:-:S02]  /*d380*/  IADD3 R3, R25, -0x57, RZ ;  /* 0xffffffa919037810 */ /* 0x008fc40007ffe0ff */
[----:B------:R-:W-:Y:S01]  /*d390*/  ISETP.GE.U32.AND P4, PT, R2, 0x7fffff1e, PT ;  /* 0x7fffff1e0200780c */ /* 0x000fe20003f86070 */
[----:B------:R-:W-:Y:S03]  /*d3a0*/  LDGSTS.E [R247+0x25200], desc[UR8][R88.64], !P6 ;  /* 0x2520000058f77fae */ /* 0x000fe6000f121848 */
[----:B------:R-:W3:Y:S01]  /*d3b0*/  LDC R24, c[0x0][0x230] ;  /* 0x00008c00ff187b82 */ /* 0x000ee20000000800 */
[----:B----4-:R-:W-:Y:S02]  /*d3c0*/  IADD3 R2, R4, -0x67, RZ ;  /* 0xffffff9904027810 */ /* 0x010fe40007ffe0ff */
[----:B------:R-:W-:Y:S01]  /*d3d0*/  ISETP.GE.U32.AND P5, PT, R3, 0x7fffff2a, PT ;  /* 0x7fffff2a0300780c */ /* 0x000fe20003fa6070 */
[----:B-----5:R-:W-:-:S04]  /*d3e0*/  VIADD R3, R5, 0xffffffa1 ;  /* 0xffffffa105037836 */ /* 0x020fc80000000000 */
[----:B------:R-:W4:Y:S01]  /*d3f0*/  LDC R4, c[0x0][0x230] ;  /* 0x00008c00ff047b82 */ /* 0x000f220000000800 */
[----:B------:R-:W-:-:S07]  /*d400*/  ISETP.GE.U32.AND P1, PT, R3, 0x7fffff22, PT ;  /* 0x7fffff220300780c */ /* 0x000fce0003f26070 */
[----:B------:R-:W5:Y:S01]  /*d410*/  LDC R25, c[0x0][0x230] ;  /* 0x00008c00ff197b82 */ /* 0x000f620000000800 */
[----:B------:R-:W-:Y:S01]  /*d420*/  ISETP.GE.U32.AND P6, PT, R2, 0x7fffff1a, PT ;  /* 0x7fffff1a0200780c */ /* 0x000fe20003fc6070 */
[----:B------:R-:W-:Y:S06]  /*d430*/  LDGSTS.E [R247+0x25600], desc[UR8][R80.64], !P5 ;  /* 0x2560000050f77fae */ /* 0x000fec000e921848 */
[----:B------:R-:W5:Y:S01]  /*d440*/  LDC R5, c[0x0][0x230] ;  /* 0x00008c00ff057b82 */ /* 0x000f620000000800 */
[----:B--2---:R-:W-:Y:S01]  /*d450*/  VIADD R2, R246, 0xffffff91 ;  /* 0xffffff91f6027836 */ /* 0x004fe20000000000 */
[----:B------:R-:W-:Y:S06]  /*d460*/  LDGSTS.E [R247+0x25a00], desc[UR8][R72.64], !P2 ;  /* 0x25a0000048f77fae */ /* 0x000fec000d121848 */
[----:B------:R-:W2:Y:S01]  /*d470*/  LDC R252, c[0x0][0x230] ;  /* 0x00008c00fffc7b82 */ /* 0x000ea20000000800 */
[----:B-1----:R-:W-:Y:S01]  /*d480*/  VIADD R3, R6, 0xffffff95 ;  /* 0xffffff9506037836 */ /* 0x002fe20000000000 */
[----:B------:R-:W-:Y:S01]  /*d490*/  ISETP.GE.U32.AND P2, PT, R2, 0x7fffff12, PT ;  /* 0x7fffff120200780c */ /* 0x000fe20003f46070 */
[----:B------:R-:W-:Y:S01]  /*d4a0*/  LDGSTS.E [R247+0x25e00], desc[UR8][R64.64], !P1 ;  /* 0x25e0000040f77fae */ /* 0x000fe2000c921848 */
[----:B---3--:R-:W-:-:S02]  /*d4b0*/  IADD3 R2, R24, -0x77, RZ ;  /* 0xffffff8918027810 */ /* 0x008fc40007ffe0ff */
[----:B------:R-:W-:Y:S01]  /*d4c0*/  ISETP.GE.U32.AND P5, PT, R3, 0x7fffff16, PT ;  /* 0x7fffff160300780c */ /* 0x000fe20003fa6070 */
[----:B------:R-:W-:Y:S01]  /*d4d0*/  LDGSTS.E [R247+0x26200], desc[UR8][R56.64], !P4 ;  /* 0x2620000038f77fae */ /* 0x000fe2000e121848 */
[----:B------:R-:W1:Y:S01]  /*d4e0*/  LDC R246, c[0x0][0x230] ;  /* 0x00008c00fff67b82 */ /* 0x000e620000000800 */
[----:B------:R-:W-:Y:S01]  /*d4f0*/  ISETP.GE.U32.AND P4, PT, R2, 0x7fffff0a, PT ;  /* 0x7fffff0a0200780c */ /* 0x000fe20003f86070 */
[----:B----4-:R-:W-:Y:S01]  /*d500*/  VIADD R2, R4, 0xffffff85 ;  /* 0xffffff8504027836 */ /* 0x010fe20000000000 */
[----:B------:R-:W-:Y:S01]  /*d510*/  LDGSTS.E [R247+0x26600], desc[UR8][R48.64], !P6 ;  /* 0x2660000030f77fae */ /* 0x000fe2000f121848 */
[----:B-----5:R-:W-:-:S03]  /*d520*/  VIADD R3, R25, 0xffffff8d ;  /* 0xffffff8d19037836 */ /* 0x020fc60000000000 */
[----:B------:R-:W-:Y:S01]  /*d530*/  ISETP.GE.U32.AND P6, PT, R2, 0x7fffff06, PT ;  /* 0x7fffff060200780c */ /* 0x000fe20003fc6070 */
[----:B------:R-:W-:Y:S01]  /*d540*/  VIADD R2, R5, 0xffffff81 ;  /* 0xffffff8105027836 */ /* 0x000fe20000000000 */
[----:B------:R-:W-:Y:S01]  /*d550*/  ISETP.GE.U32.AND P1, PT, R3, 0x7fffff0e, PT ;  /* 0x7fffff0e0300780c */ /* 0x000fe20003f26070 */
[----:B------:R-:W3:Y:S01]  /*d560*/  LDC R6, c[0x0][0x230] ;  /* 0x00008c00ff067b82 */ /* 0x000ee20000000800 */
[----:B------:R-:W-:Y:S01]  /*d570*/  LDGSTS.E [R247+0x26a00], desc[UR8][R40.64], !P5 ;  /* 0x26a0000028f77fae */ /* 0x000fe2000e921848 */
[----:B--2---:R-:W-:Y:S01]  /*d580*/  VIADD R3, R252, 0xfffffffc ;  /* 0xfffffffcfc037836 */ /* 0x004fe20000000000 */
[----:B------:R-:W-:Y:S02]  /*d590*/  ISETP.GE.U32.AND P5, PT, R2, 0x7fffff02, PT ;  /* 0x7fffff020200780c */ /* 0x000fe40003fa6070 */
[----:B------:R-:W-:Y:S01]  /*d5a0*/  LDGSTS.E [R247+0x26e00], desc[UR8][R32.64], !P2 ;  /* 0x26e0000020f77fae */ /* 0x000fe2000d121848 */
[----:B------:R-:W-:Y:S02]  /*d5b0*/  LOP3.LUT R25, R0, 0x60, RZ, 0x3c, !PT ;  /* 0x0000006000197812 */ /* 0x000fe400078e3cff */
[----:B------:R-:W2:Y:S01]  /*d5c0*/  LDC R4, c[0x0][0x230] ;  /* 0x00008c00ff047b82 */ /* 0x000ea20000000800 */
[----:B------:R-:W-:-:S03]  /*d5d0*/  ISETP.GE.U32.AND P2, PT, R3, 0x7fffff7d, PT ;  /* 0x7fffff7d0300780c */ /* 0x000fc60003f46070 */
[----:B------:R-:W-:Y:S01]  /*d5e0*/  LDGSTS.E [R247+0x27200], desc[UR8][R26.64], !P1 ;  /* 0x272000001af77fae */ /* 0x000fe2000c921848 */
[----:B-1----:R-:W-:Y:S02]  /*d5f0*/  VIADD R2, R246, 0xfffffff4 ;  /* 0xfffffff4f6027836 */ /* 0x002fe40000000000 */
[----:B------:R-:W-:Y:S01]  /*d600*/  VIADD R246, R25, UR4 ;  /* 0x0000000419f67c36 */ /* 0x000fe20008000000 */
[----:B------:R-:W-:Y:S01]  /*d610*/  LDGSTS.E [R247+0x27600], desc[UR8][R20.64], !P4 ;  /* 0x2760000014f77fae */ /* 0x000fe2000e121848 */
[----:B------:R-:W1:Y:S03]  /*d620*/  LDC R30, c[0x0][0x230] ;  /* 0x00008c00ff1e7b82 */ /* 0x000e660000000800 */
[----:B------:R-:W-:Y:S04]  /*d630*/  LDGSTS.E [R247+0x27a00], desc[UR8][R14.64], !P6 ;  /* 0x27a000000ef77fae */ /* 0x000fe8000f121848 */
[----:B------:R-:W-:Y:S01]  /*d640*/  LDGSTS.E [R247+0x27e00], desc[UR8][R8.64], !P5 ;  /* 0x27e0000008f77fae */ /* 0x000fe2000e921848 */
[----:B------:R-:W4:Y:S01]  /*d650*/  LDC R24, c[0x0][0x230] ;  /* 0x00008c00ff187b82 */ /* 0x000f220000000800 */
[----:B---3--:R-:W-:-:S07]  /*d660*/  IADD3 R3, R6, -0x8, RZ ;  /* 0xfffffff806037810 */ /* 0x008fce0007ffe0ff */
[----:B------:R-:W3:Y:S08]  /*d670*/  LDC R6, c[0x0][0x230] ;  /* 0x00008c00ff067b82 */ /* 0x000ef00000000800 */
[----:B------:R-:W5:Y:S08]  /*d680*/  LDC R252, c[0x0][0x230] ;  /* 0x00008c00fffc7b82 */ /* 0x000f700000000800 */
[----:B------:R-:W5:Y:S08]  /*d690*/  LDC R5, c[0x0][0x230] ;  /* 0x00008c00ff057b82 */ /* 0x000f700000000800 */
[----:B------:R-:W5:Y:S01]  /*d6a0*/  LDC R25, c[0x0][0x230] ;  /* 0x00008c00ff197b82 */ /* 0x000f620000000800 */
[----:B------:R-:W-:Y:S04]  /*d6b0*/  LDGSTS.E [R246+0x20300], desc[UR8][R244.64], !P2 ;  /* 0x20300000f4f67fae */ /* 0x000fe8000d121848 */
[----:B------:R-:W5:Y:S01]  /*d6c0*/  LDL.64 R244, [R1+0x28] ;  /* 0x0000280001f47983 */ /* 0x000f620000100a00 */
[----:B------:R-:W-:Y:S01]  /*d6d0*/  ISETP.GE.U32.AND P4, PT, R2, 0x7fffff75, PT ;  /* 0x7fffff750200780c */ /* 0x000fe20003f86070 */
[----:B--2---:R-:W-:Y:S01]  /*d6e0*/  VIADD R2, R4, 0xfffffff0 ;  /* 0xfffffff004027836 */ /* 0x004fe20000000000 */
[----:B------:R-:W-:Y:S01]  /*d6f0*/  ISETP.GE.U32.AND P1, PT, R3, 0x7fffff79, PT ;  /* 0x7fffff790300780c */ /* 0x000fe20003f26070 */
[----:B------:R-:W2:Y:S01]  /*d700*/  LDC R4, c[0x0][0x230] ;  /* 0x00008c00ff047b82 */ /* 0x000ea20000000800 */
[----:B------:R-:W-:-:S02]  /*d710*/  VIADD R3, R31, 0xffffffec ;  /* 0xffffffec1f037836 */ /* 0x000fc40000000000 */
[----:B------:R-:W-:Y:S02]  /*d720*/  ISETP.GE.U32.AND P6, PT, R2, 0x7fffff71, PT ;  /* 0x7fffff710200780c */ /* 0x000fe40003fc6070 */
[----:B-1----:R-:W-:Y:S02]  /*d730*/  IADD3 R2, R30, -0x18, RZ ;  /* 0xffffffe81e027810 */ /* 0x002fe40007ffe0ff */
[----:B------:R-:W-:Y:S01]  /*d740*/  ISETP.GE.U32.AND P5, PT, R3, 0x7fffff6d, PT ;  /* 0x7fffff6d0300780c */ /* 0x000fe20003fa6070 */
[----:B------:R-:W1:Y:S01]  /*d750*/  LDC R31, c[0x0][0x230] ;  /* 0x00008c00ff1f7b82 */ /* 0x000e620000000800 */
[----:B------:R-:W-:Y:S01]  /*d760*/  ISETP.GE.U32.AND P2, PT, R2, 0x7fffff69, PT ;  /* 0x7fffff690200780c */ /* 0x000fe20003f46070 */
[----:B----4-:R-:W-:Y:S02]  /*d770*/  VIADD R2, R24, 0xffffffe4 ;  /* 0xffffffe418027836 */ /* 0x010fe40000000000 */
[----:B------:R-:W-:Y:S03]  /*d780*/  LDGSTS.E [R246+0x20700], desc[UR8][R238.64], !P1 ;  /* 0x20700000eef67fae */ /* 0x000fe6000c921848 */
[----:B------:R-:W-:Y:S01]  /*d790*/  ISETP.GE.U32.AND P1, PT, R2, 0x7fffff65, PT ;  /* 0x7fffff650200780c */ /* 0x000fe20003f26070 */
[----:B------:R-:W-:Y:S01]  /*d7a0*/  LDGSTS.E [R246+0x20b00], desc[UR8][R230.64], !P4 ;  /* 0x20b00000e6f67fae */ /* 0x000fe2000e121848 */
[----:B---3--:R-:W-:Y:S01]  /*d7b0*/  IADD3 R2, R6, -0x24, RZ ;  /* 0xffffffdc06027810 */ /* 0x008fe20007ffe0ff */
[----:B------:R-:W3:Y:S02]  /*d7c0*/  LDC R24, c[0x0][0x230] ;  /* 0x00008c00ff187b82 */ /* 0x000ee40000000800 */
[----:B------:R-:W-:Y:S01]  /*d7d0*/  LDGSTS.E [R246+0x20f00], desc[UR8][R222.64], !P6 ;  /* 0x20f00000def67fae */ /* 0x000fe2000f121848 */
[----:B------:R-:W-:Y:S01]  /*d7e0*/  ISETP.GE.U32.AND P6, PT, R2, 0x7fffff5d, PT ;  /* 0x7fffff5d0200780c */ /* 0x000fe20003fc6070 */
[----:B------:R-:W-:-:S02]  /*d7f0*/  VIADD R2, R36, 0xffffffd4 ;  /* 0xffffffd424027836 */ /* 0x000fc40000000000 */
[----:B------:R-:W-:Y:S01]  /*d800*/  LDGSTS.E [R246+0x21300], desc[UR8][R214.64], !P5 ;  /* 0x21300000d6f67fae */ /* 0x000fe2000e921848 */
[----:B-----5:R-:W-:Y:S01]  /*d810*/  VIADD R3, R252, 0xffffffe0 ;  /* 0xffffffe0fc037836 */ /* 0x020fe20000000000 */
[----:B------:R-:W4:Y:S02]  /*d820*/  LDC R30, c[0x0][0x230] ;  /* 0x00008c00ff1e7b82 */ /* 0x000f240000000800 */
[----:B------:R-:W-:Y:S01]  /*d830*/  LDGSTS.E [R246+0x21700], desc[UR8][R206.64], !P2 ;  /* 0x21700000cef67fae */ /* 0x000fe2000d121848 */
[----:B------:R-:W-:Y:S01]  /*d840*/  ISETP.GE.U32.AND P2, PT, R2, 0x7fffff55, PT ;  /* 0x7fffff550200780c */ /* 0x000fe20003f46070 */
[----:B--2---:R-:W-:Y:S01]  /*d850*/  VIADD R2, R4, 0xffffffd0 ;  /* 0xffffffd004027836 */ /* 0x004fe20000000000 */
[----:B------:R-:W-:Y:S01]  /*d860*/  ISETP.GE.U32.AND P4, PT, R3, 0x7fffff61, PT ;  /* 0x7fffff610300780c */ /* 0x000fe20003f86070 */
[----:B------:R-:W-:Y:S02]  /*d870*/  LDGSTS.E [R246+0x21b00], desc[UR8][R198.64], !P1 ;  /* 0x21b00000c6f67fae */ /* 0x000fe4000c921848 */
[----:B------:R-:W2:Y:S01]  /*d880*/  LDC R4, c[0x0][0x230] ;  /* 0x00008c00ff047b82 */ /* 0x000ea20000000800 */
[----:B------:R-:W-:Y:S01]  /*d890*/  VIADD R3, R5, 0xffffffd8 ;  /* 0xffffffd805037836 */ /* 0x000fe20000000000 */
[----:B------:R-:W-:-:S04]  /*d8a0*/  ISETP.GE.U32.AND P1, PT, R2, 0x7fffff51, PT ;  /* 0x7fffff510200780c */ /* 0x000fc80003f26070 */
[----:B------:R-:W-:Y:S01]  /*d8b0*/  ISETP.GE.U32.AND P5, PT, R3, 0x7fffff59, PT ;  /* 0x7fffff590300780c */ /* 0x000fe20003fa6070 */
[----:B------:R-:W-:Y:S01]  /*d8c0*/  VIADD R2, R25, 0xffffffc8 ;  /* 0xffffffc819027836 */ /* 0x000fe20000000000 */
[----:B------:R-:W5:Y:S02]  /*d8d0*/  LDC R252, c[0x0][0x230] ;  /* 0x00008c00fffc7b82 */ /* 0x000f640000000800 */
[----:B------:R-:W-:Y:S04]  /*d8e0*/  LDGSTS.E [R246+0x21f00], desc[UR8][R190.64], !P4 ;  /* 0x21f00000bef67fae */ /* 0x000fe8000e121848 */
[----:B------:R-:W-:Y:S01]  /*d8f0*/  LDGSTS.E [R246+0x22300], desc[UR8][R182.64], !P6 ;  /* 0x22300000b6f67fae */ /* 0x000fe2000f121848 */
[----:B------:R-:W-:Y:S01]  /*d900*/  ISETP.GE.U32.AND P6, PT, R2, 0x7fffff49, PT ;  /* 0x7fffff490200780c */ /* 0x000fe20003fc6070 */
[----:B------:R-:W5:Y:S01]  /*d910*/  LDC R6, c[0x0][0x230] ;  /* 0x00008c00ff067b82 */ /* 0x000f620000000800 */
[----:B---3--:R-:W-:-:S02]  /*d920*/  VIADD R2, R24, 0xffffffc0 ;  /* 0xffffffc018027836 */ /* 0x008fc40000000000 */
[----:B------:R-:W-:Y:S01]  /*d930*/  LDGSTS.E [R246+0x22700], desc[UR8][R174.64], !P5 ;  /* 0x22700000aef67fae */ /* 0x000fe2000e921848 */
[----:B-1----:R-:W-:-:S03]  /*d940*/  IADD3 R3, R31, -0x34, RZ ;  /* 0xffffffcc1f037810 */ /* 0x002fc60007ffe0ff */
[----:B------:R-:W-:Y:S01]  /*d950*/  LDGSTS.E [R246+0x22b00], desc[UR8][R166.64], !P2 ;  /* 0x22b00000a6f67fae */ /* 0x000fe2000d121848 */
[----:B------:R-:W1:Y:S01]  /*d960*/  LDC R25, c[0x0][0x230] ;  /* 0x00008c00ff197b82 */ /* 0x000e620000000800 */
[----:B------:R-:W-:Y:S02]  /*d970*/  ISETP.GE.U32.AND P2, PT, R2, 0x7fffff41, PT ;  /* 0x7fffff410200780c */ /* 0x000fe40003f46070 */
[----:B--2---:R-:W-:Y:S01]  /*d980*/  IADD3 R2, R4, -0x44, RZ ;  /* 0xffffffbc04027810 */ /* 0x004fe20007ffe0ff */
[----:B------:R-:W-:Y:S04]  /*d990*/  LDGSTS.E [R246+0x22f00], desc[UR8][R158.64], !P1 ;  /* 0x22f000009ef67fae */ /* 0x000fe8000c921848 */
[----:B------:R-:W2:Y:S01]  /*d9a0*/  LDC R5, c[0x0][0x230] ;  /* 0x00008c00ff057b82 */ /* 0x000ea20000000800 */
[----:B------:R-:W-:Y:S01]  /*d9b0*/  ISETP.GE.U32.AND P4, PT, R3, 0x7fffff4d, PT ;  /* 0x7fffff4d0300780c */ /* 0x000fe20003f86070 */
[----:B----4-:R-:W-:-:S06]  /*d9c0*/  VIADD R3, R30, 0xffffffc4 ;  /* 0xffffffc41e037836 */ /* 0x010fcc0000000000 */
[----:B------:R-:W3:Y:S01]  /*d9d0*/  LDC R4, c[0x0][0x230] ;  /* 0x00008c00ff047b82 */ /* 0x000ee20000000800 */
[----:B------:R-:W-:-:S07]  /*d9e0*/  ISETP.GE.U32.AND P5, PT, R3, 0x7fffff45, PT ;  /* 0x7fffff450300780c */ /* 0x000fce0003fa6070 */
[----:B------:R-:W4:Y:S01]  /*d9f0*/  LDC R36, c[0x0][0x230] ;  /* 0x00008c00ff247b82 */ /* 0x000f220000000800 */
[----:B------:R-:W-:-:S07]  /*da00*/  ISETP.GE.U32.AND P1, PT, R2, 0x7fffff3d, PT ;  /* 0x7fffff3d0200780c */ /* 0x000fce0003f26070 */
[----:B------:R-:W4:Y:S01]  /*da10*/  LDC R31, c[0x0][0x230] ;  /* 0x00008c00ff1f7b82 */ /* 0x000f220000000800 */
[----:B-----5:R-:W-:Y:S01]  /*da20*/  VIADD R2, R252, 0xffffffb4 ;  /* 0xffffffb4fc027836 */ /* 0x020fe20000000000 */
[----:B------:R-:W-:Y:S01]  /*da30*/  LDGSTS.E [R246+0x23300], desc[UR8][R150.64], !P4 ;  /* 0x2330000096f67fae */ /* 0x000fe2000e121848 */
[----:B------:R-:W-:-:S03]  /*da40*/  VIADD R3, R6, 0xffffffb8 ;  /* 0xffffffb806037836 */ /* 0x000fc60000000000 */
[----:B------:R-:W-:Y:S02]  /*da50*/  LDGSTS.E [R246+0x23700], desc[UR8][R142.64], !P6 ;  /* 0x237000008ef67fae */ /* 0x000fe4000f121848 */
[----:B------:R-:W5:Y:S01]  /*da60*/  LDC R30, c[0x0][0x230] ;  /* 0x00008c00ff1e7b82 */ /* 0x000f620000000800 */
[----:B------:R-:W-:Y:S01]  /*da70*/  ISETP.GE.U32.AND P6, PT, R2, 0x7fffff35, PT ;  /* 0x7fffff350200780c */ /* 0x000fe20003fc6070 */
[----:B------:R-:W-:Y:S06]  /*da80*/  LDGSTS.E [R246+0x23b00], desc[UR8][R134.64], !P5 ;  /* 0x23b0000086f67fae */ /* 0x000fec000e921848 */
[----:B------:R-:W5:Y:S01]  /*da90*/  LDC R24, c[0x0][0x230] ;  /* 0x00008c00ff187b82 */ /* 0x000f620000000800 */
[----:B-1----:R-:W-:Y:S01]  /*daa0*/  IADD3 R2, R25, -0x54, RZ ;  /* 0xffffffac19027810 */ /* 0x002fe20007ffe0ff */
[----:B------:R-:W-:Y:S01]  /*dab0*/  LDGSTS.E [R246+0x23f00], desc[UR8][R126.64], !P2 ;  /* 0x23f000007ef67fae */ /* 0x000fe2000d121848 */
[----:B------:R-:W-:Y:S01]  /*dac0*/  ISETP.GE.U32.AND P4, PT, R3, 0x7fffff39, PT ;  /* 0x7fffff390300780c */ /* 0x000fe20003f86070 */
[----:B--2---:R-:W-:Y:S01]  /*dad0*/  VIADD R3, R5, 0xffffffb0 ;  /* 0xffffffb005037836 */ /* 0x004fe20000000000 */
[----:B------:R-:W-:Y:S01]  /*dae0*/  ISETP.GE.U32.AND P2, PT, R2, 0x7fffff2d, PT ;  /* 0x7fffff2d0200780c */ /* 0x000fe20003f46070 */
[----:B---3--:R-:W-:Y:S01]  /*daf0*/  VIADD R2, R4, 0xffffffa8 ;  /* 0xffffffa804027836 */ /* 0x008fe20000000000 */
[----:B------:R-:W-:Y:S01]  /*db00*/  LDGSTS.E [R246+0x24300], desc[UR8][R118.64], !P1 ;  /* 0x2430000076f67fae */ /* 0x000fe2000c921848 */
[----:B------:R-:W1:Y:S01]  /*db10*/  LDC R4, c[0x0][0x230] ;  /* 0x00008c00ff047b82 */ /* 0x000e620000000800 */
[----:B------:R-:W-:Y:S01]  /*db20*/  ISETP.GE.U32.AND P5, PT, R3, 0x7fffff31, PT ;  /* 0x7fffff310300780c */ /* 0x000fe20003fa6070 */
[----:B----4-:R-:W-:Y:S01]  /*db30*/  VIADD R3, R36, 0xffffffa4 ;  /* 0xffffffa424037836 */ /* 0x010fe20000000000 */
[----:B------:R-:W-:Y:S01]  /*db40*/  ISETP.GE.U32.AND P1, PT, R2, 0x7fffff29, PT ;  /* 0x7fffff290200780c */ /* 0x000fe20003f26070 */
[----:B------:R-:W-:-:S04]  /*db50*/  VIADD R2, R31, 0xffffffa0 ;  /* 0xffffffa01f027836 */ /* 0x000fc80000000000 */
[----:B------:R-:W-:Y:S01]  /*db60*/  LDGSTS.E [R246+0x24700], desc[UR8][R110.64], !P4 ;  /* 0x247000006ef67fae */ /* 0x000fe2000e121848 */
[----:B------:R-:W-:Y:S01]  /*db70*/  ISETP.GE.U32.AND P4, PT, R3, 0x7fffff25, PT ;  /* 0x7fffff250300780c */ /* 0x000fe20003f86070 */
[----:B------:R-:W2:Y:S02]  /*db80*/  LDC R252, c[0x0][0x230] ;  /* 0x00008c00fffc7b82 */ /* 0x000ea40000000800 */
[----:B------:R-:W-:Y:S01]  /*db90*/  LDGSTS.E [R246+0x24b00], desc[UR8][R102.64], !P6 ;  /* 0x24b0000066f67fae */ /* 0x000fe2000f121848 */
[----:B------:R-:W-:Y:S02]  /*dba0*/  ISETP.GE.U32.AND P6, PT, R2, 0x7fffff21, PT ;  /* 0x7fffff210200780c */ /* 0x000fe40003fc6070 */
[----:B-----5:R-:W-:Y:S01]  /*dbb0*/  IADD3 R3, R30, -0x64, RZ ;  /* 0xffffff9c1e037810 */ /* 0x020fe20007ffe0ff */
[----:B------:R-:W-:Y:S01]  /*dbc0*/  VIADD R2, R24, 0xffffff98 ;  /* 0xffffff9818027836 */ /* 0x000fe20000000000 */
[----:B------:R-:W-:Y:S01]  /*dbd0*/  LDGSTS.E [R246+0x24f00], desc[UR8][R94.64], !P5 ;  /* 0x24f000005ef67fae */ /* 0x000fe2000e921848 */
[----:B------:R-:W-:Y:S01]  /*dbe0*/  LOP3.LUT R229, R229, 0x3f, RZ, 0xc0, !PT ;  /* 0x0000003fe5e57812 */ /* 0x000fe200078ec0ff */
[----:B------:R-:W3:Y:S01]  /*dbf0*/  LDC R6, c[0x0][0x230] ;  /* 0x00008c00ff067b82 */ /* 0x000ee20000000800 */
[----:B------:R-:W-:Y:S01]  /*dc00*/  ISETP.GE.U32.AND P5, PT, R3, 0x7fffff1d, PT ;  /* 0x7fffff1d0300780c */ /* 0x000fe20003fa6070 */
[----:B------:R-:W-:Y:S01]  /*dc10*/  LDGSTS.E [R246+0x25300], desc[UR8][R86.64], !P2 ;  /* 0x2530000056f67fae */ /* 0x000fe2000d121848 */
[----:B------:R-:W-:-:S02]  /*dc20*/  ISETP.GE.U32.AND P2, PT, R2, 0x7fffff19, PT ;  /* 0x7fffff190200780c */ /* 0x000fc40003f46070 */
[----:B------:R-:W-:Y:S01]  /*dc30*/  LOP3.LUT R229, R229, 0x40, RZ, 0xfc, !PT ;  /* 0x00000040e5e57812 */ /* 0x000fe200078efcff */
[----:B------:R-:W-:Y:S01]  /*dc40*/  LDGSTS.E [R246+0x25700], desc[UR8][R78.64], !P1 ;  /* 0x257000004ef67fae */ /* 0x000fe2000c921848 */
[----:B-1----:R-:W-:Y:S01]  /*dc50*/  VIADD R4, R4, 0xffffff80 ;  /* 0xffffff8004047836 */ /* 0x002fe20000000000 */
[----:B------:R-:W1:Y:S02]  /*dc60*/  LDC R5, c[0x0][0x230] ;  /* 0x00008c00ff057b82 */ /* 0x000e640000000800 */
[----:B------:R-:W-:Y:S04]  /*dc70*/  LDGSTS.E [R246+0x25b00], desc[UR8][R70.64], !P4 ;  /* 0x25b0000046f67fae */ /* 0x000fe8000e121848 */
[----:B------:R-:W-:Y:S02]  /*dc80*/  LDGSTS.E [R246+0x25f00], desc[UR8][R62.64], !P6 ;  /* 0x25f000003ef67fae */ /* 0x000fe4000f121848 */
[----:B------:R-:W4:Y:S02]  /*dc90*/  LDC R25, c[0x0][0x230] ;  /* 0x00008c00ff197b82 */ /* 0x000f240000000800 */
[----:B------:R-:W-:Y:S04]  /*dca0*/  LDGSTS.E [R246+0x26300], desc[UR8][R54.64], !P5 ;  /* 0x2630000036f67fae */ /* 0x000fe8000e921848 */
[----:B------:R-:W-:Y:S01]  /*dcb0*/  LDGSTS.E [R246+0x26700], desc[UR8][R46.64], !P2 ;  /* 0x267000002ef67fae */ /* 0x000fe2000d121848 */
[----:B------:R-:W-:Y:S01]  /*dcc0*/  ISETP.GE.AND P2, PT, R229, R4, PT ;  /* 0x00000004e500720c */ /* 0x000fe20003f46270 */
[----:B------:R-:W5:Y:S01]  /*dcd0*/  LDC R24, c[0x0][0x230] ;  /* 0x00008c00ff187b82 */ /* 0x000f620000000800 */
[----:B------:R-:W4:Y:S01]  /*dce0*/  S2R R229, SR_TID.X ;  /* 0x0000000000e57919 */ /* 0x000f220000002100 */
[----:B--2---:R-:W-:-:S05]  /*dcf0*/  VIADD R3, R252, 0xffffff94 ;  /* 0xffffff94fc037836 */ /* 0x004fca0000000000 */
[----:B------:R-:W-:Y:S01]  /*dd00*/  ISETP.GE.U32.AND P1, PT, R3, 0x7fffff15, PT ;  /* 0x7fffff150300780c */ /* 0x000fe20003f26070 */
[----:B---3--:R-:W-:Y:S01]  /*dd10*/  VIADD R2, R6, 0xffffff90 ;  /* 0xffffff9006027836 */ /* 0x008fe20000000000 */
[----:B-1----:R-:W-:Y:S01]  /*dd20*/  IADD3 R3, R5, -0x74, RZ ;  /* 0xffffff8c05037810 */ /* 0x002fe20007ffe0ff */
[----:B------:R-:W1:Y:S03]  /*dd30*/  LDC R252, c[0x0][0x230] ;  /* 0x00008c00fffc7b82 */ /* 0x000e660000000800 */
[----:B------:R-:W-:Y:S02]  /*dd40*/  ISETP.GE.U32.AND P4, PT, R2, 0x7fffff11, PT ;  /* 0x7fffff110200780c */ /* 0x000fe40003f86070 */
[----:B------:R-:W-:-:S05]  /*dd50*/  ISETP.GE.U32.AND P6, PT, R3, 0x7fffff0d, PT ;  /* 0x7fffff0d0300780c */ /* 0x000fca0003fc6070 */
[----:B------:R-:W-:Y:S01]  /*dd60*/  LDGSTS.E [R246+0x26b00], desc[UR8][R38.64], !P1 ;  /* 0x26b0000026f67fae */ /* 0x000fe2000c921848 */
[----:B------:R-:W2:Y:S05]  /*dd70*/  LDC R6, c[0x0][0x230] ;  /* 0x00008c00ff067b82 */ /* 0x000eaa0000000800 */
[----:B------:R-:W-:Y:S03]  /*dd80*/  LDGSTS.E [R246+0x26f00], desc[UR8][R236.64], !P4 ;  /* 0x26f00000ecf67fae */ /* 0x000fe6000e121848 */
[----:B------:R-:W3:Y:S01]  /*dd90*/  LDC R5, c[0x0][0x230] ;  /* 0x00008c00ff057b82 */ /* 0x000ee20000000800 */
[----:B------:R-:W-:Y:S01]  /*dda0*/  LDGSTS.E [R246+0x27300], desc[UR8][R250.64], !P6 ;  /* 0x27300000faf67fae */ /* 0x000fe2000f121848 */
[----:B----4-:R-:W-:-:S04]  /*ddb0*/  LOP3.LUT R229, R229, 0x3f, RZ, 0xc0, !PT ;  /* 0x0000003fe5e57812 */ /* 0x010fc800078ec0ff */
[----:B------:R-:W-:-:S04]  /*ddc0*/  ISETP.GE.AND P1, PT, R229, R4, PT ;  /* 0x00000004e500720c */ /* 0x000fc80003f26270 */
[----:B------:R-:W-:Y:S02]  /*ddd0*/  SEL R3, RZ, 0x4, P1 ;  /* 0x00000004ff037807 */ /* 0x000fe40000800000 */
[----:B------:R-:W-:Y:S02]  /*dde0*/  ISETP.GT.AND P1, PT, R7, 0xff, PT ;  /* 0x000000ff0700780c */ /* 0x000fe40003f24270 */
[----:B------:R-:W4:Y:S04]  /*ddf0*/  LDL.LU R7, [R1+0x1208] ;  /* 0x0012080001077983 */ /* 0x000f280000300800 */
[----:B------:R-:W2:Y:S04]  /*de00*/  LDL.64 R196, [R1+0x240] ;  /* 0x0002400001c47983 */ /* 0x000ea80000100a00 */
[----:B------:R-:W3:Y:S04]  /*de10*/  LDL.64 R204, [R1+0x238] ;  /* 0x0002380001cc7983 */ /* 0x000ee80000100a00 */
[----:B------:R-:W4:Y:S04]  /*de20*/  LDL.64 R212, [R1+0x218] ;  /* 0x0002180001d47983 */ /* 0x000f280000100a00 */
[----:B------:R-:W4:Y:S04]  /*de30*/  LDL.64 R220, [R1+0x210] ;  /* 0x0002100001dc7983 */ /* 0x000f280000100a00 */
[----:B------:R-:W4:Y:S04]  /*de40*/  LDL.64 R228, [R1+0x1f8] ;  /* 0x0001f80001e47983 */ /* 0x000f280000100a00 */
[----:B------:R-:W4:Y:S04]  /*de50*/  LDL.64 R236, [R1+0x1f0] ;  /* 0x0001f00001ec7983 */ /* 0x000f280000100a00 */
[----:B------:R-:W4:Y:S01]  /*de60*/  LDL.64 R250, [R1+0x1d8] ;  /* 0x0001d80001fa7983 */ /* 0x000f220000100a00 */
[----:B------:R-:W-:Y:S01]  /*de70*/  VIADD R2, R25, 0xffffff88 ;  /* 0xffffff8819027836 */ /* 0x000fe20000000000 */
[----:B------:R-:W-:-:S02]  /*de80*/  SEL R3, R3, RZ, P1 ;  /* 0x000000ff03037207 */ /* 0x000fc40000800000 */
[----:B------:R-:W4:Y:S02]  /*de90*/  LDL.64 R30, [R1+0x198] ;  /* 0x00019800011e7983 */ /* 0x000f240000100a00 */
[----:B------:R-:W-:Y:S02]  /*dea0*/  ISETP.GE.U32.AND P5, PT, R2, 0x7fffff09, PT ;  /* 0x7fffff090200780c */ /* 0x000fe40003fa6070 */
[----:B------:R-:W4:Y:S04]  /*deb0*/  LDL.64 R36, [R1+0x190] ;  /* 0x0001900001247983 */ /* 0x000f280000100a00 */
        /* <DEDUP_REMOVED lines=14> */
[----:B------:R-:W-:Y:S04]  /*dfa0*/  LDGSTS.E [R246+0x27700], desc[UR8][R244.64], !P5 ;  /* 0x27700000f4f67fae */ /* 0x000fe8000e921848 */
[----:B------:R-:W4:Y:S04]  /*dfb0*/  LDL.64 R156, [R1+0x98] ;  /* 0x00009800019c7983 */ /* 0x000f280000100a00 */
[----:B------:R-:W4:Y:S04]  /*dfc0*/  LDL.64 R164, [R1+0x90] ;  /* 0x0000900001a47983 */ /* 0x000f280000100a00 */
[----:B------:R-:W4:Y:S01]  /*dfd0*/  LDL.64 R244, [R1+0x1d0] ;  /* 0x0001d00001f47983 */ /* 0x000f220000100a00 */
[----:B-----5:R-:W-:-:S02]  /*dfe0*/  VIADD R2, R24, 0xffffff84 ;  /* 0xffffff8418027836 */ /* 0x020fc40000000000 */
[----:B------:R-:W5:Y:S01]  /*dff0*/  LDC R24, c[0x0][0x230] ;  /* 0x00008c00ff187b82 */ /* 0x000f620000000800 */
[----:B------:R-:W4:Y:S02]  /*e000*/  LDL.64 R172, [R1+0x78] ;  /* 0x0000780001ac7983 */ /* 0x000f240000100a00 */
[----:B------:R-:W-:Y:S02]  /*e010*/  ISETP.GE.U32.AND P4, PT, R2, 0x7fffff05, PT ;  /* 0x7fffff050200780c */ /* 0x000fe40003f86070 */
[----:B------:R-:W-:Y:S02]  /*e020*/  SEL R2, RZ, 0x4, P2 ;  /* 0x00000004ff027807 */ /* 0x000fe40001000000 */
[----:B------:R-:W-:Y:S02]  /*e030*/  ISETP.GE.U32.AND P2, PT, R4, 0x7fffff01, PT ;  /* 0x7fffff010400780c */ /* 0x000fe40003f46070 */
[----:B------:R-:W-:-:S07]  /*e040*/  SEL R2, R2, RZ, P1 ;  /* 0x000000ff02027207 */ /* 0x000fce0000800000 */
[----:B------:R-:W-:Y:S04]  /*e050*/  LDGSTS.E [R246+0x27b00], desc[UR8][R180.64], !P4 ;  /* 0x27b00000b4f67fae */ /* 0x000fe8000e121848 */
[----:B------:R-:W-:Y:S04]  /*e060*/  LDGSTS.E [R246+0x27f00], desc[UR8][R188.64], !P2 ;  /* 0x27f00000bcf67fae */ /* 0x000fe8000d121848 */
[----:B------:R-:W0:Y:S01]  /*e070*/  LDGDEPBAR ;  /* 0x00000000000079af */ /* 0x000e220000000000 */
[----:B------:R-:W-:Y:S01]  /*e080*/  ISETP.NE.U32.AND P1, PT, R2, RZ, PT ;  /* 0x000000ff0200720c */ /* 0x000fe20003f25070 */
[----:B-1----:R-:W-:-:S02]  /*e090*/  VIADD R2, R252, 0xffffff77 ;  /* 0xffffff77fc027836 */ /* 0x002fc40000000000 */
[----:B-----5:R-:W-:Y:S01]  /*e0a0*/  VIADD R252, R24, 0xffffff73 ;  /* 0xffffff7318fc7836 */ /* 0x020fe20000000000 */
[----:B------:R-:W5:Y:S04]  /*e0b0*/  LDL.64 R180, [R1+0x70] ;  /* 0x0000700001b47983 */ /* 0x000f680000100a00 */
[----:B------:R-:W5:Y:S04]  /*e0c0*/  LDL.64 R24, [R1+0x1b0] ;  /* 0x0001b00001187983 */ /* 0x000f680000100a00 */
[----:B------:R-:W5:Y:S04]  /*e0d0*/  LDL.64 R188, [R1+0x58] ;  /* 0x0000580001bc7983 */ /* 0x000f680000100a00 */
[----:B--2---:R-:W-:Y:S04]  /*e0e0*/  LDGSTS.E [R249], desc[UR8][R196.64], P3 ;  /* 0x00000000c4f97fae */ /* 0x004fe80009921848 */
[----:B---3--:R-:W-:Y:S04]  /*e0f0*/  LDGSTS.E [R249+0x100], desc[UR8][R204.64], P0 ;  /* 0x00100000ccf97fae */ /* 0x008fe80008121848 */
[----:B----4-:R-:W-:Y:S04]  /*e100*/  LDGSTS.E [R249+0x1000], desc[UR8][R212.64], P3 ;  /* 0x01000000d4f97fae */ /* 0x010fe80009921848 */
[----:B------:R-:W-:Y:S04]  /*e110*/  LDGSTS.E [R249+0x1100], desc[UR8][R220.64], P0 ;  /* 0x01100000dcf97fae */ /* 0x000fe80008121848 */
[----:B------:R-:W-:Y:S04]  /*e120*/  LDGSTS.E [R249+0x2000], desc[UR8][R228.64], P3 ;  /* 0x02000000e4f97fae */ /* 0x000fe80009921848 */
[----:B------:R-:W-:Y:S04]  /*e130*/  LDGSTS.E [R249+0x2100], desc[UR8][R236.64], P0 ;  /* 0x02100000ecf97fae */ /* 0x000fe80008121848 */
[----:B------:R-:W-:Y:S04]  /*e140*/  LDGSTS.E [R249+0x3000], desc[UR8][R250.64], P3 ;  /* 0x03000000faf97fae */ /* 0x000fe80009921848 */
[----:B------:R-:W2:Y:S04]  /*e150*/  LDL.64 R196, [R1+0x50] ;  /* 0x0000500001c47983 */ /* 0x000ea80000100a00 */
[----:B------:R-:W3:Y:S04]  /*e160*/  LDL.64 R204, [R1+0x230] ;  /* 0x0002300001cc7983 */ /* 0x000ee80000100a00 */
[----:B------:R-:W4:Y:S04]  /*e170*/  LDL.64 R250, [R1+0x1b8] ;  /* 0x0001b80001fa7983 */ /* 0x000f280000100a00 */
[----:B------:R-:W3:Y:S04]  /*e180*/  LDL.64 R212, [R1+0x228] ;  /* 0x0002280001d47983 */ /* 0x000ee80000100a00 */
[----:B------:R-:W3:Y:S04]  /*e190*/  LDL.64 R220, [R1+0x208] ;  /* 0x0002080001dc7983 */ /* 0x000ee80000100a00 */
[----:B------:R-:W3:Y:S04]  /*e1a0*/  LDL.64 R228, [R1+0x200] ;  /* 0x0002000001e47983 */ /* 0x000ee80000100a00 */
[----:B------:R-:W3:Y:S04]  /*e1b0*/  LDL.64 R236, [R1+0x1e8] ;  /* 0x0001e80001ec7983 */ /* 0x000ee80000100a00 */
[----:B------:R-:W-:Y:S04]  /*e1c0*/  LDGSTS.E [R249+0x3100], desc[UR8][R244.64], P0 ;  /* 0x03100000f4f97fae */ /* 0x000fe80008121848 */
[----:B------:R-:W3:Y:S01]  /*e1d0*/  LDL.64 R244, [R1+0x1e0] ;  /* 0x0001e00001f47983 */ /* 0x000ee20000100a00 */
[----:B------:R-:W-:-:S02]  /*e1e0*/  ISETP.NE.U32.AND P6, PT, R3, RZ, PT ;  /* 0x000000ff0300720c */ /* 0x000fc40003fc5070 */
[----:B------:R-:W-:Y:S02]  /*e1f0*/  IADD3 R3, R6, -0x81, RZ ;  /* 0xffffff7f06037810 */ /* 0x000fe40007ffe0ff */
[----:B------:R-:W-:-:S04]  /*e200*/  LOP3.LUT R6, R0, 0x10, RZ, 0x3c, !PT ;  /* 0x0000001000067812 */ /* 0x000fc800078e3cff */
[----:B------:R-:W-:Y:S01]  /*e210*/  IADD3 R6, R6, UR4, RZ ;  /* 0x0000000406067c10 */ /* 0x000fe2000fffe0ff */
[----:B----4-:R-:W-:Y:S04]  /*e220*/  LDGSTS.E [R249+0x4000], desc[UR8][R250.64], P3 ;  /* 0x04000000faf97fae */ /* 0x010fe80009921848 */
[----:B-----5:R-:W-:Y:S04]  /*e230*/  LDGSTS.E [R249+0x4100], desc[UR8][R24.64], P0 ;  /* 0x0410000018f97fae */ /* 0x020fe80008121848 */
[----:B------:R-:W-:Y:S04]  /*e240*/  LDGSTS.E [R249+0x5000], desc[UR8][R30.64], P3 ;  /* 0x050000001ef97fae */ /* 0x000fe80009921848 */
[----:B------:R-:W4:Y:S04]  /*e250*/  LDL.64 R250, [R1+0x1c8] ;  /* 0x0001c80001fa7983 */ /* 0x000f280000100a00 */
[----:B------:R-:W-:Y:S04]  /*e260*/  LDGSTS.E [R249+0x5100], desc[UR8][R36.64], P0 ;  /* 0x0510000024f97fae */ /* 0x000fe80008121848 */
        /* <DEDUP_REMOVED lines=19> */
[----:B--2---:R-:W-:Y:S04]  /*e3a0*/  LDGSTS.E [R249+0xf100], desc[UR8][R196.64], P0 ;  /* 0x0f100000c4f97fae */ /* 0x004fe80008121848 */
[----:B---3--:R-:W-:Y:S04]  /*e3b0*/  LDGSTS.E [R6+0x200], desc[UR8][R204.64], P3 ;  /* 0x00200000cc067fae */ /* 0x008fe80009921848 */
[----:B------:R-:W-:Y:S04]  /*e3c0*/  LDGSTS.E [R6+0x300], desc[UR8][R212.64], P0 ;  /* 0x00300000d4067fae */ /* 0x000fe80008121848 */
[----:B------:R-:W-:Y:S04]  /*e3d0*/  LDGSTS.E [R6+0x1200], desc[UR8][R220.64], P3 ;  /* 0x01200000dc067fae */ /* 0x000fe80009921848 */
[----:B------:R-:W-:Y:S04]  /*e3e0*/  LDGSTS.E [R6+0x1300], desc[UR8][R228.64], P0 ;  /* 0x01300000e4067fae */ /* 0x000fe80008121848 */
[----:B------:R-:W-:Y:S04]  /*e3f0*/  LDGSTS.E [R6+0x2200], desc[UR8][R236.64], P3 ;  /* 0x02200000ec067fae */ /* 0x000fe80009921848 */
[----:B------:R-:W-:Y:S04]  /*e400*/  LDGSTS.E [R6+0x2300], desc[UR8][R244.64], P0 ;  /* 0x02300000f4067fae */ /* 0x000fe80008121848 */
[----:B------:R-:W2:Y:S04]  /*e410*/  LDL.64 R24, [R1+0x1a8] ;  /* 0x0001a80001187983 */ /* 0x000ea80000100a00 */
[----:B------:R-:W3:Y:S04]  /*e420*/  LDL.64 R30, [R1+0x1a0] ;  /* 0x0001a000011e7983 */ /* 0x000ee80000100a00 */
[----:B------:R-:W5:Y:S04]  /*e430*/  LDL.64 R244, [R1+0x1c0] ;  /* 0x0001c00001f47983 */ /* 0x000f680000100a00 */
[----:B------:R-:W3:Y:S04]  /*e440*/  LDL.64 R36, [R1+0x188] ;  /* 0x0001880001247983 */ /* 0x000ee80000100a00 */
        /* <DEDUP_REMOVED lines=25> */
[----:B----4-:R-:W-:Y:S04]  /*e5e0*/  LDGSTS.E [R6+0x3200], desc[UR8][R250.64], P3 ;  /* 0x03200000fa067fae */ /* 0x010fe80009921848 */
[----:B------:R-:W4:Y:S04]  /*e5f0*/  LDL.64 R250, [R1+0x2c0] ;  /* 0x0002c00001fa7983 */ /* 0x000f280000100a00 */
[----:B-----5:R-:W-:Y:S04]  /*e600*/  LDGSTS.E [R6+0x3300], desc[UR8][R244.64], P0 ;  /* 0x03300000f4067fae */ /* 0x020fe80008121848 */
[----:B--2---:R-:W-:Y:S04]  /*e610*/  LDGSTS.E [R6+0x4200], desc[UR8][R24.64], P3 ;  /* 0x0420000018067fae */ /* 0x004fe80009921848 */
[----:B---3--:R-:W-:Y:S04]  /*e620*/  LDGSTS.E [R6+0x4300], desc[UR8][R30.64], P0 ;  /* 0x043000001e067fae */ /* 0x008fe80008121848 */
[----:B------:R-:W2:Y:S04]  /*e630*/  LDL.64 R244, [R1+0x2b8] ;  /* 0x0002b80001f47983 */ /* 0x000ea80000100a00 */
        /* <DEDUP_REMOVED lines=26> */
[----:B------:R-:W3:Y:S04]  /*e7e0*/  LDL.64 R24, [R1+0x2a8] ;  /* 0x0002a80001187983 */ /* 0x000ee80000100a00 */
[----:B------:R-:W5:Y:S04]  /*e7f0*/  LDL.64 R30, [R1+0x2a0] ;  /* 0x0002a000011e7983 */ /* 0x000f680000100a00 */
        /* <DEDUP_REMOVED lines=16> */
[----:B----4-:R-:W-:Y:S04]  /*e900*/  LDGSTS.E [R248+0x2400], desc[UR8][R250.64], P3 ;  /* 0x02400000faf87fae */ /* 0x010fe80009921848 */
[----:B------:R-:W4:Y:S04]  /*e910*/  LDL.64 R164, [R1+0x268] ;  /* 0x0002680001a47983 */ /* 0x000f280000100a00 */
[----:B------:R-:W4:Y:S04]  /*e920*/  LDL.64 R172, [R1+0x850] ;  /* 0x0008500001ac7983 */ /* 0x000f280000100a00 */
[----:B------:R-:W3:Y:S04]  /*e930*/  LDL.64 R250, [R1+0x2b0] ;  /* 0x0002b00001fa7983 */ /* 0x000ee80000100a00 */
        /* <DEDUP_REMOVED lines=8> */
[----:B--2---:R-:W-:Y:S04]  /*e9c0*/  LDGSTS.E [R248+0x2500], desc[UR8][R244.64], P0 ;  /* 0x02500000f4f87fae */ /* 0x004fe80008121848 */
[----:B------:R-:W2:Y:S01]  /*e9d0*/  LDL.64 R244, [R1+0x3f0] ;  /* 0x0003f00001f47983 */ /* 0x000ea20000100a00 */
[----:B------:R-:W-:Y:S01]  /*e9e0*/  ISETP.GE.U32.AND P5, PT, R3, 0x7fffff00, PT ;  /* 0x7fffff000300780c */ /* 0x000fe20003fa6070 */
[----:B------:R-:W-:Y:S01]  /*e9f0*/  VIADD R3, R5, 0xffffff7b ;  /* 0xffffff7b05037836 */ /* 0x000fe20000000000 */
[----:B------:R-:W-:Y:S01]  /*ea00*/  ISETP.GE.U32.AND P2, PT, R2, 0x7ffffef8, PT ;  /* 0x7ffffef80200780c */ /* 0x000fe20003f46070 */
[----:B------:R-:W1:Y:S03]  /*ea10*/  LDC.64 R4, c[0x0][0x238] ;  /* 0x00008e00ff047b82 */ /* 0x000e660000000a00 */
[----:B------:R-:W-:-:S02]  /*ea20*/  ISETP.GE.U32.AND P4, PT, R3, 0x7ffffefc, PT ;  /* 0x7ffffefc0300780c */ /* 0x000fc40003f86070 */
[----:B------:R-:W-:-:S05]  /*ea30*/  LOP3.LUT R3, R0, 0x30, RZ, 0x3c, !PT ;  /* 0x0000003000037812 */ /* 0x000fca00078e3cff */
[----:B------:R-:W-:Y:S01]  /*ea40*/  VIADD R3, R3, UR4 ;  /* 0x0000000403037c36 */ /* 0x000fe20008000000 */
[----:B---3--:R-:W-:Y:S04]  /*ea50*/  LDGSTS.E [R248+0x3400], desc[UR8][R250.64], P3 ;  /* 0x03400000faf87fae */ /* 0x008fe80009921848 */
[----:B------:R-:W-:Y:S04]  /*ea60*/  LDGSTS.E [R248+0x3500], desc[UR8][R24.64], P0 ;  /* 0x0350000018f87fae */ /* 0x000fe80008121848 */
[----:B-----5:R-:W-:Y:S04]  /*ea70*/  LDGSTS.E [R248+0x4400], desc[UR8][R30.64], P3 ;  /* 0x044000001ef87fae */ /* 0x020fe80009921848 */
[----:B------:R-:W3:Y:S04]  /*ea80*/  LDL.64 R250, [R1+0x8e8] ;  /* 0x0008e80001fa7983 */ /* 0x000ee80000100a00 */
        /* <DEDUP_REMOVED lines=16> */
[----:B----4-:R-:W-:Y:S04]  /*eb90*/  LDGSTS.E [R248+0xc500], desc[UR8][R164.64], P0 ;  /* 0x0c500000a4f87fae */ /* 0x010fe80008121848 */
        /* <DEDUP_REMOVED lines=10> */
[----:B------:R-:W2:Y:S04]  /*ec40*/  LDL.64 R24, [R1+0x8f0] ;  /* 0x0008f00001187983 */ /* 0x000ea80000100a00 */
[----:B------:R-:W4:Y:S04]  /*ec50*/  LDL.64 R30, [R1+0x508] ;  /* 0x00050800011e7983 */ /* 0x000f280000100a00 */
[----:B------:R-:W5:Y:S04]  /*ec60*/  LDL.64 R244, [R1+0x500] ;  /* 0x0005000001f47983 */ /* 0x000f680000100a00 */
        /* <DEDUP_REMOVED lines=26> */
[----:B---3--:R-:W-:Y:S04]  /*ee10*/  LDGSTS.E [R3+0x2600], desc[UR8][R250.64], P3 ;  /* 0x02600000fa037fae */ /* 0x008fe80009921848 */
[----:B------:R-:W3:Y:S04]  /*ee20*/  LDL.64 R250, [R1+0x9c8] ;  /* 0x0009c80001fa7983 */ /* 0x000ee80000100a00 */
[----:B-----5:R-:W-:Y:S04]  /*ee30*/  LDGSTS.E [R3+0x2700], desc[UR8][R244.64], P0 ;  /* 0x02700000f4037fae */ /* 0x020fe80008121848 */
[----:B--2---:R-:W-:Y:S04]  /*ee40*/  LDGSTS.E [R3+0x3600], desc[UR8][R24.64], P3 ;  /* 0x0360000018037fae */ /* 0x004fe80009921848 */
[----:B----4-:R-:W-:Y:S04]  /*ee50*/  LDGSTS.E [R3+0x3700], desc[UR8][R30.64], P0 ;  /* 0x037000001e037fae */ /* 0x010fe80008121848 */
        /* <DEDUP_REMOVED lines=27> */
[----:B------:R-:W4:Y:S04]  /*f010*/  LDL.64 R24, [R1+0x360] ;  /* 0x0003600001187983 */ /* 0x000f280000100a00 */
        /* <DEDUP_REMOVED lines=17> */
[----:B---3--:R-:W-:Y:S04]  /*f130*/  LDGSTS.E [R247+0x1800], desc[UR8][R250.64], P3 ;  /* 0x01800000faf77fae */ /* 0x008fe80009921848 */
[----:B------:R-:W3:Y:S04]  /*f140*/  LDL.64 R164, [R1+0x350] ;  /* 0x0003500001a47983 */ /* 0x000ee80000100a00 */
[----:B------:R-:W3:Y:S04]  /*f150*/  LDL.64 R172, [R1+0xa20] ;  /* 0x000a200001ac7983 */ /* 0x000ee80000100a00 */
[----:B------:R-:W4:Y:S04]  /*f160*/  LDL.64 R250, [R1+0x9d0] ;  /* 0x0009d00001fa7983 */ /* 0x000f280000100a00 */
        /* <DEDUP_REMOVED lines=8> */
[----:B--2---:R-:W-:Y:S04]  /*f1f0*/  LDGSTS.E [R247+0x1900], desc[UR8][R244.64], P0 ;  /* 0x01900000f4f77fae */ /* 0x004fe80008121848 */
[----:B------:R-:W2:Y:S01]  /*f200*/  LDL.64 R244, [R1+0x4c8] ;  /* 0x0004c80001f47983 */ /* 0x000ea20000100a00 */
[----:B------:R-:W-:-:S05]  /*f210*/  LOP3.LUT R2, R0, 0x50, RZ, 0x3c, !PT ;  /* 0x0000005000027812 */ /* 0x000fca00078e3cff */
[----:B------:R-:W-:Y:S01]  /*f220*/  VIADD R2, R2, UR4 ;  /* 0x0000000402027c36 */ /* 0x000fe20008000000 */
[----:B----4-:R-:W-:Y:S04]  /*f230*/  LDGSTS.E [R247+0x2800], desc[UR8][R250.64], P3 ;  /* 0x02800000faf77fae */ /* 0x010fe80009921848 */
[----:B------:R-:W-:Y:S04]  /*f240*/  LDGSTS.E [R247+0x2900], desc[UR8][R24.64], P0 ;  /* 0x0290000018f77fae */ /* 0x000fe80008121848 */
[----:B-----5:R-:W-:Y:S04]  /*f250*/  LDGSTS.E [R247+0x3800], desc[UR8][R30.64], P3 ;  /* 0x038000001ef77fae */ /* 0x020fe80009921848 */
        /* <DEDUP_REMOVED lines=17> */
[----:B---3--:R-:W-:Y:S04]  /*f370*/  LDGSTS.E [R247+0xb900], desc[UR8][R164.64], P0 ;  /* 0x0b900000a4f77fae */ /* 0x008fe80008121848 */
        /* <DEDUP_REMOVED lines=102> */
[----:B------:R-:W2:Y:S04]  /*f9e0*/  LDL.64 R244, [R1+0x418] ;  /* 0x0004180001f47983 */ /* 0x000ea80000100a00 */
[----:B---3--:R-:W-:Y:S04]  /*f9f0*/  LDGSTS.E [R246+0x1c00], desc[UR8][R250.64], P3 ;  /* 0x01c00000faf67fae */ /* 0x008fe80009921848 */
[----:B------:R-:W-:Y:S04]  /*fa00*/  LDGSTS.E [R246+0x1d00], desc[UR8][R24.64], P0 ;  /* 0x01d0000018f67fae */ /* 0x000fe80008121848 */
[----:B-----5:R-:W-:Y:S04]  /*fa10*/  LDGSTS.E [R246+0x2c00], desc[UR8][R30.64], P3 ;  /* 0x02c000001ef67fae */ /* 0x020fe80009921848 */
        /* <DEDUP_REMOVED lines=42> */
[----:B------:R-:W4:Y:S01]  /*fcc0*/  LDL.64 R124, [R1+0x6b0] ;  /* 0x0006b000017c7983 */ /* 0x000f220000100a00 */
[----:B------:R-:W-:-:S03]  /*fcd0*/  LOP3.LUT R0, R0, 0x70, RZ, 0x3c, !PT ;  /* 0x0000007000007812 */ /* 0x000fc600078e3cff */
[----:B------:R-:W4:Y:S04]  /*fce0*/  LDL.64 R132, [R1+0xb88] ;  /* 0x000b880001847983 */ /* 0x000f280000100a00 */
[----:B------:R-:W4:Y:S04]  /*fcf0*/  LDL.64 R140, [R1+0x680] ;  /* 0x00068000018c7983 */ /* 0x000f280000100a00 */
[----:B------:R-:W4:Y:S04]  /*fd00*/  LDL.64 R148, [R1+0xbd0] ;  /* 0x000bd00001947983 */ /* 0x000f280000100a00 */
[----:B------:R-:W4:Y:S04]  /*fd10*/  LDL.64 R156, [R1+0x668] ;  /* 0x00066800019c7983 */ /* 0x000f280000100a00 */
[----:B------:R-:W4:Y:S01]  /*fd20*/  LDL.64 R164, [R1+0xbd8] ;  /* 0x000bd80001a47983 */ /* 0x000f220000100a00 */
[----:B------:R-:W-:-:S03]  /*fd30*/  VIADD R0, R0, UR4 ;  /* 0x0000000400007c36 */ /* 0x000fc60008000000 */
        /* <DEDUP_REMOVED lines=15> */
[----:B------:R-:W4:Y:S04]  /*fe30*/  LDL.LU.64 R24, [R1+0x1200] ;  /* 0x0012000001187983 */ /* 0x000f280000300a00 */
[----:B------:R-:W5:Y:S04]  /*fe40*/  LDL.LU.64 R30, [R1+0x11f8] ;  /* 0x0011f800011e7983 */ /* 0x000f680000300a00 */
[----:B------:R-:W-:Y:S04]  /*fe50*/  LDGSTS.E [R0+0x2e00], desc[UR8][R36.64], P3 ;  /* 0x02e0000024007fae */ /* 0x000fe80009921848 */
[----:B------:R-:W-:Y:S04]  /*fe60*/  LDGSTS.E [R0+0x2f00], desc[UR8][R44.64], P0 ;  /* 0x02f000002c007fae */ /* 0x000fe80008121848 */
[----:B------:R-:W-:Y:S04]  /*fe70*/  LDGSTS.E [R0+0x3e00], desc[UR8][R52.64], P3 ;  /* 0x03e0000034007fae */ /* 0x000fe80009921848 */
[----:B------:R-:W4:Y:S04]  /*fe80*/  LDL.LU.64 R36, [R1+0x11f0] ;  /* 0x0011f00001247983 */ /* 0x000f280000300a00 */
[----:B------:R-:W5:Y:S04]  /*fe90*/  LDL.LU.64 R44, [R1+0x11e8] ;  /* 0x0011e800012c7983 */ /* 0x000f680000300a00 */
[----:B------:R-:W4:Y:S04]  /*fea0*/  LDL.LU.64 R52, [R1+0x11e0] ;  /* 0x0011e00001347983 */ /* 0x000f280000300a00 */
[----:B------:R-:W-:Y:S04]  /*feb0*/  LDGSTS.E [R0+0x3f00], desc[UR8][R60.64], P0 ;  /* 0x03f000003c007fae */ /* 0x000fe80008121848 */
[----:B------:R-:W-:Y:S04]  /*fec0*/  LDGSTS.E [R0+0x4e00], desc[UR8][R68.64], P3 ;  /* 0x04e0000044007fae */ /* 0x000fe80009921848 */
[----:B------:R-:W-:Y:S04]  /*fed0*/  LDGSTS.E [R0+0x4f00], desc[UR8][R76.64], P0 ;  /* 0x04f000004c007fae */ /* 0x000fe80008121848 */
[----:B------:R-:W5:Y:S04]  /*fee0*/  LDL.LU.64 R60, [R1+0x11d8] ;  /* 0x0011d800013c7983 */ /* 0x000f680000300a00 */
        /* <DEDUP_REMOVED lines=40> */
[----:B------:R-:W4:Y:S04]  /*10170*/  LDL.LU.64 R228, [R1+0x1130] ;  /* 0x0011300001e47983 */ /* 0x000f280000300a00 */
[----:B------:R-:W5:Y:S04]  /*10180*/  LDL.LU.64 R236, [R1+0x1128] ;  /* 0x0011280001ec7983 */ /* 0x000f680000300a00 */
[----:B---3--:R3:W-:Y:S04]  /*10190*/  LDGSTS.E [R0+0xfe00], desc[UR8][R250.64], P3 ;  /* 0x0fe00000fa007fae */ /* 0x0087e80009921848 */
[----:B------:R-:W3:Y:S04]  /*101a0*/  LDL.LU.64 R250, [R1+0x1120] ;  /* 0x0011200001fa7983 */ /* 0x000ee80000300a00 */
[----:B--2---:R2:W-:Y:S01]  /*101b0*/  LDGSTS.E [R0+0xff00], desc[UR8][R244.64], P0 ;  /* 0x0ff00000f4007fae */ /* 0x0045e20008121848 */
[----:B------:R-:W-:-:S02]  /*101c0*/  ISETP.GE.U32.AND P3, PT, R252, 0x7ffffef4, PT ;  /* 0x7ffffef4fc00780c */ /* 0x000fc40003f66070 */
[----:B------:R-:W1:Y:S01]  /*101d0*/  LDC R252, c[0x0][0x230] ;  /* 0x00008c00fffc7b82 */ /* 0x000e620000000800 */
[----:B------:R-:W0:Y:S04]  /*101e0*/  LDGDEPBAR ;  /* 0x00000000000079af */ /* 0x000e280000000000 */
[----:B------:R-:W2:Y:S01]  /*101f0*/  LDL.LU.64 R244, [R1+0x1118] ;  /* 0x0011180001f47983 */ /* 0x000ea20000300a00 */
[----:B-1----:R-:W-:-:S04]  /*10200*/  IADD3 R252, R252, -0x91, RZ ;  /* 0xffffff6ffcfc7810 */ /* 0x002fc80007ffe0ff */
[----:B------:R-:W-:Y:S02]  /*10210*/  ISETP.GE.U32.AND P0, PT, R252, 0x7ffffef0, PT ;  /* 0x7ffffef0fc00780c */ /* 0x000fe40003f06070 */
[----:B------:R-:W1:Y:S01]  /*10220*/  LDC R252, c[0x0][0x230] ;  /* 0x00008c00fffc7b82 */ /* 0x000e620000000800 */
[----:B------:R-:W-:Y:S02]  /*10230*/  IMAD.SHL.U32 R4, R4, 0x80, RZ ;  /* 0x0000008004047824 */ /* 0x000fe400078e00ff */
[----:B-1----:R-:W-:Y:S02]  /*10240*/  VIADD R252, R252, 0xffffff67 ;  /* 0xffffff67fcfc7836 */ /* 0x002fe40000000000 */
[----:B---3--:R-:W-:-:S04]  /*10250*/  IMAD.WIDE R250, R4, 0x4, R250 ;  /* 0x0000000404fa7825 */ /* 0x008fc800078e02fa */
[C---:B--2---:R-:W-:Y:S01]  /*10260*/  IMAD.WIDE R244, R4.reuse, 0x4, R244 ;  /* 0x0000000404f47825 */ /* 0x044fe200078e02f4 */
[----:B------:R1:W-:Y:S03]  /*10270*/  STL.64 [R1+0x1120], R6 ;  /* 0x0011200601007387 */ /* 0x0003e60000100a00 */
[C---:B-----5:R-:W-:Y:S01]  /*10280*/  IMAD.WIDE R236, R4.reuse, 0x4, R236 ;  /* 0x0000000404ec7825 */ /* 0x060fe200078e02ec */
[----:B------:R-:W-:Y:S03]  /*10290*/  BAR.SYNC.DEFER_BLOCKING 0x0 ;  /* 0x0000000000007b1d */ /* 0x000fe60000010000 */
[----:B----4-:R-:W-:-:S04]  /*102a0*/  IMAD.WIDE R228, R4, 0x4, R228 ;  /* 0x0000000404e47825 */ /* 0x010fc800078e02e4 */
[----:B------:R-:W-:Y:S01]  /*102b0*/  IMAD.WIDE R220, R4, 0x4, R220 ;  /* 0x0000000404dc7825 */ /* 0x000fe200078e02dc */
[----:B-1----:R-:W1:Y:S01]  /*102c0*/  LDC R7, c[0x0][0x230] ;  /* 0x00008c00ff077b82 */ /* 0x002e620000000800 */
[----:B------:R2:W-:Y:S07]  /*102d0*/  STL.64 [R1+0x1118], R2 ;  /* 0x0011180201007387 */ /* 0x0005ee0000100a00 */
[----:B------:R-:W2:Y:S01]  /*102e0*/  LDC R6, c[0x0][0x230] ;  /* 0x00008c00ff067b82 */ /* 0x000ea20000000800 */
[----:B------:R-:W-:Y:S01]  /*102f0*/  @!PT LDS RZ, [RZ] ;  /* 0x00000000fffff984 */ /* 0x000fe20000000800 */
[----:B------:R-:W-:Y:S01]  /*10300*/  @!PT LDS RZ, [RZ] ;  /* 0x00000000fffff984 */ /* 0x000fe20000000800 */
[----:B------:R-:W-:Y:S01]  /*10310*/  @!PT LDS RZ, [RZ] ;  /* 0x00000000fffff984 */ /* 0x000fe20000000800 */
[----:B------:R-:W-:Y:S04]  /*10320*/  LDGSTS.E [R249+0x28000], desc[UR8][R244.64], !P5 ;  /* 0x28000000f4f97fae */ /* 0x000fe8000e921848 */
[----:B------:R-:W-:Y:S01]  /*10330*/  LDGSTS.E [R249+0x28400], desc[UR8][R250.64], !P4 ;  /* 0x28400000faf97fae */ /* 0x000fe2000e121848 */
[----:B------:R-:W-:Y:S01]  /*10340*/  ISETP.GE.U32.AND P4, PT, R252, 0x7ffffee8, PT ;  /* 0x7ffffee8fc00780c */ /* 0x000fe20003f86070 */
[----:B-1----:R-:W-:-:S02]  /*10350*/  VIADD R7, R7, 0xffffff6b ;  /* 0xffffff6b07077836 */ /* 0x002fc40000000000 */
[----:B------:R-:W-:Y:S03]  /*10360*/  LDGSTS.E [R249+0x28800], desc[UR8][R236.64], !P2 ;  /* 0x28800000ecf97fae */ /* 0x000fe6000d121848 */
[----:B------:R-:W-:Y:S01]  /*10370*/  ISETP.GE.U32.AND P5, PT, R7, 0x7ffffeec, PT ;  /* 0x7ffffeec0700780c */ /* 0x000fe20003fa6070 */
[----:B------:R-:W-:Y:S01]  /*10380*/  LDGSTS.E [R249+0x28c00], desc[UR8][R228.64], !P3 ;  /* 0x28c00000e4f97fae */ /* 0x000fe2000d921848 */
[----:B------:R-:W1:Y:S01]  /*10390*/  LDC R7, c[0x0][0x230] ;  /* 0x00008c00ff077b82 */ /* 0x000e620000000800 */
[----:B--2---:R-:W-:Y:S02]  /*103a0*/  IADD3 R2, R6, -0x9d, RZ ;  /* 0xffffff6306027810 */ /* 0x004fe40007ffe0ff */
[----:B------:R-:W-:Y:S02]  /*103b0*/  LDGSTS.E [R249+0x29000], desc[UR8][R220.64], !P0 ;  /* 0x29000000dcf97fae */ /* 0x000fe4000c121848 */
[----:B------:R-:W-:Y:S01]  /*103c0*/  ISETP.GE.U32.AND P2, PT, R2, 0x7ffffee4, PT ;  /* 0x7ffffee40200780c */ /* 0x000fe20003f46070 */
[----:B------:R-:W-:-:S02]  /*103d0*/  IMAD.WIDE R2, R4, 0x4, R204 ;  /* 0x0000000404027825 */ /* 0x000fc400078e02cc */
[----:B------:R-:W2:Y:S02]  /*103e0*/  LDC R205, c[0x0][0x230] ;  /* 0x00008c00ffcd7b82 */ /* 0x000ea40000000800 */
[----:B-1----:R-:W-:-:S06]  /*103f0*/  VIADD R252, R7, 0xffffff5f ;  /* 0xffffff5f07fc7836 */ /* 0x002fcc0000000000 */
[----:B------:R-:W1:Y:S01]  /*10400*/  LDC R7, c[0x0][0x230] ;  /* 0x00008c00ff077b82 */ /* 0x000e620000000800 */
[----:B------:R-:W-:Y:S01]  /*10410*/  ISETP.GE.U32.AND P3, PT, R252, 0x7ffffee0, PT ;  /* 0x7ffffee0fc00780c */ /* 0x000fe20003f66070 */
[----:B-1----:R-:W-:Y:S02]  /*10420*/  VIADD R252, R7, 0xffffff5b ;  /* 0xffffff5b07fc7836 */ /* 0x002fe40000000000 */
[----:B------:R-:W-:-:S04]  /*10430*/  IMAD.WIDE R6, R4, 0x4, R212 ;  /* 0x0000000404067825 */ /* 0x000fc800078e02d4 */
[----:B------:R-:W1:Y:S01]  /*10440*/  LDC R213, c[0x0][0x230] ;  /* 0x00008c00ffd57b82 */ /* 0x000e620000000800 */
[----:B------:R-:W-:Y:S01]  /*10450*/  ISETP.GE.U32.AND P0, PT, R252, 0x7ffffedc, PT ;  /* 0x7ffffedcfc00780c */ /* 0x000fe20003f06070 */
[----:B------:R-:W-:Y:S04]  /*10460*/  LDGSTS.E [R249+0x29400], desc[UR8][R6.64], !P5 ;  /* 0x2940000006f97fae */ /* 0x000fe8000e921848 */
[----:B------:R3:W-:Y:S02]  /*10470*/  STL.64 [R1+0x320], R6 ;  /* 0x0003200601007387 */ /* 0x0007e40000100a00 */
[----:B------:R-:W4:Y:S02]  /*10480*/  LDC R212, c[0x0][0x230] ;  /* 0x00008c00ffd47b82 */ /* 0x000f240000000800 */
[----:B------:R5:W-:Y:S04]  /*10490*/  STL.64 [R1+0x378], R2 ;  /* 0x0003780201007387 */ /* 0x000be80000100a00 */
[----:B------:R5:W-:Y:S02]  /*104a0*/  LDGSTS.E [R249+0x29800], desc[UR8][R2.64], !P4 ;  /* 0x2980000002f97fae */ /* 0x000be4000e121848 */
[----:B------:R-:W2:Y:S02]  /*104b0*/  LDC R252, c[0x0][0x230] ;  /* 0x00008c00fffc7b82 */ /* 0x000ea40000000800 */
[----:B---3--:R-:W3:Y:S01]  /*104c0*/  LDL.LU.64 R6, [R1+0x1120] ;  /* 0x0011200001067983 */ /* 0x008ee20000300a00 */
[----:B-1----:R-:W-:-:S05]  /*104d0*/  VIADD R213, R213, 0xffffff57 ;  /* 0xffffff57d5d57836 */ /* 0x002fca0000000000 */
[----:B------:R-:W-:Y:S02]  /*104e0*/  ISETP.GE.U32.AND P5, PT, R213, 0x7ffffed8, PT ;  /* 0x7ffffed8d500780c */ /* 0x000fe40003fa6070 */
[----:B------:R-:W1:Y:S01]  /*104f0*/  LDC R213, c[0x0][0x230] ;  /* 0x00008c00ffd57b82 */ /* 0x000e620000000800 */
[----:B-----5:R-:W-:Y:S01]  /*10500*/  IMAD.WIDE R2, R4, 0x4, R196 ;  /* 0x0000000404027825 */ /* 0x020fe200078e02c4 */
[----:B----4-:R-:W-:-:S03]  /*10510*/  IADD3 R204, R212, -0xad, RZ ;  /* 0xffffff53d4cc7810 */ /* 0x010fc60007ffe0ff */
[----:B-1----:R-:W-:Y:S01]  /*10520*/  VIADD R196, R213, 0xffffff4f ;  /* 0xffffff4fd5c47836 */ /* 0x002fe20000000000 */
[----:B------:R-:W-:Y:S01]  /*10530*/  LDGSTS.E [R249+0x29c00], desc[UR8][R2.64], !P2 ;  /* 0x29c0000002f97fae */ /* 0x000fe2000d121848 */
[----:B------:R-:W-:-:S03]  /*10540*/  IMAD.WIDE R212, R4, 0x4, R188 ;  /* 0x0000000404d47825 */ /* 0x000fc600078e02bc */
[----:B------:R1:W-:Y:S01]  /*10550*/  STL.64 [R1+0x3c8], R2 ;  /* 0x0003c80201007387 */ /* 0x0003e20000100a00 */
[----:B--2---:R-:W-:Y:S01]  /*10560*/  VIADD R188, R252, 0xffffff4b ;  /* 0xffffff4bfcbc7836 */ /* 0x004fe20000000000 */
[----:B------:R-:W-:Y:S01]  /*10570*/  ISETP.GE.U32.AND P4, PT, R204, 0x7ffffed4, PT ;  /* 0x7ffffed4cc00780c */ /* 0x000fe20003f86070 */
[----:B------:R-:W2:Y:S01]  /*10580*/  LDC R252, c[0x0][0x230] ;  /* 0x00008c00fffc7b82 */ /* 0x000ea20000000800 */
[----:B------:R4:W-:Y:S01]  /*10590*/  LDGSTS.E [R249+0x2a000], desc[UR8][R212.64], !P3 ;  /* 0x2a000000d4f97fae */ /* 0x0009e2000d921848 */
[----:B------:R-:W-:-:S06]  /*105a0*/  ISETP.GE.U32.AND P2, PT, R196, 0x7ffffed0, PT ;  /* 0x7ffffed0c400780c */ /* 0x000fcc0003f46070 */
[----:B------:R-:W5:Y:S01]  /*105b0*/  LDC R204, c[0x0][0x230] ;  /* 0x00008c00ffcc7b82 */ /* 0x000f620000000800 */
[----:B-1----:R-:W3:Y:S04]  /*105c0*/  LDL.LU.64 R2, [R1+0x1118] ;  /* 0x0011180001027983 */ /* 0x002ee80000300a00 */
[----:B------:R4:W-:Y:S03]  /*105d0*/  STL.64 [R1+0x400], R212 ;  /* 0x000400d401007387 */ /* 0x0009e60000100a00 */
[----:B------:R-:W1:Y:S01]  /*105e0*/  LDC R189, c[0x0][0x230] ;  /* 0x00008c00ffbd7b82 */ /* 0x000e620000000800 */
[----:B----4-:R-:W-:-:S04]  /*105f0*/  IMAD.WIDE R212, R4, 0x4, R180 ;  /* 0x0000000404d47825 */ /* 0x010fc800078e02b4 */
[----:B--2---:R-:W-:Y:S01]  /*10600*/  VIADD R180, R252, 0xffffff47 ;  /* 0xffffff47fcb47836 */ /* 0x004fe20000000000 */
[----:B------:R-:W-:Y:S02]  /*10610*/  ISETP.GE.U32.AND P3, PT, R188, 0x7ffffecc, PT ;  /* 0x7ffffeccbc00780c */ /* 0x000fe40003f66070 */
[----:B------:R-:W2:Y:S01]  /*10620*/  LDC R252, c[0x0][0x230] ;  /* 0x00008c00fffc7b82 */ /* 0x000ea20000000800 */
[----:B------:R-:W-:Y:S01]  /*10630*/  IMAD.WIDE R196, R4, 0x4, R172 ;  /* 0x0000000404c47825 */ /* 0x000fe200078e02ac */
[----:B------:R4:W-:Y:S06]  /*10640*/  LDGSTS.E [R249+0x2a400], desc[UR8][R212.64], !P0 ;  /* 0x2a400000d4f97fae */ /* 0x0009ec000c121848 */
[----:B------:R-:W1:Y:S01]  /*10650*/  LDC R173, c[0x0][0x230] ;  /* 0x00008c00ffad7b82 */ /* 0x000e620000000800 */
[----:B------:R4:W-:Y:S01]  /*10660*/  STL.64 [R1+0x470], R212 ;  /* 0x000470d401007387 */ /* 0x0009e20000100a00 */
[----:B------:R-:W-:Y:S01]  /*10670*/  ISETP.GE.U32.AND P0, PT, R180, 0x7ffffec8, PT ;  /* 0x7ffffec8b400780c */ /* 0x000fe20003f06070 */
[----:B------:R-:W-:-:S02]  /*10680*/  IMAD.WIDE R156, R4, 0x4, R156 ;  /* 0x00000004049c7825 */ /* 0x000fc400078e029c */
[----:B------:R5:W-:Y:S03]  /*10690*/  LDGSTS.E [R249+0x2a800], desc[UR8][R196.64], !P5 ;  /* 0x2a800000c4f97fae */ /* 0x000be6000e921848 */
[----:B------:R-:W1:Y:S01]  /*106a0*/  LDC R188, c[0x0][0x230] ;  /* 0x00008c00ffbc7b82 */ /* 0x000e620000000800 */
[----:B------:R5:W-:Y:S01]  /*106b0*/  STL.64 [R1+0x4b0], R196 ;  /* 0x0004b0c401007387 */ /* 0x000be20000100a00 */
[----:B--2---:R-:W-:Y:S01]  /*106c0*/  IADD3 R172, R252, -0xbd, RZ ;  /* 0xffffff43fcac7810 */ /* 0x004fe20007ffe0ff */
[----:B----4-:R-:W-:-:S05]  /*106d0*/  IMAD.WIDE R212, R4, 0x4, R164 ;  /* 0x0000000404d47825 */ /* 0x010fca00078e02a4 */
[----:B------:R-:W2:Y:S01]  /*106e0*/  LDC R180, c[0x0][0x230] ;  /* 0x00008c00ffb47b82 */ /* 0x000ea20000000800 */
[----:B------:R-:W-:Y:S01]  /*106f0*/  ISETP.GE.U32.AND P5, PT, R172, 0x7ffffec4, PT ;  /* 0x7ffffec4ac00780c */ /* 0x000fe20003fa6070 */
[----:B-----5:R-:W-:Y:S01]  /*10700*/  VIADD R164, R204, 0xffffff3f ;  /* 0xffffff3fcca47836 */ /* 0x020fe20000000000 */
[----:B------:R-:W-:Y:S01]  /*10710*/  LDGSTS.E [R249+0x2ac00], desc[UR8][R212.64], !P4 ;  /* 0x2ac00000d4f97fae */ /* 0x000fe2000e121848 */
[----:B------:R-:W-:Y:S02]  /*10720*/  VIADD R165, R205, 0xffffff3b ;  /* 0xffffff3bcda57836 */ /* 0x000fe40000000000 */
[----:B------:R-:W-:Y:S02]  /*10730*/  IMAD.WIDE R196, R4, 0x4, R148 ;  /* 0x0000000404c47825 */ /* 0x000fe400078e0294 */
[----:B------:R-:W4:Y:S01]  /*10740*/  LDC R172, c[0x0][0x230] ;  /* 0x00008c00ffac7b82 */ /* 0x000f220000000800 */
[----:B------:R5:W-:Y:S01]  /*10750*/  LDGSTS.E [R249+0x2b000], desc[UR8][R156.64], !P2 ;  /* 0x2b0000009cf97fae */ /* 0x000be2000d121848 */
[----:B-1----:R-:W-:Y:S01]  /*10760*/  VIADD R148, R189, 0xffffff37 ;  /* 0xffffff37bd947836 */ /* 0x002fe20000000000 */
[----:B------:R-:W-:-:S02]  /*10770*/  ISETP.GE.U32.AND P4, PT, R164, 0x7ffffec0, PT ;  /* 0x7ffffec0a400780c */ /* 0x000fc40003f86070 */
[----:B------:R-:W-:Y:S01]  /*10780*/  STL.64 [R1+0x4f0], R212 ;  /* 0x0004f0d401007387 */ /* 0x000fe20000100a00 */
[----:B------:R-:W-:Y:S01]  /*10790*/  ISETP.GE.U32.AND P2, PT, R165, 0x7ffffebc, PT ;  /* 0x7ffffebca500780c */ /* 0x000fe20003f46070 */
[----:B------:R-:W-:Y:S01]  /*107a0*/  IMAD.WIDE R164, R4, 0x4, R140 ;  /* 0x0000000404a47825 */ /* 0x000fe200078e028c */
[----:B------:R-:W1:Y:S01]  /*107b0*/  LDC R149, c[0x0][0x230] ;  /* 0x00008c00ff957b82 */ /* 0x000e620000000800 */
[----:B------:R-:W-:Y:S01]  /*107c0*/  LDGSTS.E [R249+0x2b400], desc[UR8][R196.64], !P3 ;  /* 0x2b400000c4f97fae */ /* 0x000fe2000d921848 */
[----:B------:R-:W-:-:S03]  /*107d0*/  ISETP.GE.U32.AND P3, PT, R148, 0x7ffffeb8, PT ;  /* 0x7ffffeb89400780c */ /* 0x000fc60003f66070 */
[----:B------:R5:W-:Y:S03]  /*107e0*/  STL.64 [R1+0x550], R156 ;  /* 0x0005509c01007387 */ /* 0x000be60000100a00 */
[----:B------:R-:W1:Y:S01]  /*107f0*/  LDC R148, c[0x0][0x230] ;  /* 0x00008c00ff947b82 */ /* 0x000e620000000800 */
[----:B------:R-:W-:Y:S01]  /*10800*/  LDGSTS.E [R249+0x2b800], desc[UR8][R164.64], !P0 ;  /* 0x2b800000a4f97fae */ /* 0x000fe2000c121848 */
[----:B-----5:R-:W-:Y:S01]  /*10810*/  IMAD.WIDE R156, R4, 0x4, R132 ;  /* 0x00000004049c7825 */ /* 0x020fe200078e0284 */
[----:B------:R-:W-:Y:S02]  /*10820*/  IADD3 R140, R188, -0xcd, RZ ;  /* 0xffffff33bc8c7810 */ /* 0x000fe40007ffe0ff */
[----:B------:R-:W-:Y:S03]  /*10830*/  STL.64 [R1+0x5a0], R196 ;  /* 0x0005a0c401007387 */ /* 0x000fe60000100a00 */
[----:B------:R-:W5:Y:S01]  /*10840*/  LDC R133, c[0x0][0x230] ;  /* 0x00008c00ff857b82 */ /* 0x000f620000000800 */
[----:B------:R-:W-:Y:S01]  /*10850*/  VIADD R132, R173, 0xffffff2f ;  /* 0xffffff2fad847836 */ /* 0x000fe20000000000 */
[----:B------:R4:W-:Y:S04]  /*10860*/  LDGSTS.E [R249+0x2bc00], desc[UR8][R156.64], !P5 ;  /* 0x2bc000009cf97fae */ /* 0x0009e8000e921848 */
[----:B------:R-:W-:-:S02]  /*10870*/  ISETP.GE.U32.AND P5, PT, R132, 0x7ffffeb0, PT ;  /* 0x7ffffeb08400780c */ /* 0x000fc40003fa6070 */
[----:B------:R-:W5:Y:S01]  /*10880*/  LDC R132, c[0x0][0x230] ;  /* 0x00008c00ff847b82 */ /* 0x000f620000000800 */
[----:B------:R-:W-:Y:S01]  /*10890*/  STL.64 [R1+0x5e0], R164 ;  /* 0x0005e0a401007387 */ /* 0x000fe20000100a00 */
[----:B------:R-:W-:Y:S01]  /*108a0*/  ISETP.GE.U32.AND P0, PT, R140, 0x7ffffeb4, PT ;  /* 0x7ffffeb48c00780c */ /* 0x000fe20003f06070 */
[----:B------:R-:W-:Y:S02]  /*108b0*/  IMAD.WIDE R140, R4, 0x4, R116 ;  /* 0x00000004048c7825 */ /* 0x000fe400078e0274 */
[----:B------:R4:W-:Y:S02]  /*108c0*/  STL.64 [R1+0x610], R156 ;  /* 0x0006109c01007387 */ /* 0x0009e40000100a00 */
[----:B--2---:R-:W-:Y:S01]  /*108d0*/  VIADD R116, R180, 0xffffff27 ;  /* 0xffffff27b4747836 */ /* 0x004fe20000000000 */
[----:B------:R-:W2:Y:S01]  /*108e0*/  LDC R117, c[0x0][0x230] ;  /* 0x00008c00ff757b82 */ /* 0x000ea20000000800 */
[----:B------:R-:W-:-:S04]  /*108f0*/  IMAD.WIDE R100, R4, 0x4, R100 ;  /* 0x0000000404647825 */ /* 0x000fc800078e0264 */
[----:B----4-:R-:W-:-:S04]  /*10900*/  IMAD.WIDE R156, R4, 0x4, R124 ;  /* 0x00000004049c7825 */ /* 0x010fc800078e027c */
[----:B------:R-:W-:Y:S01]  /*10910*/  VIADD R124, R172, 0xffffff2b ;  /* 0xffffff2bac7c7836 */ /* 0x000fe20000000000 */
[----:B------:R4:W-:Y:S04]  /*10920*/  STL.64 [R1+0x670], R156 ;  /* 0x0006709c01007387 */ /* 0x0009e80000100a00 */
[----:B------:R4:W-:Y:S01]  /*10930*/  LDGSTS.E [R249+0x2c000], desc[UR8][R156.64], !P4 ;  /* 0x2c0000009cf97fae */ /* 0x0009e2000e121848 */
[----:B------:R-:W-:Y:S02]  /*10940*/  ISETP.GE.U32.AND P4, PT, R124, 0x7ffffeac, PT ;  /* 0x7ffffeac7c00780c */ /* 0x000fe40003f86070 */
[----:B------:R-:W2:Y:S01]  /*10950*/  LDC R124, c[0x0][0x230] ;  /* 0x00008c00ff7c7b82 */ /* 0x000ea20000000800 */
[----:B------:R5:W-:Y:S01]  /*10960*/  LDGSTS.E [R249+0x2c400], desc[UR8][R140.64], !P2 ;  /* 0x2c4000008cf97fae */ /* 0x000be2000d121848 */
[----:B------:R-:W-:-:S03]  /*10970*/  ISETP.GE.U32.AND P2, PT, R116, 0x7ffffea8, PT ;  /* 0x7ffffea87400780c */ /* 0x000fc60003f46070 */
[----:B------:R5:W-:Y:S03]  /*10980*/  STL.64 [R1+0x6c0], R140 ;  /* 0x0006c08c01007387 */ /* 0x000be60000100a00 */
[----:B------:R-:W2:Y:S01]  /*10990*/  LDC R116, c[0x0][0x230] ;  /* 0x00008c00ff747b82 */ /* 0x000ea20000000800 */
[----:B----4-:R-:W-:Y:S01]  /*109a0*/  IMAD.WIDE R156, R4, 0x4, R108 ;  /* 0x00000004049c7825 */ /* 0x010fe200078e026c */
[----:B-1----:R-:W-:-:S03]  /*109b0*/  IADD3 R108, R148, -0xdd, RZ ;  /* 0xffffff23946c7810 */ /* 0x002fc60007ffe0ff */
[----:B------:R-:W-:Y:S01]  /*109c0*/  VIADD R109, R149, 0xffffff1f ;  /* 0xffffff1f956d7836 */ /* 0x000fe20000000000 */
[----:B------:R-:W-:Y:S01]  /*109d0*/  LDGSTS.E [R249+0x2c800], desc[UR8][R156.64], !P3 ;  /* 0x2c8000009cf97fae */ /* 0x000fe2000d921848 */
[----:B------:R-:W-:Y:S01]  /*109e0*/  ISETP.GE.U32.AND P3, PT, R108, 0x7ffffea4, PT ;  /* 0x7ffffea46c00780c */ /* 0x000fe20003f66070 */
[C---:B-----5:R-:W-:Y:S02]  /*109f0*/  IMAD.WIDE R140, R4.reuse, 0x4, R92 ;  /* 0x00000004048c7825 */ /* 0x060fe400078e025c */
[----:B------:R1:W-:Y:S01]  /*10a00*/  LDGSTS.E [R249+0x2cc00], desc[UR8][R100.64], !P0 ;  /* 0x2cc0000064f97fae */ /* 0x0003e2000c121848 */
[----:B------:R-:W-:Y:S01]  /*10a10*/  ISETP.GE.U32.AND P0, PT, R109, 0x7ffffea0, PT ;  /* 0x7ffffea06d00780c */ /* 0x000fe20003f06070 */
[----:B------:R-:W4:Y:S01]  /*10a20*/  LDC R93, c[0x0][0x230] ;  /* 0x00008c00ff5d7b82 */ /* 0x000f220000000800 */
[----:B------:R-:W-:Y:S01]  /*10a30*/  IMAD.WIDE R108, R4, 0x4, R84 ;  /* 0x00000004046c7825 */ /* 0x000fe200078e0254 */
[----:B------:R-:W-:Y:S04]  /*10a40*/  STL.64 [R1+0x708], R156 ;  /* 0x0007089c01007387 */ /* 0x000fe80000100a00 */
[----:B------:R1:W-:Y:S01]  /*10a50*/  STL.64 [R1+0x778], R100 ;  /* 0x0007786401007387 */ /* 0x0003e20000100a00 */
[----:B------:R-:W-:-:S03]  /*10a60*/  VIADD R84, R132, 0xffffff17 ;  /* 0xffffff1784547836 */ /* 0x000fc60000000000 */
[----:B------:R-:W-:Y:S04]  /*10a70*/  STL.64 [R1+0x7b8], R140 ;  /* 0x0007b88c01007387 */ /* 0x000fe80000100a00 */
[----:B------:R-:W-:Y:S01]  /*10a80*/  LDGSTS.E [R249+0x2d000], desc[UR8][R140.64], !P5 ;  /* 0x2d0000008cf97fae */ /* 0x000fe2000e921848 */
[----:B-1----:R-:W-:-:S03]  /*10a90*/  IMAD.WIDE R100, R4, 0x4, R76 ;  /* 0x0000000404647825 */ /* 0x002fc600078e024c */
[----:B------:R-:W-:Y:S01]  /*10aa0*/  STL.64 [R1+0x7f8], R108 ;  /* 0x0007f86c01007387 */ /* 0x000fe20000100a00 */
[----:B------:R-:W1:Y:S03]  /*10ab0*/  LDC R77, c[0x0][0x230] ;  /* 0x00008c00ff4d7b82 */ /* 0x000e660000000800 */
[----:B------:R-:W-:Y:S01]  /*10ac0*/  LDGSTS.E [R249+0x2d400], desc[UR8][R108.64], !P4 ;  /* 0x2d4000006cf97fae */ /* 0x000fe2000e121848 */
[----:B------:R-:W-:Y:S01]  /*10ad0*/  ISETP.GE.U32.AND P4, PT, R84, 0x7ffffe98, PT ;  /* 0x7ffffe985400780c */ /* 0x000fe20003f86070 */
[C---:B------:R-:W-:Y:S02]  /*10ae0*/  IMAD.WIDE R84, R4.reuse, 0x4, R60 ;  /* 0x0000000404547825 */ /* 0x040fe400078e023c */
[----:B------:R5:W-:Y:S01]  /*10af0*/  STL.64 [R1+0x848], R100 ;  /* 0x0008486401007387 */ /* 0x000be20000100a00 */
[----:B------:R-:W1:Y:S03]  /*10b00*/  LDC R61, c[0x0][0x230] ;  /* 0x00008c00ff3d7b82 */ /* 0x000e660000000800 */
[----:B------:R5:W-:Y:S02]  /*10b10*/  LDGSTS.E [R249+0x2d800], desc[UR8][R100.64], !P2 ;  /* 0x2d80000064f97fae */ /* 0x000be4000d121848 */
[----:B-----5:R-:W-:-:S05]  /*10b20*/  IMAD.WIDE R100, R4, 0x4, R68 ;  /* 0x0000000404647825 */ /* 0x020fca00078e0244 */
[----:B------:R5:W-:Y:S04]  /*10b30*/  STL.64 [R1+0x870], R100 ;  /* 0x0008706401007387 */ /* 0x000be80000100a00 */
[----:B------:R4:W-:Y:S04]  /*10b40*/  STL.64 [R1+0x8a8], R84 ;  /* 0x0008a85401007387 */ /* 0x0009e80000100a00 */
[----:B------:R-:W3:Y:S01]  /*10b50*/  LDL.LU.64 R212, [R1+0x10] ;  /* 0x0000100001d47983 */ /* 0x000ee20000300a00 */
[----:B------:R-:W-:Y:S01]  /*10b60*/  VIADD R92, R133, 0xffffff1b ;  /* 0xffffff1b855c7836 */ /* 0x000fe20000000000 */
[----:B--2---:R-:W-:Y:S01]  /*10b70*/  IADD3 R76, R117, -0xed, RZ ;  /* 0xffffff13754c7810 */ /* 0x004fe20007ffe0ff */
[----:B------:R-:W-:Y:S01]  /*10b80*/  VIADD R68, R116, 0xffffff0f ;  /* 0xffffff0f74447836 */ /* 0x000fe20000000000 */
[----:B------:R5:W-:Y:S02]  /*10b90*/  LDGSTS.E [R249+0x2dc00], desc[UR8][R100.64], !P3 ;  /* 0x2dc0000064f97fae */ /* 0x000be4000d921848 */
[----:B------:R-:W-:-:S02]  /*10ba0*/  ISETP.GE.U32.AND P5, PT, R92, 0x7ffffe9c, PT ;  /* 0x7ffffe9c5c00780c */ /* 0x000fc40003fa6070 */
[----:B------:R-:W2:Y:S01]  /*10bb0*/  LDC R92, c[0x0][0x230] ;  /* 0x00008c00ff5c7b82 */ /* 0x000ea20000000800 */
[----:B------:R-:W-:Y:S01]  /*10bc0*/  ISETP.GE.U32.AND P2, PT, R76, 0x7ffffe94, PT ;  /* 0x7ffffe944c00780c */ /* 0x000fe20003f46070 */
[----:B------:R-:W-:Y:S01]  /*10bd0*/  VIADD R60, R124, 0xffffff0b ;  /* 0xffffff0b7c3c7836 */ /* 0x000fe20000000000 */
[----:B------:R-:W-:Y:S01]  /*10be0*/  ISETP.GE.U32.AND P3, PT, R68, 0x7ffffe90, PT ;  /* 0x7ffffe904400780c */ /* 0x000fe20003f66070 */
[----:B------:R1:W-:Y:S04]  /*10bf0*/  LDGSTS.E [R249+0x2e000], desc[UR8][R84.64], !P0 ;  /* 0x2e00000054f97fae */ /* 0x0003e8000c121848 */
[----:B------:R-:W2:Y:S01]  /*10c00*/  LDC R76, c[0x0][0x230] ;  /* 0x00008c00ff4c7b82 */ /* 0x000ea20000000800 */
[----:B-----5:R-:W-:Y:S01]  /*10c10*/  IMAD.WIDE R100, R4, 0x4, R52 ;  /* 0x0000000404647825 */ /* 0x020fe200078e0234 */
[----:B------:R-:W-:-:S03]  /*10c20*/  ISETP.GE.U32.AND P0, PT, R60, 0x7ffffe8c, PT ;  /* 0x7ffffe8c3c00780c */ /* 0x000fc60003f06070 */
[C---:B------:R-:W-:Y:S01]  /*10c30*/  IMAD.WIDE R44, R4.reuse, 0x4, R44 ;  /* 0x00000004042c7825 */ /* 0x040fe200078e022c */
[----:B----4-:R-:W-:Y:S01]  /*10c40*/  IADD3 R53, R93, -0xfd, RZ ;  /* 0xffffff035d357810 */ /* 0x010fe20007ffe0ff */
[----:B------:R-:W-:Y:S01]  /*10c50*/  LDGSTS.E [R249+0x2e400], desc[UR8][R100.64], !P5 ;  /* 0x2e40000064f97fae */ /* 0x000fe2000e921848 */
[----:B------:R-:W4:Y:S01]  /*10c60*/  LDC R60, c[0x0][0x230] ;  /* 0x00008c00ff3c7b82 */ /* 0x000f220000000800 */
[----:B-1----:R-:W-:Y:S02]  /*10c70*/  IMAD.WIDE R84, R4, 0x4, R36 ;  /* 0x0000000404547825 */ /* 0x002fe400078e0224 */
[----:B------:R1:W-:Y:S02]  /*10c80*/  LDGSTS.E [R249+0x2e800], desc[UR8][R44.64], !P4 ;  /* 0x2e8000002cf97fae */ /* 0x0003e4000e121848 */
[----:B--2---:R-:W-:-:S03]  /*10c90*/  VIADD R52, R92, 0xffffff07 ;  /* 0xffffff075c347836 */ /* 0x004fc60000000000 */
[----:B------:R-:W2:Y:S01]  /*10ca0*/  LDC R68, c[0x0][0x230] ;  /* 0x00008c00ff447b82 */ /* 0x000ea20000000800 */
[----:B------:R-:W-:Y:S01]  /*10cb0*/  STL.64 [R1+0x908], R100 ;  /* 0x0009086401007387 */ /* 0x000fe20000100a00 */
[----:B------:R-:W-:Y:S01]  /*10cc0*/  VIADD R36, R77, 0xffffff7e ;  /* 0xffffff7e4d247836 */ /* 0x000fe20000000000 */
[----:B------:R-:W-:Y:S02]  /*10cd0*/  ISETP.GE.U32.AND P4, PT, R53, 0x7ffffe84, PT ;  /* 0x7ffffe843500780c */ /* 0x000fe40003f86070 */
[----:B------:R-:W-:Y:S01]  /*10ce0*/  ISETP.GE.U32.AND P5, PT, R52, 0x7ffffe88, PT ;  /* 0x7ffffe883400780c */ /* 0x000fe20003fa6070 */
[----:B------:R1:W-:Y:S01]  /*10cf0*/  STL.64 [R1+0x930], R44 ;  /* 0x0009302c01007387 */ /* 0x0003e20000100a00 */
[----:B------:R-:W-:Y:S01]  /*10d00*/  IMAD.WIDE R52, R4, 0x4, R30 ;  /* 0x0000000404347825 */ /* 0x000fe200078e021e */
[----:B------:R-:W5:Y:S02]  /*10d10*/  LDC R37, c[0x0][0x230] ;  /* 0x00008c00ff257b82 */ /* 0x000f640000000800 */
[----:B------:R-:W-:Y:S01]  /*10d20*/  LDGSTS.E [R249+0x2ec00], desc[UR8][R84.64], !P2 ;  /* 0x2ec0000054f97fae */ /* 0x000fe2000d121848 */
[----:B------:R-:W-:-:S03]  /*10d30*/  ISETP.GE.U32.AND P2, PT, R36, 0x7ffffeff, PT ;  /* 0x7ffffeff2400780c */ /* 0x000fc60003f46070 */
[----:B------:R4:W-:Y:S02]  /*10d40*/  LDGSTS.E [R249+0x2f000], desc[UR8][R52.64], !P3 ;  /* 0x2f00000034f97fae */ /* 0x0009e4000d921848 */
[----:B------:R-:W5:Y:S01]  /*10d50*/  LDC R36, c[0x0][0x230] ;  /* 0x00008c00ff247b82 */ /* 0x000f620000000800 */
[----:B-1----:R-:W-:-:S04]  /*10d60*/  IMAD.WIDE R44, R4, 0x4, R24 ;  /* 0x00000004042c7825 */ /* 0x002fc800078e0218 */
[----:B------:R-:W-:Y:S01]  /*10d70*/  VIADD R24, R61, 0xffffff76 ;  /* 0xffffff763d187836 */ /* 0x000fe20000000000 */
[----:B------:R1:W-:Y:S02]  /*10d80*/  LDGSTS.E [R249+0x2f400], desc[UR8][R44.64], !P0 ;  /* 0x2f4000002cf97fae */ /* 0x0003e4000c121848 */
[----:B------:R-:W3:Y:S02]  /*10d90*/  LDC R25, c[0x0][0x230] ;  /* 0x00008c00ff197b82 */ /* 0x000ee40000000800 */
[----:B------:R-:W-:Y:S01]  /*10da0*/  ISETP.GE.U32.AND P0, PT, R24, 0x7ffffef7, PT ;  /* 0x7ffffef71800780c */ /* 0x000fe20003f06070 */
[----:B------:R-:W-:-:S05]  /*10db0*/  VIADD R30, R76, 0xffffff7a ;  /* 0xffffff7a4c1e7836 */ /* 0x000fca0000000000 */
[----:B------:R-:W3:Y:S01]  /*10dc0*/  LDC R24, c[0x0][0x230] ;  /* 0x00008c00ff187b82 */ /* 0x000ee20000000800 */
[----:B------:R-:W-:Y:S01]  /*10dd0*/  STL.64 [R1+0x958], R84 ;  /* 0x0009585401007387 */ /* 0x000fe20000100a00 */
[----:B------:R-:W-:-:S03]  /*10de0*/  ISETP.GE.U32.AND P3, PT, R30, 0x7ffffefb, PT ;  /* 0x7ffffefb1e00780c */ /* 0x000fc60003f66070 */
[----:B------:R4:W-:Y:S01]  /*10df0*/  STL.64 [R1+0x9a0], R52 ;  /* 0x0009a03401007387 */ /* 0x0009e20000100a00 */
[----:B------:R-:W-:-:S03]  /*10e00*/  IMAD.WIDE R30, R4, 0x4, R12 ;  /* 0x00000004041e7825 */ /* 0x000fc600078e020c */
[----:B------:R1:W-:Y:S01]  /*10e10*/  STL.64 [R1+0xbb8], R44 ;  /* 0x000bb82c01007387 */ /* 0x0003e20000100a00 */
[----:B--2---:R-:W-:Y:S02]  /*10e20*/  VIADD R12, R68, 0xffffff6e ;  /* 0xffffff6e440c7836 */ /* 0x004fe40000000000 */
[----:B----4-:R-:W-:Y:S01]  /*10e30*/  IMAD.WIDE R52, R4, 0x4, R18 ;  /* 0x0000000404347825 */ /* 0x010fe200078e0212 */
[----:B-1----:R-:W1:Y:S01]  /*10e40*/  LDC R44, c[0x0][0x230] ;  /* 0x00008c00ff2c7b82 */ /* 0x002e620000000800 */
[----:B------:R-:W-:-:S03]  /*10e50*/  IADD3 R18, R60, -0x8e, RZ ;  /* 0xffffff723c127810 */ /* 0x000fc60007ffe0ff */
[----:B------:R2:W-:Y:S04]  /*10e60*/  STL.64 [R1+0xbe0], R52 ;  /* 0x000be03401007387 */ /* 0x0005e80000100a00 */
[----:B------:R2:W-:Y:S01]  /*10e70*/  LDGSTS.E [R249+0x2f800], desc[UR8][R52.64], !P5 ;  /* 0x2f80000034f97fae */ /* 0x0005e2000e921848 */
[----:B------:R-:W-:Y:S01]  /*10e80*/  IMAD.WIDE R242, R4, 0x4, R242 ;  /* 0x0000000404f27825 */ /* 0x000fe200078e02f2 */
[----:B------:R-:W4:Y:S02]  /*10e90*/  LDC R45, c[0x0][0x230] ;  /* 0x00008c00ff2d7b82 */ /* 0x000f240000000800 */
[----:B------:R3:W-:Y:S01]  /*10ea0*/  STL.64 [R1+0xc00], R30 ;  /* 0x000c001e01007387 */ /* 0x0007e20000100a00 */
[----:B------:R-:W-:-:S03]  /*10eb0*/  ISETP.GE.U32.AND P5, PT, R18, 0x7ffffef3, PT ;  /* 0x7ffffef31200780c */ /* 0x000fc60003fa6070 */
[----:B------:R3:W-:Y:S01]  /*10ec0*/  LDGSTS.E [R249+0x2fc00], desc[UR8][R30.64], !P4 ;  /* 0x2fc000001ef97fae */ /* 0x0007e2000e121848 */
[----:B-----5:R-:W-:Y:S01]  /*10ed0*/  VIADD R13, R37, 0xffffff66 ;  /* 0xffffff66250d7836 */ /* 0x020fe20000000000 */
[----:B------:R-:W5:Y:S01]  /*10ee0*/  LDC R18, c[0x0][0x230] ;  /* 0x00008c00ff127b82 */ /* 0x000f620000000800 */
[----:B------:R-:W-:-:S07]  /*10ef0*/  ISETP.GE.U32.AND P4, PT, R12, 0x7ffffeef, PT ;  /* 0x7ffffeef0c00780c */ /* 0x000fce0003f86070 */
[----:B--2---:R-:W2:Y:S01]  /*10f00*/  LDC R52, c[0x0][0x230] ;  /* 0x00008c00ff347b82 */ /* 0x004ea20000000800 */
[----:B------:R-:W-:Y:S02]  /*10f10*/  VIADD R12, R36, 0xffffff6a ;  /* 0xffffff6a240c7836 */ /* 0x000fe40000000000 */
[----:B------:R-:W-:-:S05]  /*10f20*/  IMAD.WIDE R234, R4, 0x4, R234 ;  /* 0x0000000404ea7825 */ /* 0x000fca00078e02ea */
[----:B------:R-:W5:Y:S01]  /*10f30*/  LDC R19, c[0x0][0x230] ;  /* 0x00008c00ff137b82 */ /* 0x000f620000000800 */
[----:B------:R-:W-:-:S04]  /*10f40*/  IMAD.WIDE R226, R4, 0x4, R226 ;  /* 0x0000000404e27825 */ /* 0x000fc800078e02e2 */
[----:B------:R-:W-:-:S03]  /*10f50*/  IMAD.WIDE R218, R4, 0x4, R218 ;  /* 0x0000000404da7825 */ /* 0x000fc600078e02da */
[----:B------:R-:W5:Y:S01]  /*10f60*/  LDC R36, c[0x0][0x230] ;  /* 0x00008c00ff247b82 */ /* 0x000f620000000800 */
[----:B------:R-:W-:-:S04]  /*10f70*/  IMAD.WIDE R210, R4, 0x4, R210 ;  /* 0x0000000404d27825 */ /* 0x000fc800078e02d2 */
[----:B------:R-:W-:-:S03]  /*10f80*/  IMAD.WIDE R202, R4, 0x4, R202 ;  /* 0x0000000404ca7825 */ /* 0x000fc600078e02ca */
[----:B------:R-:W5:Y:S01]  /*10f90*/  LDC R37, c[0x0][0x230] ;  /* 0x00008c00ff257b82 */ /* 0x000f620000000800 */
[----:B------:R-:W-:-:S04]  /*10fa0*/  IMAD.WIDE R194, R4, 0x4, R194 ;  /* 0x0000000404c27825 */ /* 0x000fc800078e02c2 */
[----:B------:R-:W-:-:S04]  /*10fb0*/  IMAD.WIDE R186, R4, 0x4, R186 ;  /* 0x0000000404ba7825 */ /* 0x000fc800078e02ba */
[----:B------:R-:W-:-:S05]  /*10fc0*/  IMAD.WIDE R60, R4, 0x4, R178 ;  /* 0x00000004043c7825 */ /* 0x000fca00078e02b2 */
[----:B------:R5:W-:Y:S01]  /*10fd0*/  STL.64 [R1+0x10], R60 ;  /* 0x0000103c01007387 */ /* 0x000be20000100a00 */
[----:B------:R-:W-:-:S04]  /*10fe0*/  IMAD.WIDE R68, R4, 0x4, R138 ;  /* 0x0000000404447825 */ /* 0x000fc800078e028a */
[----:B------:R-:W-:-:S04]  /*10ff0*/  IMAD.WIDE R50, R4, 0x4, R50 ;  /* 0x0000000404327825 */ /* 0x000fc800078e0232 */
[----:B---3--:R-:W-:-:S05]  /*11000*/  IMAD.WIDE R30, R4, 0x4, R212 ;  /* 0x00000004041e7825 */ /* 0x008fca00078e02d4 */
[----:B------:R-:W-:Y:S04]  /*11010*/  LDGSTS.E [R248+0x28100], desc[UR8][R30.64], !P2 ;  /* 0x281000001ef87fae */ /* 0x000fe8000d121848 */
[----:B------:R-:W-:Y:S01]  /*11020*/  LDGSTS.E [R248+0x28500], desc[UR8][R242.64], !P3 ;  /* 0x28500000f2f87fae */ /* 0x000fe2000d921848 */
[----:B------:R-:W-:Y:S01]  /*11030*/  ISETP.GE.U32.AND P3, PT, R13, 0x7ffffee7, PT ;  /* 0x7ffffee70d00780c */ /* 0x000fe20003f66070 */
[----:B------:R-:W-:Y:S01]  /*11040*/  VIADD R13, R24, 0xffffff5e ;  /* 0xffffff5e180d7836 */ /* 0x000fe20000000000 */
[----:B------:R-:W-:Y:S01]  /*11050*/  ISETP.GE.U32.AND P2, PT, R12, 0x7ffffeeb, PT ;  /* 0x7ffffeeb0c00780c */ /* 0x000fe20003f46070 */
[----:B------:R-:W3:Y:S01]  /*11060*/  LDC R24, c[0x0][0x230] ;  /* 0x00008c00ff187b82 */ /* 0x000ee20000000800 */
[----:B------:R-:W-:Y:S01]  /*11070*/  IADD3 R12, R25, -0x9e, RZ ;  /* 0xffffff62190c7810 */ /* 0x000fe20007ffe0ff */
[----:B------:R-:W-:Y:S03]  /*11080*/  LDGSTS.E [R248+0x28900], desc[UR8][R234.64], !P0 ;  /* 0x28900000eaf87fae */ /* 0x000fe6000c121848 */
[----:B------:R-:W-:Y:S01]  /*11090*/  ISETP.GE.U32.AND P0, PT, R12, 0x7ffffee3, PT ;  /* 0x7ffffee30c00780c */ /* 0x000fe20003f06070 */
[----:B-1----:R-:W-:Y:S01]  /*110a0*/  VIADD R12, R44, 0xffffff5a ;  /* 0xffffff5a2c0c7836 */ /* 0x002fe20000000000 */
[----:B------:R-:W-:Y:S01]  /*110b0*/  LDGSTS.E [R248+0x28d00], desc[UR8][R226.64], !P5 ;  /* 0x28d00000e2f87fae */ /* 0x000fe2000e921848 */
[----:B------:R-:W1:Y:S01]  /*110c0*/  LDC R25, c[0x0][0x230] ;  /* 0x00008c00ff197b82 */ /* 0x000e620000000800 */
[----:B------:R-:W-:-:S02]  /*110d0*/  ISETP.GE.U32.AND P5, PT, R13, 0x7ffffedf, PT ;  /* 0x7ffffedf0d00780c */ /* 0x000fc40003fa6070 */
[----:B------:R-:W-:Y:S01]  /*110e0*/  LDGSTS.E [R248+0x29100], desc[UR8][R218.64], !P4 ;  /* 0x29100000daf87fae */ /* 0x000fe2000e121848 */
[----:B------:R-:W-:Y:S02]  /*110f0*/  ISETP.GE.U32.AND P4, PT, R12, 0x7ffffedb, PT ;  /* 0x7ffffedb0c00780c */ /* 0x000fe40003f86070 */
[----:B--2---:R-:W-:Y:S01]  /*11100*/  IADD3 R12, R52, -0xae, RZ ;  /* 0xffffff52340c7810 */ /* 0x004fe20007ffe0ff */
[----:B------:R-:W-:Y:S01]  /*11110*/  LDGSTS.E [R248+0x29500], desc[UR8][R210.64], !P2 ;  /* 0x29500000d2f87fae */ /* 0x000fe2000d121848 */
[----:B------:R-:W2:Y:S01]  /*11120*/  LDC R44, c[0x0][0x230] ;  /* 0x00008c00ff2c7b82 */ /* 0x000ea20000000800 */
[----:B----4-:R-:W-:Y:S02]  /*11130*/  VIADD R13, R45, 0xffffff56 ;  /* 0xffffff562d0d7836 */ /* 0x010fe40000000000 */
[----:B------:R-:W-:Y:S01]  /*11140*/  LDGSTS.E [R248+0x29900], desc[UR8][R202.64], !P3 ;  /* 0x29900000caf87fae */ /* 0x000fe2000d921848 */
[----:B------:R-:W-:Y:S01]  /*11150*/  ISETP.GE.U32.AND P3, PT, R12, 0x7ffffed3, PT ;  /* 0x7ffffed30c00780c */ /* 0x000fe20003f66070 */
[----:B-----5:R-:W-:Y:S01]  /*11160*/  VIADD R12, R18, 0xffffff4e ;  /* 0xffffff4e120c7836 */ /* 0x020fe20000000000 */
[----:B------:R-:W-:Y:S01]  /*11170*/  ISETP.GE.U32.AND P2, PT, R13, 0x7ffffed7, PT ;  /* 0x7ffffed70d00780c */ /* 0x000fe20003f46070 */
[----:B------:R-:W-:Y:S01]  /*11180*/  LDGSTS.E [R248+0x29d00], desc[UR8][R194.64], !P0 ;  /* 0x29d00000c2f87fae */ /* 0x000fe2000c121848 */
[----:B------:R-:W4:Y:S01]  /*11190*/  LDC R18, c[0x0][0x230] ;  /* 0x00008c00ff127b82 */ /* 0x000f220000000800 */
[----:B------:R-:W-:Y:S01]  /*111a0*/  VIADD R13, R19, 0xffffff4a ;  /* 0xffffff4a130d7836 */ /* 0x000fe20000000000 */
[----:B------:R-:W-:Y:S01]  /*111b0*/  ISETP.GE.U32.AND P0, PT, R12, 0x7ffffecf, PT ;  /* 0x7ffffecf0c00780c */ /* 0x000fe20003f06070 */
[----:B---3--:R-:W-:Y:S01]  /*111c0*/  VIADD R12, R24, 0xffffff46 ;  /* 0xffffff46180c7836 */ /* 0x008fe20000000000 */
[----:B------:R-:W-:Y:S04]  /*111d0*/  LDGSTS.E [R248+0x2a100], desc[UR8][R186.64], !P5 ;  /* 0x2a100000baf87fae */ /* 0x000fe8000e921848 */
[----:B------:R-:W3:Y:S01]  /*111e0*/  LDC R19, c[0x0][0x230] ;  /* 0x00008c00ff137b82 */ /* 0x000ee20000000800 */
[----:B------:R-:W-:Y:S01]  /*111f0*/  ISETP.GE.U32.AND P5, PT, R13, 0x7ffffecb, PT ;  /* 0x7ffffecb0d00780c */ /* 0x000fe20003fa6070 */
[----:B------:R5:W-:Y:S01]  /*11200*/  LDGSTS.E [R248+0x2a500], desc[UR8][R60.64], !P4 ;  /* 0x2a5000003cf87fae */ /* 0x000be2000e121848 */
[----:B------:R-:W-:-:S05]  /*11210*/  IADD3 R13, R36, -0xbe, RZ ;  /* 0xffffff42240d7810 */ /* 0x000fca0007ffe0ff */
[----:B------:R-:W3:Y:S01]  /*11220*/  LDC R24, c[0x0][0x230] ;  /* 0x00008c00ff187b82 */ /* 0x000ee20000000800 */
[----:B------:R-:W-:Y:S01]  /*11230*/  ISETP.GE.U32.AND P4, PT, R12, 0x7ffffec7, PT ;  /* 0x7ffffec70c00780c */ /* 0x000fe20003f86070 */
[----:B-1----:R-:W-:Y:S02]  /*11240*/  VIADD R12, R25, 0xffffff3e ;  /* 0xffffff3e190c7836 */ /* 0x002fe40000000000 */
[----:B------:R-:W-:-:S04]  /*11250*/  IMAD.WIDE R52, R4, 0x4, R162 ;  /* 0x0000000404347825 */ /* 0x000fc800078e02a2 */
[----:B------:R-:W1:Y:S01]  /*11260*/  LDC R36, c[0x0][0x230] ;  /* 0x00008c00ff247b82 */ /* 0x000e620000000800 */
[----:B-----5:R-:W-:-:S07]  /*11270*/  IMAD.WIDE R60, R4, 0x4, R170 ;  /* 0x00000004043c7825 */ /* 0x020fce00078e02aa */
[----:B------:R-:W5:Y:S01]  /*11280*/  LDC R25, c[0x0][0x230] ;  /* 0x00008c00ff197b82 */ /* 0x000f620000000800 */
[----:B------:R4:W-:Y:S04]  /*11290*/  STL.64 [R1+0x370], R60 ;  /* 0x0003703c01007387 */ /* 0x0009e80000100a00 */
[----:B------:R4:W-:Y:S01]  /*112a0*/  LDGSTS.E [R248+0x2a900], desc[UR8][R60.64], !P2 ;  /* 0x2a9000003cf87fae */ /* 0x0009e2000d121848 */
[----:B------:R-:W-:-:S03]  /*112b0*/  ISETP.GE.U32.AND P2, PT, R13, 0x7ffffec3, PT ;  /* 0x7ffffec30d00780c */ /* 0x000fc60003f46070 */
[----:B------:R4:W-:Y:S01]  /*112c0*/  STL.64 [R1+0x398], R52 ;  /* 0x0003983401007387 */ /* 0x0009e20000100a00 */
[----:B------:R-:W-:Y:S02]  /*112d0*/  VIADD R13, R37, 0xffffff3a ;  /* 0xffffff3a250d7836 */ /* 0x000fe40000000000 */
[----:B------:R-:W5:Y:S01]  /*112e0*/  LDC R37, c[0x0][0x230] ;  /* 0x00008c00ff257b82 */ /* 0x000f620000000800 */
[----:B------:R3:W-:Y:S01]  /*112f0*/  LDGSTS.E [R248+0x2ad00], desc[UR8][R52.64], !P3 ;  /* 0x2ad0000034f87fae */ /* 0x0007e2000d921848 */
[----:B------:R-:W-:Y:S01]  /*11300*/  ISETP.GE.U32.AND P3, PT, R12, 0x7ffffebf, PT ;  /* 0x7ffffebf0c00780c */ /* 0x000fe20003f66070 */
[----:B--2---:R-:W-:Y:S02]  /*11310*/  VIADD R12, R44, 0xffffff36 ;  /* 0xffffff362c0c7836 */ /* 0x004fe40000000000 */
[----:B----4-:R-:W-:-:S03]  /*11320*/  IMAD.WIDE R60, R4, 0x4, R154 ;  /* 0x00000004043c7825 */ /* 0x010fc600078e029a */
[----:B------:R-:W2:Y:S02]  /*11330*/  LDC R44, c[0x0][0x230] ;  /* 0x00008c00ff2c7b82 */ /* 0x000ea40000000800 */
[----:B------:R4:W-:Y:S01]  /*11340*/  LDGSTS.E [R248+0x2b100], desc[UR8][R60.64], !P0 ;  /* 0x2b1000003cf87fae */ /* 0x0009e2000c121848 */
[----:B---3--:R-:W-:Y:S01]  /*11350*/  IMAD.WIDE R52, R4, 0x4, R146 ;  /* 0x0000000404347825 */ /* 0x008fe200078e0292 */
[----:B------:R-:W-:Y:S02]  /*11360*/  ISETP.GE.U32.AND P0, PT, R13, 0x7ffffebb, PT ;  /* 0x7ffffebb0d00780c */ /* 0x000fe40003f06070 */
[----:B------:R4:W-:Y:S04]  /*11370*/  STL.64 [R1+0x3e8], R60 ;  /* 0x0003e83c01007387 */ /* 0x0009e80000100a00 */
[----:B------:R3:W-:Y:S01]  /*11380*/  LDGSTS.E [R248+0x2b500], desc[UR8][R52.64], !P5 ;  /* 0x2b50000034f87fae */ /* 0x0007e2000e921848 */
[----:B------:R-:W-:-:S02]  /*11390*/  ISETP.GE.U32.AND P5, PT, R12, 0x7ffffeb7, PT ;  /* 0x7ffffeb70c00780c */ /* 0x000fc40003fa6070 */
[----:B------:R-:W-:Y:S01]  /*113a0*/  IADD3 R12, R18, -0xce, RZ ;  /* 0xffffff32120c7810 */ /* 0x000fe20007ffe0ff */
[----:B------:R3:W-:Y:S01]  /*113b0*/  STL.64 [R1+0x448], R52 ;  /* 0x0004483401007387 */ /* 0x0007e20000100a00 */
[----:B------:R-:W-:Y:S01]  /*113c0*/  VIADD R13, R19, 0xffffff2e ;  /* 0xffffff2e130d7836 */ /* 0x000fe20000000000 */
[----:B------:R-:W2:Y:S01]  /*113d0*/  LDC R18, c[0x0][0x230] ;  /* 0x00008c00ff127b82 */ /* 0x000ea20000000800 */
[----:B----4-:R-:W-:Y:S01]  /*113e0*/  IMAD.WIDE R60, R4, 0x4, R130 ;  /* 0x00000004043c7825 */ /* 0x010fe200078e0282 */
[----:B------:R-:W-:Y:S01]  /*113f0*/  LDGSTS.E [R248+0x2b900], desc[UR8][R68.64], !P4 ;  /* 0x2b90000044f87fae */ /* 0x000fe2000e121848 */
[----:B------:R-:W-:Y:S02]  /*11400*/  ISETP.GE.U32.AND P4, PT, R12, 0x7ffffeb3, PT ;  /* 0x7ffffeb30c00780c */ /* 0x000fe40003f86070 */
[----:B------:R-:W-:Y:S01]  /*11410*/  VIADD R12, R24, 0xffffff2a ;  /* 0xffffff2a180c7836 */ /* 0x000fe20000000000 */
[----:B------:R-:W-:Y:S02]  /*11420*/  STL.64 [R1+0x4a8], R68 ;  /* 0x0004a84401007387 */ /* 0x000fe40000100a00 */
[----:B------:R-:W4:Y:S01]  /*11430*/  LDC R19, c[0x0][0x230] ;  /* 0x00008c00ff137b82 */ /* 0x000f220000000800 */
[----:B---3--:R-:W-:Y:S01]  /*11440*/  IMAD.WIDE R52, R4, 0x4, R122 ;  /* 0x0000000404347825 */ /* 0x008fe200078e027a */
[----:B------:R3:W-:Y:S04]  /*11450*/  STL.64 [R1+0x4e0], R60 ;  /* 0x0004e03c01007387 */ /* 0x0007e80000100a00 */
[----:B------:R3:W-:Y:S01]  /*11460*/  LDGSTS.E [R248+0x2bd00], desc[UR8][R60.64], !P2 ;  /* 0x2bd000003cf87fae */ /* 0x0007e2000d121848 */
[----:B------:R-:W-:Y:S01]  /*11470*/  ISETP.GE.U32.AND P2, PT, R13, 0x7ffffeaf, PT ;  /* 0x7ffffeaf0d00780c */ /* 0x000fe20003f46070 */
[----:B-1----:R-:W-:Y:S01]  /*11480*/  VIADD R13, R36, 0xffffff26 ;  /* 0xffffff26240d7836 */ /* 0x002fe20000000000 */
[----:B------:R-:W1:Y:S01]  /*11490*/  LDC R24, c[0x0][0x230] ;  /* 0x00008c00ff187b82 */ /* 0x000e620000000800 */
[----:B------:R5:W-:Y:S04]  /*114a0*/  STL.64 [R1+0x520], R52 ;  /* 0x0005203401007387 */ /* 0x000be80000100a00 */
[----:B------:R5:W-:Y:S01]  /*114b0*/  LDGSTS.E [R248+0x2c100], desc[UR8][R52.64], !P3 ;  /* 0x2c10000034f87fae */ /* 0x000be2000d921848 */
[----:B------:R-:W-:Y:S01]  /*114c0*/  ISETP.GE.U32.AND P3, PT, R12, 0x7ffffeab, PT ;  /* 0x7ffffeab0c00780c */ /* 0x000fe20003f66070 */
[C---:B---3--:R-:W-:Y:S01]  /*114d0*/  IMAD.WIDE R60, R4.reuse, 0x4, R114 ;  /* 0x00000004043c7825 */ /* 0x048fe200078e0272 */
[----:B-----5:R-:W-:Y:S01]  /*114e0*/  IADD3 R12, R25, -0xde, RZ ;  /* 0xffffff22190c7810 */ /* 0x020fe20007ffe0ff */
[----:B------:R-:W3:Y:S03]  /*114f0*/  LDC R36, c[0x0][0x230] ;  /* 0x00008c00ff247b82 */ /* 0x000ee60000000800 */
[----:B------:R5:W-:Y:S01]  /*11500*/  LDGSTS.E [R248+0x2c500], desc[UR8][R60.64], !P0 ;  /* 0x2c5000003cf87fae */ /* 0x000be2000c121848 */
[----:B------:R-:W-:Y:S01]  /*11510*/  IMAD.WIDE R52, R4, 0x4, R106 ;  /* 0x0000000404347825 */ /* 0x000fe200078e026a */
[----:B------:R-:W-:-:S02]  /*11520*/  ISETP.GE.U32.AND P0, PT, R13, 0x7ffffea7, PT ;  /* 0x7ffffea70d00780c */ /* 0x000fc40003f06070 */
[----:B------:R5:W-:Y:S01]  /*11530*/  STL.64 [R1+0x598], R60 ;  /* 0x0005983c01007387 */ /* 0x000be20000100a00 */
[----:B------:R-:W3:Y:S03]  /*11540*/  LDC R25, c[0x0][0x230] ;  /* 0x00008c00ff197b82 */ /* 0x000ee60000000800 */
[----:B------:R2:W-:Y:S01]  /*11550*/  LDGSTS.E [R248+0x2c900], desc[UR8][R52.64], !P5 ;  /* 0x2c90000034f87fae */ /* 0x0005e2000e921848 */
[----:B------:R-:W-:-:S03]  /*11560*/  ISETP.GE.U32.AND P5, PT, R12, 0x7ffffea3, PT ;  /* 0x7ffffea30c00780c */ /* 0x000fc60003fa6070 */
[----:B------:R2:W-:Y:S01]  /*11570*/  STL.64 [R1+0x5c8], R52 ;  /* 0x0005c83401007387 */ /* 0x0005e20000100a00 */
[----:B-----5:R-:W-:-:S04]  /*11580*/  IMAD.WIDE R60, R4, 0x4, R98 ;  /* 0x00000004043c7825 */ /* 0x020fc800078e0262 */
[----:B------:R-:W-:-:S04]  /*11590*/  IMAD.WIDE R68, R4, 0x4, R82 ;  /* 0x0000000404447825 */ /* 0x000fc800078e0252 */
[C---:B--2---:R-:W-:Y:S01]  /*115a0*/  IMAD.WIDE R52, R4.reuse, 0x4, R90 ;  /* 0x0000000404347825 */ /* 0x044fe200078e025a */
[----:B------:R2:W-:Y:S04]  /*115b0*/  STL.64 [R1+0x600], R60 ;  /* 0x0006003c01007387 */ /* 0x0005e80000100a00 */
[----:B------:R2:W-:Y:S04]  /*115c0*/  LDGSTS.E [R248+0x2cd00], desc[UR8][R60.64], !P4 ;  /* 0x2cd000003cf87fae */ /* 0x0005e8000e121848 */
[----:B------:R5:W-:Y:S04]  /*115d0*/  STL.64 [R1+0x648], R52 ;  /* 0x0006483401007387 */ /* 0x000be80000100a00 */
[----:B------:R5:W-:Y:S01]  /*115e0*/  LDGSTS.E [R248+0x2d100], desc[UR8][R52.64], !P2 ;  /* 0x2d10000034f87fae */ /* 0x000be2000d121848 */
[----:B--2---:R-:W-:-:S03]  /*115f0*/  IMAD.WIDE R60, R4, 0x4, R74 ;  /* 0x00000004043c7825 */ /* 0x004fc600078e024a */
[----:B------:R-:W-:Y:S04]  /*11600*/  STL.64 [R1+0x6a8], R68 ;  /* 0x0006a84401007387 */ /* 0x000fe80000100a00 */
[----:B------:R-:W-:Y:S01]  /*11610*/  LDGSTS.E [R248+0x2d500], desc[UR8][R68.64], !P3 ;  /* 0x2d50000044f87fae */ /* 0x000fe2000d921848 */
[----:B-----5:R-:W-:-:S03]  /*11620*/  IMAD.WIDE R52, R4, 0x4, R66 ;  /* 0x0000000404347825 */ /* 0x020fc600078e0242 */
[----:B------:R-:W-:Y:S04]  /*11630*/  STL.64 [R1+0x700], R60 ;  /* 0x0007003c01007387 */ /* 0x000fe80000100a00 */
[----:B------:R-:W-:Y:S04]  /*11640*/  LDGSTS.E [R248+0x2d900], desc[UR8][R60.64], !P0 ;  /* 0x2d9000003cf87fae */ /* 0x000fe8000c121848 */
[----:B------:R2:W-:Y:S04]  /*11650*/  STL.64 [R1+0x758], R52 ;  /* 0x0007583401007387 */ /* 0x0005e80000100a00 */
[----:B------:R2:W-:Y:S02]  /*11660*/  LDGSTS.E [R248+0x2dd00], desc[UR8][R52.64], !P5 ;  /* 0x2dd0000034f87fae */ /* 0x0005e4000e921848 */
[----:B--2---:R-:W-:-:S05]  /*11670*/  IMAD.WIDE R52, R4, 0x4, R58 ;  /* 0x0000000404347825 */ /* 0x004fca00078e023a */
[----:B------:R-:W-:Y:S04]  /*11680*/  STL.64 [R1+0x7a0], R52 ;  /* 0x0007a03401007387 */ /* 0x000fe80000100a00 */
[----:B------:R-:W-:Y:S04]  /*11690*/  STL.64 [R1+0x7f0], R50 ;  /* 0x0007f03201007387 */ /* 0x000fe80000100a00 */
[----:B------:R-:W2:Y:S01]  /*116a0*/  LDL.LU.64 R212, [R1+0x8] ;  /* 0x0000080001d47983 */ /* 0x000ea20000300a00 */
[----:B------:R-:W-:Y:S02]  /*116b0*/  VIADD R12, R44, 0xffffff1a ;  /* 0xffffff1a2c0c7836 */ /* 0x000fe40000000000 */
[----:B------:R-:W5:Y:S01]  /*116c0*/  LDC R44, c[0x0][0x230] ;  /* 0x00008c00ff2c7b82 */ /* 0x000f620000000800 */
[----:B------:R-:W-:-:S02]  /*116d0*/  VIADD R13, R37, 0xffffff1e ;  /* 0xffffff1e250d7836 */ /* 0x000fc40000000000 */
[----:B------:R-:W-:Y:S01]  /*116e0*/  ISETP.GE.U32.AND P2, PT, R12, 0x7ffffe9b, PT ;  /* 0x7ffffe9b0c00780c */ /* 0x000fe20003f46070 */
[----:B------:R-:W-:Y:S02]  /*116f0*/  VIADD R12, R18, 0xffffff16 ;  /* 0xffffff16120c7836 */ /* 0x000fe40000000000 */
[----:B------:R-:W-:Y:S02]  /*11700*/  ISETP.GE.U32.AND P4, PT, R13, 0x7ffffe9f, PT ;  /* 0x7ffffe9f0d00780c */ /* 0x000fe40003f86070 */
[----:B------:R-:W5:Y:S01]  /*11710*/  LDC R18, c[0x0][0x230] ;  /* 0x00008c00ff127b82 */ /* 0x000f620000000800 */
[----:B------:R-:W-:Y:S01]  /*11720*/  ISETP.GE.U32.AND P3, PT, R12, 0x7ffffe97, PT ;  /* 0x7ffffe970c00780c */ /* 0x000fe20003f66070 */
[----:B-1----:R-:W-:Y:S01]  /*11730*/  VIADD R12, R24, 0xffffff0e ;  /* 0xffffff0e180c7836 */ /* 0x002fe20000000000 */
[----:B----4-:R-:W-:-:S05]  /*11740*/  IADD3 R13, R19, -0xee, RZ ;  /* 0xffffff12130d7810 */ /* 0x010fca0007ffe0ff */
[----:B------:R-:W1:Y:S01]  /*11750*/  LDC R37, c[0x0][0x230] ;  /* 0x00008c00ff257b82 */ /* 0x000e620000000800 */
[----:B------:R-:W-:Y:S02]  /*11760*/  ISETP.GE.U32.AND P0, PT, R13, 0x7ffffe93, PT ;  /* 0x7ffffe930d00780c */ /* 0x000fe40003f06070 */
[----:B------:R-:W-:Y:S01]  /*11770*/  ISETP.GE.U32.AND P5, PT, R12, 0x7ffffe8f, PT ;  /* 0x7ffffe8f0c00780c */ /* 0x000fe20003fa6070 */
[----:B------:R-:W-:Y:S04]  /*11780*/  LDGSTS.E [R248+0x2e100], desc[UR8][R52.64], !P4 ;  /* 0x2e10000034f87fae */ /* 0x000fe8000e121848 */
[----:B------:R-:W4:Y:S01]  /*11790*/  LDC R24, c[0x0][0x230] ;  /* 0x00008c00ff187b82 */ /* 0x000f220000000800 */
[----:B---3--:R-:W-:Y:S01]  /*117a0*/  VIADD R12, R25, 0xffffff06 ;  /* 0xffffff06190c7836 */ /* 0x008fe20000000000 */
[----:B------:R-:W-:Y:S01]  /*117b0*/  LDGSTS.E [R248+0x2e500], desc[UR8][R50.64], !P2 ;  /* 0x2e50000032f87fae */ /* 0x000fe2000d121848 */
[----:B------:R-:W-:-:S05]  /*117c0*/  VIADD R13, R36, 0xffffff0a ;  /* 0xffffff0a240d7836 */ /* 0x000fca0000000000 */
[----:B------:R-:W3:Y:S01]  /*117d0*/  LDC R19, c[0x0][0x230] ;  /* 0x00008c00ff137b82 */ /* 0x000ee20000000800 */
[----:B------:R-:W-:Y:S01]  /*117e0*/  IMAD.WIDE R42, R4, 0x4, R42 ;  /* 0x00000004042a7825 */ /* 0x000fe200078e022a */
[----:B------:R-:W-:-:S03]  /*117f0*/  ISETP.GE.U32.AND P2, PT, R12, 0x7ffffe87, PT ;  /* 0x7ffffe870c00780c */ /* 0x000fc60003f46070 */
[----:B------:R-:W-:Y:S01]  /*11800*/  IMAD.WIDE R34, R4, 0x4, R34 ;  /* 0x0000000404227825 */ /* 0x000fe200078e0222 */
[----:B------:R-:W-:Y:S01]  /*11810*/  ISETP.GE.U32.AND P4, PT, R13, 0x7ffffe8b, PT ;  /* 0x7ffffe8b0d00780c */ /* 0x000fe20003f86070 */
[----:B------:R-:W-:Y:S01]  /*11820*/  LDGSTS.E [R248+0x2e900], desc[UR8][R42.64], !P3 ;  /* 0x2e9000002af87fae */ /* 0x000fe2000d921848 */
[----:B------:R-:W3:Y:S01]  /*11830*/  LDC R25, c[0x0][0x230] ;  /* 0x00008c00ff197b82 */ /* 0x000ee20000000800 */
[----:B-----5:R-:W-:Y:S02]  /*11840*/  VIADD R12, R44, 0xffffff7d ;  /* 0xffffff7d2c0c7836 */ /* 0x020fe40000000000 */
[----:B------:R5:W-:Y:S01]  /*11850*/  LDGSTS.E [R248+0x2ed00], desc[UR8][R34.64], !P0 ;  /* 0x2ed0000022f87fae */ /* 0x000be2000c121848 */
[----:B------:R-:W-:Y:S02]  /*11860*/  IMAD.WIDE R28, R4, 0x4, R28 ;  /* 0x00000004041c7825 */ /* 0x000fe400078e021c */
[----:B------:R-:W-:Y:S02]  /*11870*/  ISETP.GE.U32.AND P0, PT, R12, 0x7ffffefe, PT ;  /* 0x7ffffefe0c00780c */ /* 0x000fe40003f06070 */
[----:B------:R-:W-:Y:S01]  /*11880*/  VIADD R12, R18, 0xffffff79 ;  /* 0xffffff79120c7836 */ /* 0x000fe20000000000 */
[----:B------:R-:W5:Y:S01]  /*11890*/  LDC R36, c[0x0][0x230] ;  /* 0x00008c00ff247b82 */ /* 0x000f620000000800 */
[----:B------:R-:W-:Y:S01]  /*118a0*/  IMAD.WIDE R22, R4, 0x4, R22 ;  /* 0x0000000404167825 */ /* 0x000fe200078e0216 */
[----:B------:R-:W-:Y:S01]  /*118b0*/  LDGSTS.E [R248+0x2f100], desc[UR8][R28.64], !P5 ;  /* 0x2f1000001cf87fae */ /* 0x000fe2000e921848 */
[----:B-1----:R-:W-:-:S02]  /*118c0*/  IADD3 R13, R37, -0xfe, RZ ;  /* 0xffffff02250d7810 */ /* 0x002fc40007ffe0ff */
[----:B------:R-:W-:Y:S01]  /*118d0*/  IMAD.WIDE R16, R4, 0x4, R16 ;  /* 0x0000000404107825 */ /* 0x000fe200078e0210 */
[----:B------:R-:W-:Y:S01]  /*118e0*/  STL.64 [R1+0x830], R42 ;  /* 0x0008302a01007387 */ /* 0x000fe20000100a00 */
[----:B------:R-:W-:Y:S02]  /*118f0*/  ISETP.GE.U32.AND P5, PT, R12, 0x7ffffefa, PT ;  /* 0x7ffffefa0c00780c */ /* 0x000fe40003fa6070 */
[----:B----4-:R-:W-:Y:S01]  /*11900*/  IADD3 R12, R24, -0x8f, RZ ;  /* 0xffffff71180c7810 */ /* 0x010fe20007ffe0ff */
[----:B------:R5:W-:Y:S01]  /*11910*/  STL.64 [R1+0x868], R34 ;  /* 0x0008682201007387 */ /* 0x000be20000100a00 */
[----:B------:R-:W-:Y:S01]  /*11920*/  ISETP.GE.U32.AND P3, PT, R13, 0x7ffffe83, PT ;  /* 0x7ffffe830d00780c */ /* 0x000fe20003f66070 */
[----:B---3--:R-:W-:Y:S02]  /*11930*/  VIADD R13, R19, 0xffffff75 ;  /* 0xffffff75130d7836 */ /* 0x008fe40000000000 */
[----:B------:R-:W-:Y:S04]  /*11940*/  LDGSTS.E [R248+0x2f500], desc[UR8][R22.64], !P4 ;  /* 0x2f50000016f87fae */ /* 0x000fe8000e121848 */
[----:B------:R1:W-:Y:S01]  /*11950*/  LDGSTS.E [R248+0x2f900], desc[UR8][R16.64], !P2 ;  /* 0x2f90000010f87fae */ /* 0x0003e2000d121848 */
[----:B-----5:R-:W3:Y:S01]  /*11960*/  LDC R35, c[0x0][0x230] ;  /* 0x00008c00ff237b82 */ /* 0x020ee20000000800 */
[----:B------:R-:W-:-:S02]  /*11970*/  ISETP.GE.U32.AND P2, PT, R12, 0x7ffffef2, PT ;  /* 0x7ffffef20c00780c */ /* 0x000fc40003f46070 */
[----:B------:R-:W-:Y:S05]  /*11980*/  STL.64 [R1+0x898], R28 ;  /* 0x0008981c01007387 */ /* 0x000fea0000100a00 */
[----:B------:R-:W4:Y:S01]  /*11990*/  LDC R34, c[0x0][0x230] ;  /* 0x00008c00ff227b82 */ /* 0x000f220000000800 */
[----:B------:R-:W-:Y:S01]  /*119a0*/  ISETP.GE.U32.AND P4, PT, R13, 0x7ffffef6, PT ;  /* 0x7ffffef60d00780c */ /* 0x000fe20003f86070 */
[----:B------:R-:W-:Y:S01]  /*119b0*/  STL.64 [R1+0x8d8], R22 ;  /* 0x0008d81601007387 */ /* 0x000fe20000100a00 */
[----:B------:R-:W-:-:S05]  /*119c0*/  IMAD.WIDE R18, R4, 0x4, R10 ;  /* 0x0000000404127825 */ /* 0x000fca00078e020a */
[----:B------:R-:W5:Y:S01]  /*119d0*/  LDC R12, c[0x0][0x230] ;  /* 0x00008c00ff0c7b82 */ /* 0x000f620000000800 */
[----:B------:R1:W-:Y:S07]  /*119e0*/  STL.64 [R1+0x920], R16 ;  /* 0x0009201001007387 */ /* 0x0003ee0000100a00 */
[----:B------:R-:W5:Y:S01]  /*119f0*/  LDC R13, c[0x0][0x230] ;  /* 0x00008c00ff0d7b82 */ /* 0x000f620000000800 */
[----:B------:R3:W-:Y:S01]  /*11a00*/  STL.64 [R1+0x950], R18 ;  /* 0x0009501201007387 */ /* 0x0007e20000100a00 */
[----:B------:R-:W-:-:S03]  /*11a10*/  VIADD R10, R25, 0xffffff69 ;  /* 0xffffff69190a7836 */ /* 0x000fc60000000000 */
[----:B------:R3:W-:Y:S03]  /*11a20*/  LDGSTS.E [R248+0x2fd00], desc[UR8][R18.64], !P3 ;  /* 0x2fd0000012f87fae */ /* 0x0007e6000d921848 */
[----:B-1----:R-:W1:Y:S01]  /*11a30*/  LDC R16, c[0x0][0x230] ;  /* 0x00008c00ff107b82 */ /* 0x002e620000000800 */
[----:B------:R-:W-:Y:S02]  /*11a40*/  VIADD R11, R36, 0xffffff6d ;  /* 0xffffff6d240b7836 */ /* 0x000fe40000000000 */
[----:B------:R-:W-:-:S05]  /*11a50*/  IMAD.WIDE R240, R4, 0x4, R240 ;  /* 0x0000000404f07825 */ /* 0x000fca00078e02f0 */
[----:B------:R-:W1:Y:S01]  /*11a60*/  LDC R17, c[0x0][0x230] ;  /* 0x00008c00ff117b82 */ /* 0x000e620000000800 */
[----:B------:R-:W-:-:S07]  /*11a70*/  IMAD.WIDE R232, R4, 0x4, R232 ;  /* 0x0000000404e87825 */ /* 0x000fce00078e02e8 */
[----:B---3--:R-:W3:Y:S01]  /*11a80*/  LDC R18, c[0x0][0x230] ;  /* 0x00008c00ff127b82 */ /* 0x008ee20000000800 */
[----:B------:R-:W-:Y:S01]  /*11a90*/  ISETP.GE.U32.AND P3, PT, R11, 0x7ffffeee, PT ;  /* 0x7ffffeee0b00780c */ /* 0x000fe20003f66070 */
[----:B----4-:R-:W-:-:S06]  /*11aa0*/  VIADD R11, R34, 0xffffff65 ;  /* 0xffffff65220b7836 */ /* 0x010fcc0000000000 */
[----:B------:R-:W4:Y:S01]  /*11ab0*/  LDC R19, c[0x0][0x230] ;  /* 0x00008c00ff137b82 */ /* 0x000f220000000800 */
[----:B------:R-:W-:-:S07]  /*11ac0*/  IMAD.WIDE R224, R4, 0x4, R224 ;  /* 0x0000000404e07825 */ /* 0x000fce00078e02e0 */
[----:B------:R-:W4:Y:S01]  /*11ad0*/  LDC R22, c[0x0][0x230] ;  /* 0x00008c00ff167b82 */ /* 0x000f220000000800 */
[----:B------:R-:W-:-:S04]  /*11ae0*/  IMAD.WIDE R216, R4, 0x4, R216 ;  /* 0x0000000404d87825 */ /* 0x000fc800078e02d8 */
        /* <DEDUP_REMOVED lines=9> */
[C---:B------:R-:W-:Y:S01]  /*11b80*/  IMAD.WIDE R24, R4.reuse, 0x4, R136 ;  /* 0x0000000404187825 */ /* 0x040fe200078e0288 */
[----:B------:R4:W-:Y:S04]  /*11b90*/  STL.64 [R1+0x8], R36 ;  /* 0x0000082401007387 */ /* 0x0009e80000100a00 */
[----:B------:R4:W-:Y:S01]  /*11ba0*/  STL.64 [R1+0x368], R24 ;  /* 0x0003681801007387 */ /* 0x0009e20000100a00 */
[----:B--2---:R-:W-:-:S05]  /*11bb0*/  IMAD.WIDE R28, R4, 0x4, R212 ;  /* 0x00000004041c7825 */ /* 0x004fca00078e02d4 */
[----:B------:R-:W-:Y:S01]  /*11bc0*/  LDGSTS.E [R247+0x28200], desc[UR8][R28.64], !P0 ;  /* 0x282000001cf77fae */ /* 0x000fe2000c121848 */
[----:B------:R-:W-:Y:S02]  /*11bd0*/  ISETP.GE.U32.AND P0, PT, R10, 0x7ffffeea, PT ;  /* 0x7ffffeea0a00780c */ /* 0x000fe40003f06070 */
[----:B------:R-:W-:Y:S01]  /*11be0*/  IADD3 R10, R35, -0x9f, RZ ;  /* 0xffffff61230a7810 */ /* 0x000fe20007ffe0ff */
[----:B------:R-:W-:Y:S04]  /*11bf0*/  LDGSTS.E [R247+0x28600], desc[UR8][R240.64], !P5 ;  /* 0x28600000f0f77fae */ /* 0x000fe8000e921848 */
[----:B------:R-:W-:Y:S01]  /*11c00*/  LDGSTS.E [R247+0x28a00], desc[UR8][R232.64], !P4 ;  /* 0x28a00000e8f77fae */ /* 0x000fe2000e121848 */
[----:B------:R-:W-:Y:S01]  /*11c10*/  ISETP.GE.U32.AND P4, PT, R10, 0x7ffffee2, PT ;  /* 0x7ffffee20a00780c */ /* 0x000fe20003f86070 */
[----:B-----5:R-:W-:Y:S01]  /*11c20*/  VIADD R10, R12, 0xffffff5d ;  /* 0xffffff5d0c0a7836 */ /* 0x020fe20000000000 */
[----:B------:R-:W-:Y:S01]  /*11c30*/  ISETP.GE.U32.AND P5, PT, R11, 0x7ffffee6, PT ;  /* 0x7ffffee60b00780c */ /* 0x000fe20003fa6070 */
[----:B------:R-:W2:Y:S01]  /*11c40*/  LDC R12, c[0x0][0x230] ;  /* 0x00008c00ff0c7b82 */ /* 0x000ea20000000800 */
[----:B------:R-:W-:Y:S01]  /*11c50*/  VIADD R11, R13, 0xffffff59 ;  /* 0xffffff590d0b7836 */ /* 0x000fe20000000000 */
[----:B------:R-:W-:Y:S01]  /*11c60*/  LDGSTS.E [R247+0x28e00], desc[UR8][R224.64], !P2 ;  /* 0x28e00000e0f77fae */ /* 0x000fe2000d121848 */
[----:B------:R-:W-:Y:S01]  /*11c70*/  ISETP.GE.U32.AND P2, PT, R10, 0x7ffffede, PT ;  /* 0x7ffffede0a00780c */ /* 0x000fe20003f46070 */
[----:B-1----:R-:W-:-:S02]  /*11c80*/  VIADD R10, R16, 0xffffff55 ;  /* 0xffffff55100a7836 */ /* 0x002fc40000000000 */
[----:B------:R-:W-:Y:S02]  /*11c90*/  LDGSTS.E [R247+0x29200], desc[UR8][R216.64], !P3 ;  /* 0x29200000d8f77fae */ /* 0x000fe4000d921848 */
[----:B------:R-:W1:Y:S01]  /*11ca0*/  LDC R13, c[0x0][0x230] ;  /* 0x00008c00ff0d7b82 */ /* 0x000e620000000800 */
[----:B------:R-:W-:Y:S01]  /*11cb0*/  ISETP.GE.U32.AND P3, PT, R11, 0x7ffffeda, PT ;  /* 0x7ffffeda0b00780c */ /* 0x000fe20003f66070 */
[----:B------:R-:W-:Y:S01]  /*11cc0*/  LDGSTS.E [R247+0x29600], desc[UR8][R208.64], !P0 ;  /* 0x29600000d0f77fae */ /* 0x000fe2000c121848 */
[----:B------:R-:W-:Y:S01]  /*11cd0*/  ISETP.GE.U32.AND P0, PT, R10, 0x7ffffed6, PT ;  /* 0x7ffffed60a00780c */ /* 0x000fe20003f06070 */
[----:B------:R-:W-:Y:S01]  /*11ce0*/  VIADD R10, R17, 0xffffff4d ;  /* 0xffffff4d110a7836 */ /* 0x000fe20000000000 */
[----:B---3--:R-:W-:Y:S01]  /*11cf0*/  IADD3 R11, R18, -0xaf, RZ ;  /* 0xffffff51120b7810 */ /* 0x008fe20007ffe0ff */
[----:B------:R-:W-:Y:S02]  /*11d00*/  LDGSTS.E [R247+0x29a00], desc[UR8][R200.64], !P5 ;  /* 0x29a00000c8f77fae */ /* 0x000fe4000e921848 */
[----:B------:R-:W3:Y:S01]  /*11d10*/  LDC R16, c[0x0][0x230] ;  /* 0x00008c00ff107b82 */ /* 0x000ee20000000800 */
[----:B------:R-:W-:Y:S01]  /*11d20*/  ISETP.GE.U32.AND P5, PT, R11, 0x7ffffed2, PT ;  /* 0x7ffffed20b00780c */ /* 0x000fe20003fa6070 */
[----:B------:R-:W-:Y:S01]  /*11d30*/  LDGSTS.E [R247+0x29e00], desc[UR8][R192.64], !P4 ;  /* 0x29e00000c0f77fae */ /* 0x000fe2000e121848 */
[----:B------:R-:W-:-:S05]  /*11d40*/  ISETP.GE.U32.AND P4, PT, R10, 0x7ffffece, PT ;  /* 0x7ffffece0a00780c */ /* 0x000fca0003f86070 */
[----:B------:R-:W5:Y:S01]  /*11d50*/  LDC R18, c[0x0][0x230] ;  /* 0x00008c00ff127b82 */ /* 0x000f620000000800 */
[----:B----4-:R-:W-:Y:S01]  /*11d60*/  VIADD R11, R19, 0xffffff49 ;  /* 0xffffff49130b7836 */ /* 0x010fe20000000000 */
[----:B------:R-:W-:Y:S01]  /*11d70*/  LDGSTS.E [R247+0x2a200], desc[UR8][R184.64], !P2 ;  /* 0x2a200000b8f77fae */ /* 0x000fe2000d121848 */
[----:B------:R-:W-:-:S03]  /*11d80*/  VIADD R10, R22, 0xffffff45 ;  /* 0xffffff45160a7836 */ /* 0x000fc60000000000 */
[----:B------:R-:W-:Y:S02]  /*11d90*/  LDGSTS.E [R247+0x2a600], desc[UR8][R176.64], !P3 ;  /* 0x2a600000b0f77fae */ /* 0x000fe4000d921848 */
[----:B------:R-:W4:Y:S08]  /*11da0*/  LDC R17, c[0x0][0x230] ;  /* 0x00008c00ff117b82 */ /* 0x000f300000000800 */
[----:B------:R-:W4:Y:S01]  /*11db0*/  LDC R19, c[0x0][0x230] ;  /* 0x00008c00ff137b82 */ /* 0x000f220000000800 */
[----:B------:R-:W-:Y:S01]  /*11dc0*/  ISETP.GE.U32.AND P3, PT, R10, 0x7ffffec6, PT ;  /* 0x7ffffec60a00780c */ /* 0x000fe20003f66070 */
[----:B------:R-:W-:Y:S06]  /*11dd0*/  LDGSTS.E [R247+0x2aa00], desc[UR8][R168.64], !P0 ;  /* 0x2aa00000a8f77fae */ /* 0x000fec000c121848 */
[----:B------:R-:W4:Y:S01]  /*11de0*/  LDC R22, c[0x0][0x230] ;  /* 0x00008c00ff167b82 */ /* 0x000f220000000800 */
[----:B------:R-:W-:-:S02]  /*11df0*/  ISETP.GE.U32.AND P2, PT, R11, 0x7ffffeca, PT ;  /* 0x7ffffeca0b00780c */ /* 0x000fc40003f46070 */
[----:B--2---:R-:W-:Y:S01]  /*11e00*/  IADD3 R10, R12, -0xbf, RZ ;  /* 0xffffff410c0a7810 */ /* 0x004fe20007ffe0ff */
[----:B-1----:R-:W-:Y:S01]  /*11e10*/  VIADD R11, R13, 0xffffff3d ;  /* 0xffffff3d0d0b7836 */ /* 0x002fe20000000000 */
[----:B------:R-:W-:Y:S02]  /*11e20*/  LDGSTS.E [R247+0x2ae00], desc[UR8][R50.64], !P5 ;  /* 0x2ae0000032f77fae */ /* 0x000fe4000e921848 */
[----:B------:R-:W-:Y:S01]  /*11e30*/  ISETP.GE.U32.AND P0, PT, R10, 0x7ffffec2, PT ;  /* 0x7ffffec20a00780c */ /* 0x000fe20003f06070 */
[----:B---3--:R-:W-:Y:S01]  /*11e40*/  VIADD R10, R16, 0xffffff39 ;  /* 0xffffff39100a7836 */ /* 0x008fe20000000000 */
[----:B------:R-:W-:Y:S01]  /*11e50*/  ISETP.GE.U32.AND P5, PT, R11, 0x7ffffebe, PT ;  /* 0x7ffffebe0b00780c */ /* 0x000fe20003fa6070 */
[----:B------:R-:W-:Y:S01]  /*11e60*/  LDGSTS.E [R247+0x2b200], desc[UR8][R132.64], !P4 ;  /* 0x2b20000084f77fae */ /* 0x000fe2000e121848 */
[----:B-----5:R-:W-:Y:S01]  /*11e70*/  VIADD R11, R18, 0xffffff35 ;  /* 0xffffff35120b7836 */ /* 0x020fe20000000000 */
[----:B------:R-:W1:Y:S01]  /*11e80*/  LDC R12, c[0x0][0x230] ;  /* 0x00008c00ff0c7b82 */ /* 0x000e620000000800 */
[----:B------:R-:W-:Y:S01]  /*11e90*/  ISETP.GE.U32.AND P4, PT, R10, 0x7ffffeba, PT ;  /* 0x7ffffeba0a00780c */ /* 0x000fe20003f86070 */
[----:B------:R2:W-:Y:S01]  /*11ea0*/  LDGSTS.E [R247+0x2b600], desc[UR8][R36.64], !P2 ;  /* 0x2b60000024f77fae */ /* 0x0005e2000d121848 */
[----:B----4-:R-:W-:Y:S01]  /*11eb0*/  IADD3 R10, R17, -0xcf, RZ ;  /* 0xffffff31110a7810 */ /* 0x010fe20007ffe0ff */
[----:B------:R-:W-:Y:S01]  /*11ec0*/  IMAD.WIDE R34, R4, 0x4, R128 ;  /* 0x0000000404227825 */ /* 0x000fe200078e0280 */
[----:B------:R-:W-:Y:S01]  /*11ed0*/  ISETP.GE.U32.AND P2, PT, R11, 0x7ffffeb6, PT ;  /* 0x7ffffeb60b00780c */ /* 0x000fe20003f46070 */
[----:B------:R3:W-:Y:S01]  /*11ee0*/  LDGSTS.E [R247+0x2ba00], desc[UR8][R24.64], !P3 ;  /* 0x2ba0000018f77fae */ /* 0x0007e2000d921848 */
[----:B------:R-:W-:Y:S01]  /*11ef0*/  ISETP.GE.U32.AND P3, PT, R10, 0x7ffffeb2, PT ;  /* 0x7ffffeb20a00780c */ /* 0x000fe20003f66070 */
[----:B------:R-:W-:Y:S01]  /*11f00*/  VIADD R11, R19, 0xffffff2d ;  /* 0xffffff2d130b7836 */ /* 0x000fe20000000000 */
[----:B------:R-:W4:Y:S01]  /*11f10*/  LDC R13, c[0x0][0x230] ;  /* 0x00008c00ff0d7b82 */ /* 0x000f220000000800 */
[----:B------:R5:W-:Y:S01]  /*11f20*/  LDGSTS.E [R247+0x2be00], desc[UR8][R34.64], !P0 ;  /* 0x2be0000022f77fae */ /* 0x000be2000c121848 */
[----:B------:R-:W-:-:S02]  /*11f30*/  VIADD R10, R22, 0xffffff29 ;  /* 0xffffff29160a7836 */ /* 0x000fc40000000000 */
[----:B------:R-:W-:Y:S01]  /*11f40*/  ISETP.GE.U32.AND P0, PT, R11, 0x7ffffeae, PT ;  /* 0x7ffffeae0b00780c */ /* 0x000fe20003f06070 */
[----:B------:R5:W-:Y:S01]  /*11f50*/  STL.64 [R1+0x388], R34 ;  /* 0x0003882201007387 */ /* 0x000be20000100a00 */
[C---:B--2---:R-:W-:Y:S02]  /*11f60*/  IMAD.WIDE R36, R4.reuse, 0x4, R112 ;  /* 0x0000000404247825 */ /* 0x044fe400078e0270 */
[----:B------:R-:W2:Y:S02]  /*11f70*/  LDC R16, c[0x0][0x230] ;  /* 0x00008c00ff107b82 */ /* 0x000ea40000000800 */
[----:B---3--:R-:W-:-:S05]  /*11f80*/  IMAD.WIDE R24, R4, 0x4, R120 ;  /* 0x0000000404187825 */ /* 0x008fca00078e0278 */
[----:B------:R3:W-:Y:S01]  /*11f90*/  LDGSTS.E [R247+0x2c200], desc[UR8][R24.64], !P5 ;  /* 0x2c20000018f77fae */ /* 0x0007e2000e921848 */
[----:B------:R-:W-:Y:S01]  /*11fa0*/  ISETP.GE.U32.AND P5, PT, R10, 0x7ffffeaa, PT ;  /* 0x7ffffeaa0a00780c */ /* 0x000fe20003fa6070 */
[C---:B-----5:R-:W-:Y:S01]  /*11fb0*/  IMAD.WIDE R34, R4.reuse, 0x4, R104 ;  /* 0x0000000404227825 */ /* 0x060fe200078e0268 */
[----:B------:R-:W5:Y:S01]  /*11fc0*/  LDC R18, c[0x0][0x230] ;  /* 0x00008c00ff127b82 */ /* 0x000f620000000800 */
[----:B------:R3:W-:Y:S04]  /*11fd0*/  STL.64 [R1+0x3e0], R24 ;  /* 0x0003e01801007387 */ /* 0x0007e80000100a00 */
[----:B------:R-:W-:Y:S03]  /*11fe0*/  STL.64 [R1+0x420], R36 ;  /* 0x0004202401007387 */ /* 0x000fe60000100a00 */
[----:B------:R-:W5:Y:S01]  /*11ff0*/  LDC R17, c[0x0][0x230] ;  /* 0x00008c00ff117b82 */ /* 0x000f620000000800 */
[----:B------:R-:W-:Y:S01]  /*12000*/  LDGSTS.E [R247+0x2c600], desc[UR8][R36.64], !P4 ;  /* 0x2c60000024f77fae */ /* 0x000fe2000e121848 */
[----:B---3--:R-:W-:-:S03]  /*12010*/  IMAD.WIDE R24, R4, 0x4, R96 ;  /* 0x0000000404187825 */ /* 0x008fc600078e0260 */
[----:B------:R3:W-:Y:S03]  /*12020*/  STL.64 [R1+0x4a0], R34 ;  /* 0x0004a02201007387 */ /* 0x0007e60000100a00 */
[----:B------:R-:W5:Y:S01]  /*12030*/  LDC R19, c[0x0][0x230] ;  /* 0x00008c00ff137b82 */ /* 0x000f620000000800 */
[----:B------:R3:W-:Y:S04]  /*12040*/  LDGSTS.E [R247+0x2ca00], desc[UR8][R34.64], !P2 ;  /* 0x2ca0000022f77fae */ /* 0x0007e8000d121848 */
[----:B------:R1:W-:Y:S03]  /*12050*/  STL.64 [R1+0x4d0], R24 ;  /* 0x0004d01801007387 */ /* 0x0003e60000100a00 */
[----:B------:R-:W5:Y:S01]  /*12060*/  LDC R22, c[0x0][0x230] ;  /* 0x00008c00ff167b82 */ /* 0x000f620000000800 */
[----:B------:R1:W-:Y:S01]  /*12070*/  LDGSTS.E [R247+0x2ce00], desc[UR8][R24.64], !P3 ;  /* 0x2ce0000018f77fae */ /* 0x0003e2000d921848 */
[----:B---3--:R-:W-:-:S04]  /*12080*/  IMAD.WIDE R34, R4, 0x4, R88 ;  /* 0x0000000404227825 */ /* 0x008fc800078e0258 */
[C---:B-1----:R-:W-:Y:S01]  /*12090*/  IMAD.WIDE R24, R4.reuse, 0x4, R80 ;  /* 0x0000000404187825 */ /* 0x042fe200078e0250 */
[----:B------:R1:W-:Y:S04]  /*120a0*/  STL.64 [R1+0x510], R34 ;  /* 0x0005102201007387 */ /* 0x0003e80000100a00 */
[----:B------:R1:W-:Y:S01]  /*120b0*/  LDGSTS.E [R247+0x2d200], desc[UR8][R34.64], !P0 ;  /* 0x2d20000022f77fae */ /* 0x0003e2000c121848 */
[----:B------:R-:W-:-:S03]  /*120c0*/  IMAD.WIDE R36, R4, 0x4, R56 ;  /* 0x0000000404247825 */ /* 0x000fc600078e0238 */
[----:B------:R3:W-:Y:S04]  /*120d0*/  STL.64 [R1+0x580], R24 ;  /* 0x0005801801007387 */ /* 0x0007e80000100a00 */
[----:B------:R3:W-:Y:S01]  /*120e0*/  LDGSTS.E [R247+0x2d600], desc[UR8][R24.64], !P5 ;  /* 0x2d60000018f77fae */ /* 0x0007e2000e921848 */
[----:B-1----:R-:W-:-:S04]  /*120f0*/  IMAD.WIDE R34, R4, 0x4, R72 ;  /* 0x0000000404227825 */ /* 0x002fc800078e0248 */
[----:B---3--:R-:W-:Y:S01]  /*12100*/  IMAD.WIDE R24, R4, 0x4, R64 ;  /* 0x0000000404187825 */ /* 0x008fe200078e0240 */
[----:B------:R1:W-:Y:S04]  /*12110*/  STL.64 [R1+0x5b8], R34 ;  /* 0x0005b82201007387 */ /* 0x0003e80000100a00 */
[----:B------:R3:W-:Y:S04]  /*12120*/  STL.64 [R1+0x5f0], R24 ;  /* 0x0005f01801007387 */ /* 0x0007e80000100a00 */
[----:B------:R-:W-:Y:S04]  /*12130*/  STL.64 [R1+0x618], R36 ;  /* 0x0006182401007387 */ /* 0x000fe80000100a00 */
[----:B------:R-:W3:Y:S01]  /*12140*/  LDL.LU.64 R212, [R1] ;  /* 0x0000000001d47983 */ /* 0x000ee20000300a00 */
[----:B------:R-:W-:-:S02]  /*12150*/  VIADD R10, R12, 0xffffff25 ;  /* 0xffffff250c0a7836 */ /* 0x000fc40000000000 */
[----:B------:R-:W3:Y:S01]  /*12160*/  LDC R12, c[0x0][0x230] ;  /* 0x00008c00ff0c7b82 */ /* 0x000ee20000000800 */
[----:B----4-:R-:W-:Y:S02]  /*12170*/  IADD3 R11, R13, -0xdf, RZ ;  /* 0xffffff210d0b7810 */ /* 0x010fe40007ffe0ff */
[----:B------:R-:W-:Y:S01]  /*12180*/  ISETP.GE.U32.AND P4, PT, R10, 0x7ffffea6, PT ;  /* 0x7ffffea60a00780c */ /* 0x000fe20003f86070 */
[----:B--2---:R-:W-:Y:S01]  /*12190*/  VIADD R10, R16, 0xffffff1d ;  /* 0xffffff1d100a7836 */ /* 0x004fe20000000000 */
[----:B------:R-:W-:-:S03]  /*121a0*/  ISETP.GE.U32.AND P2, PT, R11, 0x7ffffea2, PT ;  /* 0x7ffffea20b00780c */ /* 0x000fc60003f46070 */
[----:B------:R-:W2:Y:S01]  /*121b0*/  LDC R13, c[0x0][0x230] ;  /* 0x00008c00ff0d7b82 */ /* 0x000ea20000000800 */
[----:B------:R-:W-:Y:S01]  /*121c0*/  ISETP.GE.U32.AND P3, PT, R10, 0x7ffffe9e, PT ;  /* 0x7ffffe9e0a00780c */ /* 0x000fe20003f66070 */
[----:B-----5:R-:W-:-:S06]  /*121d0*/  VIADD R11, R18, 0xffffff19 ;  /* 0xffffff19120b7836 */ /* 0x020fcc0000000000 */
[----:B------:R-:W4:Y:S01]  /*121e0*/  LDC R16, c[0x0][0x230] ;  /* 0x00008c00ff107b82 */ /* 0x000f220000000800 */
[----:B------:R-:W-:Y:S01]  /*121f0*/  VIADD R10, R17, 0xffffff15 ;  /* 0xffffff15110a7836 */ /* 0x000fe20000000000 */
[----:B------:R-:W-:Y:S01]  /*12200*/  ISETP.GE.U32.AND P0, PT, R11, 0x7ffffe9a, PT ;  /* 0x7ffffe9a0b00780c */ /* 0x000fe20003f06070 */
[----:B------:R1:W-:Y:S01]  /*12210*/  LDGSTS.E [R247+0x2da00], desc[UR8][R34.64], !P4 ;  /* 0x2da0000022f77fae */ /* 0x0003e2000e121848 */
[----:B------:R-:W-:Y:S02]  /*12220*/  IADD3 R11, R19, -0xef, RZ ;  /* 0xffffff11130b7810 */ /* 0x000fe40007ffe0ff */
[----:B------:R-:W-:Y:S02]  /*12230*/  ISETP.GE.U32.AND P5, PT, R10, 0x7ffffe96, PT ;  /* 0x7ffffe960a00780c */ /* 0x000fe40003fa6070 */
[----:B------:R-:W5:Y:S01]  /*12240*/  LDC R17, c[0x0][0x230] ;  /* 0x00008c00ff117b82 */ /* 0x000f620000000800 */
[----:B------:R-:W-:Y:S01]  /*12250*/  VIADD R10, R22, 0xffffff0d ;  /* 0xffffff0d160a7836 */ /* 0x000fe20000000000 */
[----:B------:R-:W-:Y:S01]  /*12260*/  ISETP.GE.U32.AND P4, PT, R11, 0x7ffffe92, PT ;  /* 0x7ffffe920b00780c */ /* 0x000fe20003f86070 */
[----:B------:R3:W-:Y:S05]  /*12270*/  LDGSTS.E [R247+0x2de00], desc[UR8][R24.64], !P2 ;  /* 0x2de0000018f77fae */ /* 0x0007ea000d121848 */
[----:B------:R-:W5:Y:S01]  /*12280*/  LDC R18, c[0x0][0x230] ;  /* 0x00008c00ff127b82 */ /* 0x000f620000000800 */
[----:B------:R-:W-:Y:S01]  /*12290*/  ISETP.GE.U32.AND P2, PT, R10, 0x7ffffe8e, PT ;  /* 0x7ffffe8e0a00780c */ /* 0x000fe20003f46070 */
[----:B-1----:R-:W-:Y:S01]  /*122a0*/  IMAD.WIDE R34, R4, 0x4, R48 ;  /* 0x0000000404227825 */ /* 0x002fe200078e0230 */
[----:B------:R-:W-:Y:S05]  /*122b0*/  LDGSTS.E [R247+0x2e200], desc[UR8][R36.64], !P3 ;  /* 0x2e20000024f77fae */ /* 0x000fea000d921848 */
[----:B------:R-:W1:Y:S01]  /*122c0*/  LDC R22, c[0x0][0x230] ;  /* 0x00008c00ff167b82 */ /* 0x000e620000000800 */
[----:B---3--:R-:W-:-:S02]  /*122d0*/  VIADD R10, R12, 0xffffff09 ;  /* 0xffffff090c0a7836 */ /* 0x008fc40000000000 */
[----:B------:R-:W-:-:S05]  /*122e0*/  IMAD.WIDE R24, R4, 0x4, R40 ;  /* 0x0000000404187825 */ /* 0x000fca00078e0228 */
[----:B------:R-:W3:Y:S01]  /*122f0*/  LDC R19, c[0x0][0x230] ;  /* 0x00008c00ff137b82 */ /* 0x000ee20000000800 */
[----:B------:R-:W-:Y:S01]  /*12300*/  STL.64 [R1+0x690], R34 ;  /* 0x0006902201007387 */ /* 0x000fe20000100a00 */
[----:B--2---:R-:W-:Y:S01]  /*12310*/  VIADD R11, R13, 0xffffff05 ;  /* 0xffffff050d0b7836 */ /* 0x004fe20000000000 */
[----:B------:R-:W-:Y:S01]  /*12320*/  ISETP.GE.U32.AND P3, PT, R10, 0x7ffffe8a, PT ;  /* 0x7ffffe8a0a00780c */ /* 0x000fe20003f66070 */
[----:B------:R-:W-:Y:S01]  /*12330*/  IMAD.WIDE R32, R4, 0x4, R32 ;  /* 0x0000000404207825 */ /* 0x000fe200078e0220 */
[----:B------:R-:W-:Y:S03]  /*12340*/  LDGSTS.E [R247+0x2e600], desc[UR8][R34.64], !P0 ;  /* 0x2e60000022f77fae */ /* 0x000fe6000c121848 */
[----:B------:R-:W2:Y:S01]  /*12350*/  LDC R12, c[0x0][0x230] ;  /* 0x00008c00ff0c7b82 */ /* 0x000ea20000000800 */
[----:B------:R5:W-:Y:S01]  /*12360*/  STL.64 [R1+0x6e8], R24 ;  /* 0x0006e81801007387 */ /* 0x000be20000100a00 */
[----:B----4-:R-:W-:-:S03]  /*12370*/  IADD3 R10, R16, -0xff, RZ ;  /* 0xffffff01100a7810 */ /* 0x010fc60007ffe0ff */
[----:B------:R5:W-:Y:S03]  /*12380*/  LDGSTS.E [R247+0x2ea00], desc[UR8][R24.64], !P5 ;  /* 0x2ea0000018f77fae */ /* 0x000be6000e921848 */
[----:B------:R-:W4:Y:S01]  /*12390*/  LDC R13, c[0x0][0x230] ;  /* 0x00008c00ff0d7b82 */ /* 0x000f220000000800 */
[----:B------:R-:W-:Y:S01]  /*123a0*/  STL.64 [R1+0x730], R32 ;  /* 0x0007302001007387 */ /* 0x000fe20000100a00 */
[----:B------:R-:W-:-:S03]  /*123b0*/  ISETP.GE.U32.AND P0, PT, R11, 0x7ffffe86, PT ;  /* 0x7ffffe860b00780c */ /* 0x000fc60003f06070 */
[----:B------:R-:W-:Y:S03]  /*123c0*/  LDGSTS.E [R247+0x2ee00], desc[UR8][R32.64], !P4 ;  /* 0x2ee0000020f77fae */ /* 0x000fe6000e121848 */
[----:B------:R-:W4:Y:S01]  /*123d0*/  LDC R16, c[0x0][0x230] ;  /* 0x00008c00ff107b82 */ /* 0x000f220000000800 */
[----:B-----5:R-:W-:Y:S01]  /*123e0*/  IMAD.WIDE R24, R4, 0x4, R26 ;  /* 0x0000000404187825 */ /* 0x020fe200078e021a */
[----:B------:R-:W-:-:S04]  /*123f0*/  ISETP.GE.U32.AND P5, PT, R10, 0x7ffffe82, PT ;  /* 0x7ffffe820a00780c */ /* 0x000fc80003fa6070 */
[----:B------:R5:W-:Y:S01]  /*12400*/  STL.64 [R1+0x788], R24 ;  /* 0x0007881801007387 */ /* 0x000be20000100a00 */
[----:B------:R-:W-:Y:S02]  /*12410*/  VIADD R10, R17, 0xffffff78 ;  /* 0xffffff78110a7836 */ /* 0x000fe40000000000 */
[----:B------:R-:W-:Y:S01]  /*12420*/  VIADD R11, R18, 0xffffff7c ;  /* 0xffffff7c120b7836 */ /* 0x000fe20000000000 */
[----:B------:R5:W-:Y:S01]  /*12430*/  LDGSTS.E [R247+0x2f200], desc[UR8][R24.64], !P2 ;  /* 0x2f20000018f77fae */ /* 0x000be2000d121848 */
[----:B------:R-:W4:Y:S01]  /*12440*/  LDC R17, c[0x0][0x230] ;  /* 0x00008c00ff117b82 */ /* 0x000f220000000800 */
[----:B------:R-:W-:Y:S01]  /*12450*/  IMAD.WIDE R20, R4, 0x4, R20 ;  /* 0x0000000404147825 */ /* 0x000fe200078e0214 */
[----:B------:R-:W-:-:S06]  /*12460*/  ISETP.GE.U32.AND P2, PT, R10, 0x7ffffef9, PT ;  /* 0x7ffffef90a00780c */ /* 0x000fcc0003f46070 */
[----:B------:R-:W4:Y:S01]  /*12470*/  LDC R18, c[0x0][0x230] ;  /* 0x00008c00ff127b82 */ /* 0x000f220000000800 */
[----:B-----5:R-:W-:Y:S01]  /*12480*/  IMAD.WIDE R24, R4, 0x4, R14 ;  /* 0x0000000404187825 */ /* 0x020fe200078e020e */
[----:B------:R-:W-:Y:S01]  /*12490*/  ISETP.GE.U32.AND P4, PT, R11, 0x7ffffefd, PT ;  /* 0x7ffffefd0b00780c */ /* 0x000fe20003f86070 */
[----:B------:R5:W-:Y:S05]  /*124a0*/  LDGSTS.E [R247+0x2f600], desc[UR8][R20.64], !P3 ;  /* 0x2f60000014f77fae */ /* 0x000bea000d921848 */
[----:B------:R-:W4:Y:S01]  /*124b0*/  LDC R14, c[0x0][0x230] ;  /* 0x00008c00ff0e7b82 */ /* 0x000f220000000800 */
[----:B-1----:R-:W-:Y:S01]  /*124c0*/  IADD3 R10, R22, -0x90, RZ ;  /* 0xffffff70160a7810 */ /* 0x002fe20007ffe0ff */
[----:B---3--:R-:W-:Y:S01]  /*124d0*/  VIADD R11, R19, 0xffffff74 ;  /* 0xffffff74130b7836 */ /* 0x008fe20000000000 */
[----:B------:R5:W-:Y:S04]  /*124e0*/  STL.64 [R1+0x7d8], R20 ;  /* 0x0007d81401007387 */ /* 0x000be80000100a00 */
[----:B------:R-:W-:Y:S01]  /*124f0*/  LDGSTS.E [R247+0x2fa00], desc[UR8][R24.64], !P0 ;  /* 0x2fa0000018f77fae */ /* 0x000fe2000c121848 */
[----:B------:R-:W1:Y:S01]  /*12500*/  LDC R15, c[0x0][0x230] ;  /* 0x00008c00ff0f7b82 */ /* 0x000e620000000800 */
[----:B------:R-:W-:-:S02]  /*12510*/  ISETP.GE.U32.AND P0, PT, R10, 0x7ffffef1, PT ;  /* 0x7ffffef10a00780c */ /* 0x000fc40003f06070 */
[----:B------:R-:W-:Y:S01]  /*12520*/  ISETP.GE.U32.AND P3, PT, R11, 0x7ffffef5, PT ;  /* 0x7ffffef50b00780c */ /* 0x000fe20003f66070 */
[----:B-----5:R-:W-:-:S04]  /*12530*/  IMAD.WIDE R20, R4, 0x4, R8 ;  /* 0x0000000404147825 */ /* 0x020fc800078e0208 */
[----:B------:R-:W3:Y:S01]  /*12540*/  LDC R10, c[0x0][0x230] ;  /* 0x00008c00ff0a7b82 */ /* 0x000ee20000000800 */
[----:B--2---:R-:W-:Y:S01]  /*12550*/  VIADD R8, R12, 0xffffff6c ;  /* 0xffffff6c0c087836 */ /* 0x004fe20000000000 */
[----:B------:R2:W-:Y:S01]  /*12560*/  LDGSTS.E [R247+0x2fe00], desc[UR8][R20.64], !P5 ;  /* 0x2fe0000014f77fae */ /* 0x0005e2000e921848 */
[----:B----4-:R-:W-:Y:S02]  /*12570*/  VIADD R9, R13, 0xffffff68 ;  /* 0xffffff680d097836 */ /* 0x010fe40000000000 */
[----:B------:R-:W-:Y:S01]  /*12580*/  IMAD.WIDE R238, R4, 0x4, R238 ;  /* 0x0000000404ee7825 */ /* 0x000fe200078e02ee */
[----:B------:R-:W-:Y:S02]  /*12590*/  ISETP.GE.U32.AND P5, PT, R8, 0x7ffffeed, PT ;  /* 0x7ffffeed0800780c */ /* 0x000fe40003fa6070 */
[----:B------:R-:W4:Y:S01]  /*125a0*/  LDC R11, c[0x0][0x230] ;  /* 0x00008c00ff0b7b82 */ /* 0x000f220000000800 */
[----:B------:R-:W-:Y:S02]  /*125b0*/  VIADD R8, R16, 0xffffff64 ;  /* 0xffffff6410087836 */ /* 0x000fe40000000000 */
[----:B------:R-:W-:-:S05]  /*125c0*/  IMAD.WIDE R230, R4, 0x4, R230 ;  /* 0x0000000404e67825 */ /* 0x000fca00078e02e6 */
[----:B------:R-:W5:Y:S01]  /*125d0*/  LDC R12, c[0x0][0x230] ;  /* 0x00008c00ff0c7b82 */ /* 0x000f620000000800 */
[----:B------:R-:W-:-:S04]  /*125e0*/  IMAD.WIDE R222, R4, 0x4, R222 ;  /* 0x0000000404de7825 */ /* 0x000fc800078e02de */
[----:B------:R-:W-:-:S03]  /*125f0*/  IMAD.WIDE R214, R4, 0x4, R214 ;  /* 0x0000000404d67825 */ /* 0x000fc600078e02d6 */
[----:B------:R-:W5:Y:S01]  /*12600*/  LDC R13, c[0x0][0x230] ;  /* 0x00008c00ff0d7b82 */ /* 0x000f620000000800 */
[----:B------:R-:W-:-:S07]  /*12610*/  IMAD.WIDE R206, R4, 0x4, R206 ;  /* 0x0000000404ce7825 */ /* 0x000fce00078e02ce */
[----:B------:R-:W5:Y:S01]  /*12620*/  LDC R16, c[0x0][0x230] ;  /* 0x00008c00ff107b82 */ /* 0x000f620000000800 */
        /* <DEDUP_REMOVED lines=9> */
[----:B------:R-:W-:Y:S03]  /*126c0*/  STL.64 [R1+0x810], R24 ;  /* 0x0008101801007387 */ /* 0x000fe60000100a00 */
[C---:B------:R-:W-:Y:S01]  /*126d0*/  IMAD.WIDE R44, R4.reuse, 0x4, R126 ;  /* 0x00000004042c7825 */ /* 0x040fe200078e027e */
[----:B------:R2:W-:Y:S03]  /*126e0*/  STL.64 [R1+0x860], R20 ;  /* 0x0008601401007387 */ /* 0x0005e60000100a00 */
[----:B------:R-:W-:-:S04]  /*126f0*/  IMAD.WIDE R48, R4, 0x4, R118 ;  /* 0x0000000404307825 */ /* 0x000fc800078e0276 */
[----:B--2---:R-:W-:-:S05]  /*12700*/  IMAD.WIDE R20, R4, 0x4, R110 ;  /* 0x0000000404147825 */ /* 0x004fca00078e026e */
[----:B------:R2:W-:Y:S01]  /*12710*/  STL.64 [R1], R20 ;  /* 0x0000001401007387 */ /* 0x0005e20000100a00 */
[----:B------:R-:W-:-:S04]  /*12720*/  IMAD.WIDE R22, R4, 0x4, R86 ;  /* 0x0000000404167825 */ /* 0x000fc800078e0256 */
[----:B------:R-:W-:-:S05]  /*12730*/  IMAD.WIDE R34, R4, 0x4, R212 ;  /* 0x0000000404227825 */ /* 0x000fca00078e02d4 */
[----:B------:R-:W-:Y:S01]  /*12740*/  LDGSTS.E [R246+0x28300], desc[UR8][R34.64], !P4 ;  /* 0x2830000022f67fae */ /* 0x000fe2000e121848 */
[----:B------:R-:W-:-:S03]  /*12750*/  ISETP.GE.U32.AND P4, PT, R9, 0x7ffffee9, PT ;  /* 0x7ffffee90900780c */ /* 0x000fc60003f86070 */
[----:B------:R-:W-:Y:S01]  /*12760*/  LDGSTS.E [R246+0x28700], desc[UR8][R238.64], !P2 ;  /* 0x28700000eef67fae */ /* 0x000fe2000d121848 */
[----:B------:R-:W-:Y:S01]  /*12770*/  ISETP.GE.U32.AND P2, PT, R8, 0x7ffffee5, PT ;  /* 0x7ffffee50800780c */ /* 0x000fe20003f46070 */
[----:B------:R-:W-:Y:S02]  /*12780*/  VIADD R8, R14, 0xffffff5c ;  /* 0xffffff5c0e087836 */ /* 0x000fe40000000000 */
[----:B------:R-:W2:Y:S01]  /*12790*/  LDC R14, c[0x0][0x230] ;  /* 0x00008c00ff0e7b82 */ /* 0x000ea20000000800 */
[----:B------:R-:W-:Y:S01]  /*127a0*/  LDGSTS.E [R246+0x28b00], desc[UR8][R230.64], !P3 ;  /* 0x28b00000e6f67fae */ /* 0x000fe2000d921848 */
[----:B------:R-:W-:-:S03]  /*127b0*/  IADD3 R9, R17, -0xa0, RZ ;  /* 0xffffff6011097810 */ /* 0x000fc60007ffe0ff */
[----:B------:R-:W-:Y:S01]  /*127c0*/  LDGSTS.E [R246+0x28f00], desc[UR8][R222.64], !P0 ;  /* 0x28f00000def67fae */ /* 0x000fe2000c121848 */
[----:B------:R-:W-:Y:S01]  /*127d0*/  ISETP.GE.U32.AND P0, PT, R8, 0x7ffffedd, PT ;  /* 0x7ffffedd0800780c */ /* 0x000fe20003f06070 */
[----:B------:R-:W-:Y:S01]  /*127e0*/  VIADD R8, R18, 0xffffff54 ;  /* 0xffffff5412087836 */ /* 0x000fe20000000000 */
[----:B------:R-:W-:Y:S01]  /*127f0*/  ISETP.GE.U32.AND P3, PT, R9, 0x7ffffee1, PT ;  /* 0x7ffffee10900780c */ /* 0x000fe20003f66070 */
[----:B-1----:R-:W-:Y:S01]  /*12800*/  VIADD R9, R15, 0xffffff58 ;  /* 0xffffff580f097836 */ /* 0x002fe20000000000 */
[----:B------:R-:W-:Y:S01]  /*12810*/  LDGSTS.E [R246+0x29300], desc[UR8][R214.64], !P5 ;  /* 0x29300000d6f67fae */ /* 0x000fe2000e921848 */
[----:B------:R-:W1:Y:S03]  /*12820*/  LDC R15, c[0x0][0x230] ;  /* 0x00008c00ff0f7b82 */ /* 0x000e660000000800 */
[----:B------:R-:W-:Y:S01]  /*12830*/  LDGSTS.E [R246+0x29700], desc[UR8][R206.64], !P4 ;  /* 0x29700000cef67fae */ /* 0x000fe2000e121848 */
[----:B------:R-:W-:-:S02]  /*12840*/  ISETP.GE.U32.AND P4, PT, R8, 0x7ffffed5, PT ;  /* 0x7ffffed50800780c */ /* 0x000fc40003f86070 */
[----:B---3--:R-:W-:Y:S01]  /*12850*/  IADD3 R8, R10, -0xb0, RZ ;  /* 0xffffff500a087810 */ /* 0x008fe20007ffe0ff */
[----:B------:R-:W-:Y:S01]  /*12860*/  LDGSTS.E [R246+0x29b00], desc[UR8][R198.64], !P2 ;  /* 0x29b00000c6f67fae */ /* 0x000fe2000d121848 */
[----:B------:R-:W3:Y:S01]  /*12870*/  LDC R10, c[0x0][0x230] ;  /* 0x00008c00ff0a7b82 */ /* 0x000ee20000000800 */
[----:B------:R-:W-:Y:S01]  /*12880*/  ISETP.GE.U32.AND P5, PT, R9, 0x7ffffed9, PT ;  /* 0x7ffffed90900780c */ /* 0x000fe20003fa6070 */
[----:B----4-:R-:W-:Y:S01]  /*12890*/  VIADD R9, R11, 0xffffff4c ;  /* 0xffffff4c0b097836 */ /* 0x010fe20000000000 */
[----:B------:R-:W-:Y:S01]  /*128a0*/  ISETP.GE.U32.AND P2, PT, R8, 0x7ffffed1, PT ;  /* 0x7ffffed10800780c */ /* 0x000fe20003f46070 */
[----:B-----5:R-:W-:Y:S01]  /*128b0*/  VIADD R8, R12, 0xffffff48 ;  /* 0xffffff480c087836 */ /* 0x020fe20000000000 */
[----:B------:R-:W-:Y:S03]  /*128c0*/  LDGSTS.E [R246+0x29f00], desc[UR8][R190.64], !P3 ;  /* 0x29f00000bef67fae */ /* 0x000fe6000d921848 */
[----:B------:R-:W4:Y:S01]  /*128d0*/  LDC R11, c[0x0][0x230] ;  /* 0x00008c00ff0b7b82 */ /* 0x000f220000000800 */
[----:B------:R-:W-:Y:S01]  /*128e0*/  ISETP.GE.U32.AND P3, PT, R9, 0x7ffffecd, PT ;  /* 0x7ffffecd0900780c */ /* 0x000fe20003f66070 */
[----:B------:R-:W-:Y:S01]  /*128f0*/  LDGSTS.E [R246+0x2a300], desc[UR8][R182.64], !P0 ;  /* 0x2a300000b6f67fae */ /* 0x000fe2000c121848 */
[----:B------:R-:W-:Y:S01]  /*12900*/  ISETP.GE.U32.AND P0, PT, R8, 0x7ffffec9, PT ;  /* 0x7ffffec90800780c */ /* 0x000fe20003f06070 */
[----:B--2---:R-:W-:-:S04]  /*12910*/  VIADD R9, R14, 0xffffff44 ;  /* 0xffffff440e097836 */ /* 0x004fc80000000000 */
[----:B------:R-:W2:Y:S01]  /*12920*/  LDC R12, c[0x0][0x230] ;  /* 0x00008c00ff0c7b82 */ /* 0x000ea20000000800 */
[----:B------:R-:W-:Y:S01]  /*12930*/  IADD3 R8, R13, -0xc0, RZ ;  /* 0xffffff400d087810 */ /* 0x000fe20007ffe0ff */
[----:B------:R-:W-:Y:S04]  /*12940*/  LDGSTS.E [R246+0x2a700], desc[UR8][R174.64], !P5 ;  /* 0x2a700000aef67fae */ /* 0x000fe8000e921848 */
[----:B------:R-:W-:Y:S02]  /*12950*/  LDGSTS.E [R246+0x2ab00], desc[UR8][R166.64], !P4 ;  /* 0x2ab00000a6f67fae */ /* 0x000fe4000e121848 */
[----:B------:R-:W5:Y:S01]  /*12960*/  LDC R14, c[0x0][0x230] ;  /* 0x00008c00ff0e7b82 */ /* 0x000f620000000800 */
[----:B------:R-:W-:Y:S01]  /*12970*/  ISETP.GE.U32.AND P4, PT, R8, 0x7ffffec1, PT ;  /* 0x7ffffec10800780c */ /* 0x000fe20003f86070 */
[----:B------:R-:W-:-:S06]  /*12980*/  VIADD R8, R16, 0xffffff38 ;  /* 0xffffff3810087836 */ /* 0x000fcc0000000000 */
[----:B------:R-:W5:Y:S01]  /*12990*/  LDC R13, c[0x0][0x230] ;  /* 0x00008c00ff0d7b82 */ /* 0x000f620000000800 */
[----:B------:R-:W-:Y:S01]  /*129a0*/  ISETP.GE.U32.AND P5, PT, R9, 0x7ffffec5, PT ;  /* 0x7ffffec50900780c */ /* 0x000fe20003fa6070 */
[----:B-1----:R-:W-:Y:S01]  /*129b0*/  VIADD R9, R15, 0xffffff3c ;  /* 0xffffff3c0f097836 */ /* 0x002fe20000000000 */
[----:B------:R-:W-:Y:S04]  /*129c0*/  LDGSTS.E [R246+0x2af00], desc[UR8][R36.64], !P2 ;  /* 0x2af0000024f67fae */ /* 0x000fe8000d121848 */
[----:B------:R-:W-:Y:S01]  /*129d0*/  LDGSTS.E [R246+0x2b300], desc[UR8][R40.64], !P3 ;  /* 0x2b30000028f67fae */ /* 0x000fe2000d921848 */
[----:B------:R-:W1:Y:S01]  /*129e0*/  LDC R16, c[0x0][0x230] ;  /* 0x00008c00ff107b82 */ /* 0x000e620000000800 */
[----:B------:R-:W-:Y:S01]  /*129f0*/  ISETP.GE.U32.AND P3, PT, R8, 0x7ffffeb9, PT ;  /* 0x7ffffeb90800780c */ /* 0x000fe20003f66070 */
[----:B---3--:R-:W-:Y:S01]  /*12a00*/  VIADD R8, R10, 0xffffff34 ;  /* 0xffffff340a087836 */ /* 0x008fe20000000000 */
[----:B------:R-:W-:Y:S01]  /*12a10*/  ISETP.GE.U32.AND P2, PT, R9, 0x7ffffebd, PT ;  /* 0x7ffffebd0900780c */ /* 0x000fe20003f46070 */
[----:B------:R-:W-:Y:S04]  /*12a20*/  LDGSTS.E [R246+0x2b700], desc[UR8][R42.64], !P0 ;  /* 0x2b7000002af67fae */ /* 0x000fe8000c121848 */
[----:B------:R-:W3:Y:S01]  /*12a30*/  LDC R15, c[0x0][0x230] ;  /* 0x00008c00ff0f7b82 */ /* 0x000ee20000000800 */
[----:B----4-:R-:W-:Y:S01]  /*12a40*/  IADD3 R9, R11, -0xd0, RZ ;  /* 0xffffff300b097810 */ /* 0x010fe20007ffe0ff */
[----:B------:R-:W-:Y:S01]  /*12a50*/  LDGSTS.E [R246+0x2bb00], desc[UR8][R134.64], !P5 ;  /* 0x2bb0000086f67fae */ /* 0x000fe2000e921848 */
[----:B------:R-:W-:-:S05]  /*12a60*/  ISETP.GE.U32.AND P0, PT, R8, 0x7ffffeb5, PT ;  /* 0x7ffffeb50800780c */ /* 0x000fca0003f06070 */
[----:B------:R-:W4:Y:S01]  /*12a70*/  LDC R10, c[0x0][0x230] ;  /* 0x00008c00ff0a7b82 */ /* 0x000f220000000800 */
[----:B--2---:R-:W-:Y:S01]  /*12a80*/  VIADD R8, R12, 0xffffff2c ;  /* 0xffffff2c0c087836 */ /* 0x004fe20000000000 */
[----:B------:R-:W-:Y:S01]  /*12a90*/  ISETP.GE.U32.AND P5, PT, R9, 0x7ffffeb1, PT ;  /* 0x7ffffeb10900780c */ /* 0x000fe20003fa6070 */
[----:B------:R-:W-:Y:S01]  /*12aa0*/  LDGSTS.E [R246+0x2bf00], desc[UR8][R44.64], !P4 ;  /* 0x2bf000002cf67fae */ /* 0x000fe2000e121848 */
[----:B-----5:R-:W-:Y:S02]  /*12ab0*/  VIADD R9, R14, 0xffffff28 ;  /* 0xffffff280e097836 */ /* 0x020fe40000000000 */
[----:B------:R-:W-:Y:S02]  /*12ac0*/  ISETP.GE.U32.AND P4, PT, R8, 0x7ffffead, PT ;  /* 0x7ffffead0800780c */ /* 0x000fe40003f86070 */
[----:B------:R-:W2:Y:S01]  /*12ad0*/  LDC R11, c[0x0][0x230] ;  /* 0x00008c00ff0b7b82 */ /* 0x000ea20000000800 */
[----:B------:R-:W-:Y:S01]  /*12ae0*/  VIADD R8, R13, 0xffffff24 ;  /* 0xffffff240d087836 */ /* 0x000fe20000000000 */
[----:B------:R-:W-:Y:S01]  /*12af0*/  LDGSTS.E [R246+0x2c300], desc[UR8][R48.64], !P2 ;  /* 0x2c30000030f67fae */ /* 0x000fe2000d121848 */
[----:B------:R-:W-:Y:S01]  /*12b00*/  ISETP.GE.U32.AND P2, PT, R9, 0x7ffffea9, PT ;  /* 0x7ffffea90900780c */ /* 0x000fe20003f46070 */
[----:B------:R-:W-:-:S02]  /*12b10*/  IMAD.WIDE R18, R4, 0x4, R94 ;  /* 0x0000000404127825 */ /* 0x000fc400078e025e */
[----:B------:R5:W-:Y:S01]  /*12b20*/  LDGSTS.E [R246+0x2c700], desc[UR8][R20.64], !P3 ;  /* 0x2c70000014f67fae */ /* 0x000be2000d921848 */
[----:B------:R-:W-:Y:S01]  /*12b30*/  ISETP.GE.U32.AND P3, PT, R8, 0x7ffffea5, PT ;  /* 0x7ffffea50800780c */ /* 0x000fe20003f66070 */
[----:B-1----:R-:W-:Y:S01]  /*12b40*/  VIADD R8, R16, 0xffffff1c ;  /* 0xffffff1c10087836 */ /* 0x002fe20000000000 */
[----:B---3--:R-:W-:Y:S01]  /*12b50*/  IADD3 R9, R15, -0xe0, RZ ;  /* 0xffffff200f097810 */ /* 0x008fe20007ffe0ff */
[----:B------:R-:W1:Y:S01]  /*12b60*/  LDC R12, c[0x0][0x230] ;  /* 0x00008c00ff0c7b82 */ /* 0x000e620000000800 */
[----:B-----5:R-:W-:Y:S01]  /*12b70*/  IMAD.WIDE R20, R4, 0x4, R102 ;  /* 0x0000000404147825 */ /* 0x020fe200078e0266 */
[----:B------:R-:W-:-:S06]  /*12b80*/  SHF.L.U32 R32, R5, 0x7, RZ ;  /* 0x0000000705207819 */ /* 0x000fcc00000006ff */
[----:B------:R-:W3:Y:S01]  /*12b90*/  LDC R13, c[0x0][0x230] ;  /* 0x00008c00ff0d7b82 */ /* 0x000ee20000000800 */
[----:B------:R5:W-:Y:S04]  /*12ba0*/  LDGSTS.E [R246+0x2cb00], desc[UR8][R20.64], !P0 ;  /* 0x2cb0000014f67fae */ /* 0x000be8000c121848 */
[----:B------:R5:W-:Y:S03]  /*12bb0*/  STL.64 [R1+0x338], R20 ;  /* 0x0003381401007387 */ /* 0x000be60000100a00 */
[----:B------:R-:W3:Y:S01]  /*12bc0*/  LDC R14, c[0x0][0x230] ;  /* 0x00008c00ff0e7b82 */ /* 0x000ee20000000800 */
[----:B------:R2:W-:Y:S01]  /*12bd0*/  LDGSTS.E [R246+0x2cf00], desc[UR8][R18.64], !P5 ;  /* 0x2cf0000012f67fae */ /* 0x0005e2000e921848 */
[----:B------:R-:W-:Y:S01]  /*12be0*/  ISETP.GE.U32.AND P5, PT, R8, 0x7ffffe9d, PT ;  /* 0x7ffffe9d0800780c */ /* 0x000fe20003fa6070 */
[----:B----4-:R-:W-:-:S02]  /*12bf0*/  VIADD R8, R10, 0xffffff18 ;  /* 0xffffff180a087836 */ /* 0x010fc40000000000 */
[----:B------:R2:W-:Y:S03]  /*12c00*/  STL.64 [R1+0x380], R18 ;  /* 0x0003801201007387 */ /* 0x0005e60000100a00 */
[----:B------:R-:W4:Y:S01]  /*12c10*/  LDC R15, c[0x0][0x230] ;  /* 0x00008c00ff0f7b82 */ /* 0x000f220000000800 */
[C---:B-----5:R-:W-:Y:S01]  /*12c20*/  IMAD.WIDE R20, R4.reuse, 0x4, R78 ;  /* 0x0000000404147825 */ /* 0x060fe200078e024e */
[----:B------:R-:W-:Y:S01]  /*12c30*/  ISETP.GE.U32.AND P0, PT, R9, 0x7ffffea1, PT ;  /* 0x7ffffea10900780c */ /* 0x000fe20003f06070 */
[----:B------:R-:W-:Y:S05]  /*12c40*/  STL.64 [R1+0x3d0], R22 ;  /* 0x0003d01601007387 */ /* 0x000fea0000100a00 */
[----:B------:R-:W5:Y:S01]  /*12c50*/  LDC R16, c[0x0][0x230] ;  /* 0x00008c00ff107b82 */ /* 0x000f620000000800 */
[----:B------:R-:W-:Y:S01]  /*12c60*/  LDGSTS.E [R246+0x2d300], desc[UR8][R22.64], !P4 ;  /* 0x2d30000016f67fae */ /* 0x000fe2000e121848 */
[----:B--2---:R-:W-:Y:S01]  /*12c70*/  IMAD.WIDE R18, R4, 0x4, R70 ;  /* 0x0000000404127825 */ /* 0x004fe200078e0246 */
[----:B------:R-:W-:-:S02]  /*12c80*/  ISETP.GE.U32.AND P4, PT, R8, 0x7ffffe99, PT ;  /* 0x7ffffe990800780c */ /* 0x000fc40003f86070 */
[----:B------:R2:W-:Y:S04]  /*12c90*/  STL.64 [R1+0x410], R20 ;  /* 0x0004101401007387 */ /* 0x0005e80000100a00 */
[----:B------:R1:W-:Y:S04]  /*12ca0*/  STL.64 [R1+0x490], R18 ;  /* 0x0004901201007387 */ /* 0x0003e80000100a00 */
[----:B------:R2:W-:Y:S01]  /*12cb0*/  LDGSTS.E [R246+0x2d700], desc[UR8][R20.64], !P2 ;  /* 0x2d70000014f67fae */ /* 0x0005e2000d121848 */
[----:B------:R-:W-:-:S03]  /*12cc0*/  VIADD R9, R11, 0xffffff14 ;  /* 0xffffff140b097836 */ /* 0x000fc60000000000 */
[----:B------:R-:W3:Y:S01]  /*12cd0*/  LDL.LU.64 R180, [R1+0x240] ;  /* 0x0002400001b47983 */ /* 0x000ee20000300a00 */
[----:B------:R-:W-:-:S03]  /*12ce0*/  IMAD.WIDE R10, R4, 0x4, R46 ;  /* 0x00000004040a7825 */ /* 0x000fc600078e022e */
[----:B------:R1:W-:Y:S01]  /*12cf0*/  LDGSTS.E [R246+0x2db00], desc[UR8][R18.64], !P3 ;  /* 0x2db0000012f67fae */ /* 0x0003e2000d921848 */
[----:B--2---:R-:W-:-:S03]  /*12d00*/  IMAD.WIDE R20, R4, 0x4, R62 ;  /* 0x0000000404147825 */ /* 0x004fc600078e023e */
[----:B------:R-:W2:Y:S04]  /*12d10*/  LDL.LU.64 R84, [R1+0x238] ;  /* 0x0002380001547983 */ /* 0x000ea80000300a00 */
[----:B------:R-:W4:Y:S01]  /*12d20*/  LDL.LU.64 R172, [R1+0x218] ;  /* 0x0002180001ac7983 */ /* 0x000f220000300a00 */
[----:B-1----:R-:W-:-:S03]  /*12d30*/  IMAD.WIDE R18, R4, 0x4, R54 ;  /* 0x0000000404127825 */ /* 0x002fc600078e0236 */
[----:B------:R-:W5:Y:S04]  /*12d40*/  LDL.LU.64 R108, [R1+0x210] ;  /* 0x00021000016c7983 */ /* 0x000f680000300a00 */
[----:B------:R-:W5:Y:S04]  /*12d50*/  LDL.LU.64 R140, [R1+0x1f8] ;  /* 0x0001f800018c7983 */ /* 0x000f680000300a00 */
[----:B------:R-:W-:Y:S04]  /*12d60*/  STL.64 [R1+0x4b8], R20 ;  /* 0x0004b81401007387 */ /* 0x000fe80000100a00 */
[----:B------:R-:W5:Y:S04]  /*12d70*/  LDL.LU.64 R188, [R1+0x1f0] ;  /* 0x0001f00001bc7983 */ /* 0x000f680000300a00 */
[----:B------:R-:W-:Y:S04]  /*12d80*/  STL.64 [R1+0x4f8], R18 ;  /* 0x0004f81201007387 */ /* 0x000fe80000100a00 */
[----:B------:R-:W5:Y:S04]  /*12d90*/  LDL.LU.64 R100, [R1+0x1d8] ;  /* 0x0001d80001647983 */ /* 0x000f680000300a00 */
[----:B------:R1:W-:Y:S04]  /*12da0*/  STL.64 [R1+0x558], R10 ;  /* 0x0005580a01007387 */ /* 0x0003e80000100a00 */
[----:B------:R-:W-:Y:S04]  /*12db0*/  LDGSTS.E [R246+0x2df00], desc[UR8][R20.64], !P0 ;  /* 0x2df0000014f67fae */ /* 0x000fe8000c121848 */
[----:B------:R-:W5:Y:S04]  /*12dc0*/  LDL.LU.64 R164, [R1+0x1d0] ;  /* 0x0001d00001a47983 */ /* 0x000f680000300a00 */
[----:B------:R-:W-:Y:S04]  /*12dd0*/  LDGSTS.E [R246+0x2e300], desc[UR8][R18.64], !P5 ;  /* 0x2e30000012f67fae */ /* 0x000fe8000e921848 */
[----:B------:R1:W-:Y:S04]  /*12de0*/  LDGSTS.E [R246+0x2e700], desc[UR8][R10.64], !P4 ;  /* 0x2e7000000af67fae */ /* 0x0003e8000e121848 */
[----:B------:R-:W5:Y:S04]  /*12df0*/  LDL.LU.64 R156, [R1+0x1b8] ;  /* 0x0001b800019c7983 */ /* 0x000f680000300a00 */
[----:B------:R-:W5:Y:S01]  /*12e00*/  LDL.LU.64 R148, [R1+0x1b0] ;  /* 0x0001b00001947983 */ /* 0x000f620000300a00 */
[----:B-1----:R-:W-:-:S03]  /*12e10*/  IMAD.WIDE R10, R4, 0x4, R38 ;  /* 0x00000004040a7825 */ /* 0x002fc600078e0226 */
[----:B------:R-:W5:Y:S04]  /*12e20*/  LDL.LU.64 R204, [R1+0x198] ;  /* 0x0001980001cc7983 */ /* 0x000f680000300a00 */
[----:B------:R-:W5:Y:S04]  /*12e30*/  LDL.LU.64 R196, [R1+0x190] ;  /* 0x0001900001c47983 */ /* 0x000f680000300a00 */
[----:B------:R1:W-:Y:S04]  /*12e40*/  STL.64 [R1+0x5a8], R10 ;  /* 0x0005a80a01007387 */ /* 0x0003e80000100a00 */
[----:B------:R-:W5:Y:S01]  /*12e50*/  LDL.LU.64 R212, [R1+0x178] ;  /* 0x0001780001d47983 */ /* 0x000f620000300a00 */
[----:B---3--:R-:W-:-:S03]  /*12e60*/  IMAD.WIDE R92, R32, 0x4, R180 ;  /* 0x00000004205c7825 */ /* 0x008fc600078e02b4 */
[----:B------:R-:W3:Y:S01]  /*12e70*/  LDL.LU.64 R180, [R1+0x170] ;  /* 0x0001700001b47983 */ /* 0x000ee20000300a00 */
[----:B--2---:R-:W-:-:S04]  /*12e80*/  IMAD.WIDE R90, R32, 0x4, R84 ;  /* 0x00000004205a7825 */ /* 0x004fc800078e0254 */
[C---:B----4-:R-:W-:Y:S02]  /*12e90*/  IMAD.WIDE R88, R32.reuse, 0x4, R172 ;  /* 0x0000000420587825 */ /* 0x050fe400078e02ac */
[----:B------:R-:W2:Y:S02]  /*12ea0*/  LDL.LU.64 R172, [R1+0x158] ;  /* 0x0001580001ac7983 */ /* 0x000ea40000300a00 */
[C---:B-----5:R-:W-:Y:S02]  /*12eb0*/  IMAD.WIDE R86, R32.reuse, 0x4, R108 ;  /* 0x0000000420567825 */ /* 0x060fe400078e026c */
[----:B------:R-:W-:Y:S02]  /*12ec0*/  STL.64 [R1+0x240], R92 ;  /* 0x0002405c01007387 */ /* 0x000fe40000100a00 */
[C---:B------:R-:W-:Y:S02]  /*12ed0*/  IMAD.WIDE R84, R32.reuse, 0x4, R140 ;  /* 0x0000000420547825 */ /* 0x040fe400078e028c */
[----:B------:R-:W4:Y:S04]  /*12ee0*/  LDL.LU.64 R140, [R1+0x150] ;  /* 0x00015000018c7983 */ /* 0x000f280000300a00 */
[----:B------:R-:W-:Y:S01]  /*12ef0*/  STL.64 [R1+0x238], R90 ;  /* 0x0002385a01007387 */ /* 0x000fe20000100a00 */
[----:B------:R-:W-:-:S03]  /*12f00*/  IMAD.WIDE R82, R32, 0x4, R188 ;  /* 0x0000000420527825 */ /* 0x000fc600078e02bc */
[----:B------:R-:W5:Y:S04]  /*12f10*/  LDL.LU.64 R188, [R1+0x138] ;  /* 0x0001380001bc7983 */ /* 0x000f680000300a00 */
[----:B------:R-:W-:Y:S01]  /*12f20*/  STL.64 [R1+0x588], R88 ;  /* 0x0005885801007387 */ /* 0x000fe20000100a00 */
[----:B------:R-:W-:-:S03]  /*12f30*/  IMAD.WIDE R80, R32, 0x4, R100 ;  /* 0x0000000420507825 */ /* 0x000fc600078e0264 */
[----:B------:R-:W-:Y:S01]  /*12f40*/  STL.64 [R1+0x590], R86 ;  /* 0x0005905601007387 */ /* 0x000fe20000100a00 */
[----:B------:R-:W-:-:S03]  /*12f50*/  IMAD.WIDE R78, R32, 0x4, R164 ;  /* 0x00000004204e7825 */ /* 0x000fc600078e02a4 */
[----:B------:R-:W5:Y:S04]  /*12f60*/  LDL.LU.64 R164, [R1+0x130] ;  /* 0x0001300001a47983 */ /* 0x000f680000300a00 */
        /* <DEDUP_REMOVED lines=11> */
[----:B------:R-:W-:Y:S04]  /*13020*/  STL.64 [R1+0x828], R76 ;  /* 0x0008284c01007387 */ /* 0x000fe80000100a00 */
[----:B------:R-:W5:Y:S01]  /*13030*/  LDL.LU.64 R212, [R1+0xf0] ;  /* 0x0000f00001d47983 */ /* 0x000f620000300a00 */
[----:B------:R-:W-:-:S05]  /*13040*/  IMAD.WIDE R74, R32, 0x4, R148 ;  /* 0x00000004204a7825 */ /* 0x000fca00078e0294 */
[----:B------:R-:W-:Y:S04]  /*13050*/  STL.64 [R1+0x838], R74 ;  /* 0x0008384a01007387 */ /* 0x000fe80000100a00 */
[----:B------:R-:W5:Y:S04]  /*13060*/  LDL.LU.64 R178, [R1+0xd8] ;  /* 0x0000d80001b27983 */ /* 0x000f680000300a00 */
[----:B------:R-:W-:Y:S04]  /*13070*/  STL.64 [R1+0x8f8], R72 ;  /* 0x0008f84801007387 */ /* 0x000fe80000100a00 */
[----:B------:R-:W5:Y:S04]  /*13080*/  LDL.LU.64 R124, [R1+0xd0] ;  /* 0x0000d000017c7983 */ /* 0x000f680000300a00 */
[----:B------:R-:W5:Y:S04]  /*13090*/  LDL.LU.64 R116, [R1+0xb8] ;  /* 0x0000b80001747983 */ /* 0x000f680000300a00 */
[----:B------:R-:W-:Y:S04]  /*130a0*/  STL.64 [R1+0x900], R70 ;  /* 0x0009004601007387 */ /* 0x000fe80000100a00 */
[----:B------:R-:W5:Y:S04]  /*130b0*/  LDL.LU.64 R108, [R1+0xb0] ;  /* 0x0000b000016c7983 */ /* 0x000f680000300a00 */
[----:B------:R-:W5:Y:S04]  /*130c0*/  LDL.LU.64 R100, [R1+0x98] ;  /* 0x0000980001647983 */ /* 0x000f680000300a00 */
[----:B------:R-:W-:Y:S04]  /*130d0*/  STL.64 [R1+0x9a8], R68 ;  /* 0x0009a84401007387 */ /* 0x000fe80000100a00 */
[----:B------:R-:W5:Y:S01]  /*130e0*/  LDL.LU.64 R148, [R1+0x90] ;  /* 0x0000900001947983 */ /* 0x000f620000300a00 */
[----:B---3--:R-:W-:-:S03]  /*130f0*/  IMAD.WIDE R66, R32, 0x4, R180 ;  /* 0x0000000420427825 */ /* 0x008fc600078e02b4 */
[----:B------:R-:W3:Y:S04]  /*13100*/  LDL.LU.64 R180, [R1+0x78] ;  /* 0x0000780001b47983 */ /* 0x000ee80000300a00 */
[----:B------:R-:W-:Y:S01]  /*13110*/  STL.64 [R1+0xba0], R66 ;  /* 0x000ba04201007387 */ /* 0x000fe20000100a00 */
[----:B--2---:R-:W-:-:S03]  /*13120*/  IMAD.WIDE R64, R32, 0x4, R172 ;  /* 0x0000000420407825 */ /* 0x004fc600078e02ac */
[----:B------:R-:W2:Y:S01]  /*13130*/  LDL.LU.64 R172, [R1+0x70] ;  /* 0x0000700001ac7983 */ /* 0x000ea20000300a00 */
[----:B----4-:R-:W-:-:S03]  /*13140*/  IMAD.WIDE R62, R32, 0x4, R140 ;  /* 0x00000004203e7825 */ /* 0x010fc600078e028c */
[----:B------:R-:W1:Y:S04]  /*13150*/  LDL.LU.64 R140, [R1+0x58] ;  /* 0x00005800018c7983 */ /* 0x000e680000300a00 */
[----:B------:R-:W-:Y:S01]  /*13160*/  STL.64 [R1+0xc30], R64 ;  /* 0x000c304001007387 */ /* 0x000fe20000100a00 */
[----:B-----5:R-:W-:-:S03]  /*13170*/  IMAD.WIDE R60, R32, 0x4, R188 ;  /* 0x00000004203c7825 */ /* 0x020fc600078e02bc */
[----:B------:R-:W4:Y:S01]  /*13180*/  LDL.LU.64 R188, [R1+0x50] ;  /* 0x0000500001bc7983 */ /* 0x000f220000300a00 */
[----:B------:R-:W-:-:S03]  /*13190*/  IMAD.WIDE R58, R32, 0x4, R164 ;  /* 0x00000004203a7825 */ /* 0x000fc600078e02a4 */
[----:B------:R-:W5:Y:S04]  /*131a0*/  LDL.LU.64 R164, [R1+0x38] ;  /* 0x0000380001a47983 */ /* 0x000f680000300a00 */
        /* <DEDUP_REMOVED lines=8> */
[----:B------:R-:W5:Y:S01]  /*13230*/  LDL.LU.64 R196, [R1+0x20] ;  /* 0x0000200001c47983 */ /* 0x000f620000300a00 */
[----:B------:R-:W-:-:S03]  /*13240*/  IMAD.WIDE R46, R32, 0x4, R212 ;  /* 0x00000004202e7825 */ /* 0x000fc600078e02d4 */
[----:B------:R-:W5:Y:S01]  /*13250*/  LDL.LU.64 R212, [R1+0x18] ;  /* 0x0000180001d47983 */ /* 0x000f620000300a00 */
[----:B------:R-:W-:Y:S02]  /*13260*/  IADD3 R8, R12, -0xf0, RZ ;  /* 0xffffff100c087810 */ /* 0x000fe40007ffe0ff */
[----:B------:R-:W-:Y:S01]  /*13270*/  ISETP.GE.U32.AND P2, PT, R9, 0x7ffffe95, PT ;  /* 0x7ffffe950900780c */ /* 0x000fe20003f46070 */
[----:B------:R-:W-:Y:S01]  /*13280*/  VIADD R9, R14, 0xffffff08 ;  /* 0xffffff080e097836 */ /* 0x000fe20000000000 */
[----:B------:R-:W-:Y:S01]  /*13290*/  ISETP.GE.U32.AND P3, PT, R8, 0x7ffffe91, PT ;  /* 0x7ffffe910800780c */ /* 0x000fe20003f66070 */
[----:B------:R-:W-:Y:S01]  /*132a0*/  VIADD R8, R13, 0xffffff0c ;  /* 0xffffff0c0d087836 */ /* 0x000fe20000000000 */
[----:B------:R-:W-:Y:S01]  /*132b0*/  STL.64 [R1+0xd38], R56 ;  /* 0x000d383801007387 */ /* 0x000fe20000100a00 */
[----:B------:R-:W-:Y:S01]  /*132c0*/  IMAD.WIDE R38, R32, 0x4, R178 ;  /* 0x0000000420267825 */ /* 0x000fe200078e02b2 */
[----:B------:R-:W-:Y:S02]  /*132d0*/  ISETP.GE.U32.AND P5, PT, R9, 0x7ffffe89, PT ;  /* 0x7ffffe890900780c */ /* 0x000fe40003fa6070 */
[----:B------:R-:W-:Y:S01]  /*132e0*/  STL.64 [R1+0xd48], R54 ;  /* 0x000d483601007387 */ /* 0x000fe20000100a00 */
[----:B------:R-:W-:Y:S01]  /*132f0*/  ISETP.GE.U32.AND P0, PT, R8, 0x7ffffe8d, PT ;  /* 0x7ffffe8d0800780c */ /* 0x000fe20003f06070 */
[----:B------:R-:W-:-:S02]  /*13300*/  VIADD R8, R15, 0xffffff04 ;  /* 0xffffff040f087836 */ /* 0x000fc40000000000 */
[C---:B------:R-:W-:Y:S01]  /*13310*/  IMAD.WIDE R26, R32.reuse, 0x4, R124 ;  /* 0x00000004201a7825 */ /* 0x040fe200078e027c */
[----:B------:R-:W-:Y:S03]  /*13320*/  STL.64 [R1+0xdd0], R52 ;  /* 0x000dd03401007387 */ /* 0x000fe60000100a00 */
[----:B------:R-:W-:Y:S01]  /*13330*/  IMAD.WIDE R22, R32, 0x4, R116 ;  /* 0x0000000420167825 */ /* 0x000fe200078e0274 */
[----:B------:R-:W-:Y:S03]  /*13340*/  STL.64 [R1+0xde0], R46 ;  /* 0x000de02e01007387 */ /* 0x000fe60000100a00 */
[----:B------:R-:W-:Y:S01]  /*13350*/  VIADD R9, R16, 0xffffff00 ;  /* 0xffffff0010097836 */ /* 0x000fe20000000000 */
[----:B------:R-:W-:Y:S01]  /*13360*/  STL.64 [R1+0xe50], R38 ;  /* 0x000e502601007387 */ /* 0x000fe20000100a00 */
[----:B------:R-:W-:-:S03]  /*13370*/  IMAD.WIDE R20, R32, 0x4, R108 ;  /* 0x0000000420147825 */ /* 0x000fc600078e026c */
[----:B------:R-:W-:Y:S01]  /*13380*/  STL.64 [R1+0xe58], R26 ;  /* 0x000e581a01007387 */ /* 0x000fe20000100a00 */
[----:B------:R-:W-:-:S03]  /*13390*/  IMAD.WIDE R18, R32, 0x4, R100 ;  /* 0x0000000420127825 */ /* 0x000fc600078e0264 */
[----:B------:R1:W-:Y:S01]  /*133a0*/  LDGSTS.E [R246+0x2eb00], desc[UR8][R10.64], !P2 ;  /* 0x2eb000000af67fae */ /* 0x0003e2000d121848 */
[----:B------:R-:W-:-:S03]  /*133b0*/  ISETP.GE.U32.AND P4, PT, R8, 0x7ffffe85, PT ;  /* 0x7ffffe850800780c */ /* 0x000fc60003f86070 */
[----:B------:R-:W-:Y:S01]  /*133c0*/  STL.64 [R1+0xea0], R22 ;  /* 0x000ea01601007387 */ /* 0x000fe20000100a00 */
[----:B------:R-:W-:-:S03]  /*133d0*/  IMAD.WIDE R16, R32, 0x4, R148 ;  /* 0x0000000420107825 */ /* 0x000fc600078e0294 */
[----:B------:R-:W-:Y:S01]  /*133e0*/  STL.64 [R1+0xea8], R20 ;  /* 0x000ea81401007387 */ /* 0x000fe20000100a00 */
[----:B------:R-:W-:-:S03]  /*133f0*/  ISETP.GE.U32.AND P2, PT, R9, 0x7ffffe81, PT ;  /* 0x7ffffe810900780c */ /* 0x000fc60003f46070 */
[----:B------:R-:W-:Y:S04]  /*13400*/  STL.64 [R1+0xed0], R18 ;  /* 0x000ed01201007387 */ /* 0x000fe80000100a00 */
[----:B------:R-:W-:Y:S01]  /*13410*/  STL.64 [R1+0xed8], R16 ;  /* 0x000ed81001007387 */ /* 0x000fe20000100a00 */
[----:B---3--:R-:W-:-:S05]  /*13420*/  IMAD.WIDE R14, R32, 0x4, R180 ;  /* 0x00000004200e7825 */ /* 0x008fca00078e02b4 */
[----:B------:R-:W-:Y:S01]  /*13430*/  STL.64 [R1+0xef0], R14 ;  /* 0x000ef00e01007387 */ /* 0x000fe20000100a00 */
[----:B--2---:R-:W-:-:S04]  /*13440*/  IMAD.WIDE R12, R32, 0x4, R172 ;  /* 0x00000004200c7825 */ /* 0x004fc800078e02ac */
[C---:B-1----:R-:W-:Y:S01]  /*13450*/  IMAD.WIDE R10, R32.reuse, 0x4, R140 ;  /* 0x00000004200a7825 */ /* 0x042fe200078e028c */
[----:B------:R-:W-:Y:S04]  /*13460*/  STL.64 [R1+0xef8], R12 ;  /* 0x000ef80c01007387 */ /* 0x000fe80000100a00 */
[----:B------:R-:W-:Y:S01]  /*13470*/  STL.64 [R1+0xf00], R10 ;  /* 0x000f000a01007387 */ /* 0x000fe20000100a00 */
[----:B----4-:R-:W-:-:S04]  /*13480*/  IMAD.WIDE R8, R32, 0x4, R188 ;  /* 0x0000000420087825 */ /* 0x010fc800078e02bc */
[----:B-----5:R-:W-:-:S05]  /*13490*/  IMAD.WIDE R102, R4, 0x4, R164 ;  /* 0x0000000404667825 */ /* 0x020fca00078e02a4 */
[----:B------:R-:W-:Y:S01]  /*134a0*/  STL.64 [R1+0x130], R102 ;  /* 0x0001306601007387 */ /* 0x000fe20000100a00 */
[----:B------:R-:W-:-:S03]  /*134b0*/  IMAD.WIDE R100, R4, 0x4, R156 ;  /* 0x0000000404647825 */ /* 0x000fc600078e029c */
[----:B------:R-:W-:Y:S04]  /*134c0*/  STL.64 [R1+0xf08], R8 ;  /* 0x000f080801007387 */ /* 0x000fe80000100a00 */
[----:B------:R1:W-:Y:S04]  /*134d0*/  STL.64 [R1+0x150], R100 ;  /* 0x0001506401007387 */ /* 0x0003e80000100a00 */
[----:B------:R-:W-:Y:S01]  /*134e0*/  LDGSTS.E [R246+0x2ef00], desc[UR8][R102.64], !P3 ;  /* 0x2ef0000066f67fae */ /* 0x000fe2000d921848 */
[----:B------:R-:W-:-:S03]  /*134f0*/  IMAD.WIDE R98, R4, 0x4, R204 ;  /* 0x0000000404627825 */ /* 0x000fc600078e02cc */
[----:B------:R-:W-:Y:S01]  /*13500*/  LDGSTS.E [R246+0x2f300], desc[UR8][R100.64], !P0 ;  /* 0x2f30000064f67fae */ /* 0x000fe2000c121848 */
[----:B------:R-:W-:-:S03]  /*13510*/  IMAD.WIDE R96, R4, 0x4, R196 ;  /* 0x0000000404607825 */ /* 0x000fc600078e02c4 */
[----:B------:R-:W-:Y:S01]  /*13520*/  STL.64 [R1+0x170], R98 ;  /* 0x0001706201007387 */ /* 0x000fe20000100a00 */
[----:B------:R-:W-:-:S03]  /*13530*/  IMAD.WIDE R94, R4, 0x4, R212 ;  /* 0x00000004045e7825 */ /* 0x000fc600078e02d4 */
[----:B------:R-:W-:Y:S04]  /*13540*/  STL.64 [R1+0x190], R96 ;  /* 0x0001906001007387 */ /* 0x000fe80000100a00 */
[----:B------:R-:W-:Y:S04]  /*13550*/  STL.64 [R1+0x1b0], R94 ;  /* 0x0001b05e01007387 */ /* 0x000fe80000100a00 */
[----:B------:R-:W2:Y:S04]  /*13560*/  LDL.LU.64 R108, [R1+0x230] ;  /* 0x00023000016c7983 */ /* 0x000ea80000300a00 */
[----:B------:R-:W3:Y:S04]  /*13570*/  LDL.LU.64 R156, [R1+0x228] ;  /* 0x00022800019c7983 */ /* 0x000ee80000300a00 */
[----:B-1----:R-:W4:Y:S04]  /*13580*/  LDL.LU.64 R100, [R1+0x208] ;  /* 0x0002080001647983 */ /* 0x002f280000300a00 */
[----:B------:R-:W5:Y:S04]  /*13590*/  LDL.LU.64 R204, [R1+0x200] ;  /* 0x0002000001cc7983 */ /* 0x000f680000300a00 */
[----:B------:R-:W5:Y:S04]  /*135a0*/  LDL.LU.64 R148, [R1+0x1e8] ;  /* 0x0001e80001947983 */ /* 0x000f680000300a00 */
[----:B------:R-:W5:Y:S04]  /*135b0*/  LDL.LU.64 R196, [R1+0x1e0] ;  /* 0x0001e00001c47983 */ /* 0x000f680000300a00 */
[----:B------:R-:W5:Y:S04]  /*135c0*/  LDL.LU.64 R212, [R1+0x1c8] ;  /* 0x0001c80001d47983 */ /* 0x000f680000300a00 */
[----:B------:R-:W5:Y:S04]  /*135d0*/  LDL.LU.64 R180, [R1+0x1c0] ;  /* 0x0001c00001b47983 */ /* 0x000f680000300a00 */
[----:B------:R-:W5:Y:S04]  /*135e0*/  LDL.LU.64 R172, [R1+0x1a8] ;  /* 0x0001a80001ac7983 */ /* 0x000f680000300a00 */
[----:B------:R-:W-:Y:S04]  /*135f0*/  LDGSTS.E [R246+0x2f700], desc[UR8][R98.64], !P5 ;  /* 0x2f70000062f67fae */ /* 0x000fe8000e921848 */
[----:B------:R-:W-:Y:S04]  /*13600*/  LDGSTS.E [R246+0x2fb00], desc[UR8][R96.64], !P4 ;  /* 0x2fb0000060f67fae */ /* 0x000fe8000e121848 */
[----:B------:R-:W-:Y:S04]  /*13610*/  LDGSTS.E [R246+0x2ff00], desc[UR8][R94.64], !P2 ;  /* 0x2ff000005ef67fae */ /* 0x000fe8000d121848 */
[----:B------:R-:W5:Y:S04]  /*13620*/  LDL.LU.64 R140, [R1+0x1a0] ;  /* 0x0001a000018c7983 */ /* 0x000f680000300a00 */
[----:B------:R-:W0:Y:S04]  /*13630*/  LDGDEPBAR ;  /* 0x00000000000079af */ /* 0x000e280000000000 */
[----:B------:R2:W-:Y:S04]  /*13640*/  LDGSTS.E [R249+0x10000], desc[UR8][R92.64], P6 ;  /* 0x100000005cf97fae */ /* 0x0005e8000b121848 */
[----:B------:R3:W-:Y:S04]  /*13650*/  LDGSTS.E [R249+0x10100], desc[UR8][R90.64], P1 ;  /* 0x101000005af97fae */ /* 0x0007e80008921848 */
[----:B------:R-:W5:Y:S04]  /*13660*/  LDL.LU.64 R188, [R1+0x188] ;  /* 0x0001880001bc7983 */ /* 0x000f680000300a00 */
[----:B------:R4:W-:Y:S04]  /*13670*/  LDGSTS.E [R249+0x11000], desc[UR8][R88.64], P6 ;  /* 0x1100000058f97fae */ /* 0x0009e8000b121848 */
[----:B------:R5:W-:Y:S04]  /*13680*/  LDGSTS.E [R249+0x11100], desc[UR8][R86.64], P1 ;  /* 0x1110000056f97fae */ /* 0x000be80008921848 */
[----:B------:R-:W5:Y:S04]  /*13690*/  LDL.LU.64 R164, [R1+0x180] ;  /* 0x0001800001a47983 */ /* 0x000f680000300a00 */
[----:B------:R-:W-:Y:S04]  /*136a0*/  LDGSTS.E [R249+0x12000], desc[UR8][R84.64], P6 ;  /* 0x1200000054f97fae */ /* 0x000fe8000b121848 */
[----:B------:R1:W-:Y:S04]  /*136b0*/  LDGSTS.E [R249+0x12100], desc[UR8][R82.64], P1 ;  /* 0x1210000052f97fae */ /* 0x0003e80008921848 */
        /* <DEDUP_REMOVED lines=25> */
[----:B------:R1:W-:Y:S01]  /*13850*/  LDGSTS.E [R249+0x1f100], desc[UR8][R8.64], P1 ;  /* 0x1f10000008f97fae */ /* 0x0003e20008921848 */
[----:B--2---:R-:W-:-:S04]  /*13860*/  IMAD.WIDE R92, R32, 0x4, R108 ;  /* 0x00000004205c7825 */ /* 0x004fc800078e026c */
[C---:B---3--:R-:W-:Y:S01]  /*13870*/  IMAD.WIDE R90, R32.reuse, 0x4, R156 ;  /* 0x00000004205a7825 */ /* 0x048fe200078e029c */
[----:B------:R-:W-:Y:S03]  /*13880*/  LDGSTS.E [R6+0x10200], desc[UR8][R92.64], P6 ;  /* 0x102000005c067fae */ /* 0x000fe6000b121848 */
[C---:B----4-:R-:W-:Y:S01]  /*13890*/  IMAD.WIDE R88, R32.reuse, 0x4, R100 ;  /* 0x0000000420587825 */ /* 0x050fe200078e0264 */
[----:B------:R-:W2:Y:S03]  /*138a0*/  LDL.LU.64 R156, [R1+0x168] ;  /* 0x00016800019c7983 */ /* 0x000ea60000300a00 */
[C---:B-----5:R-:W-:Y:S01]  /*138b0*/  IMAD.WIDE R86, R32.reuse, 0x4, R204 ;  /* 0x0000000420567825 */ /* 0x060fe200078e02cc */
[----:B------:R-:W-:Y:S04]  /*138c0*/  LDGSTS.E [R6+0x10300], desc[UR8][R90.64], P1 ;  /* 0x103000005a067fae */ /* 0x000fe80008921848 */
[----:B------:R-:W3:Y:S01]  /*138d0*/  LDL.LU.64 R204, [R1+0x160] ;  /* 0x0001600001cc7983 */ /* 0x000ee20000300a00 */
[----:B-1----:R-:W-:-:S03]  /*138e0*/  IMAD.WIDE R82, R32, 0x4, R196 ;  /* 0x0000000420527825 */ /* 0x002fc600078e02c4 */
[----:B------:R-:W-:Y:S04]  /*138f0*/  STL.64 [R1+0x1d0], R92 ;  /* 0x0001d05c01007387 */ /* 0x000fe80000100a00 */
[----:B------:R-:W-:Y:S01]  /*13900*/  STL.64 [R1+0x1d8], R90 ;  /* 0x0001d85a01007387 */ /* 0x000fe20000100a00 */
[----:B------:R-:W-:-:S03]  /*13910*/  IMAD.WIDE R80, R32, 0x4, R212 ;  /* 0x0000000420507825 */ /* 0x000fc600078e02d4 */
[----:B------:R-:W4:Y:S04]  /*13920*/  LDL.LU.64 R196, [R1+0x148] ;  /* 0x0001480001c47983 */ /* 0x000f280000300a00 */
[----:B------:R-:W-:Y:S04]  /*13930*/  STL.64 [R1+0x478], R88 ;  /* 0x0004785801007387 */ /* 0x000fe80000100a00 */
[----:B------:R-:W5:Y:S01]  /*13940*/  LDL.LU.64 R212, [R1+0x140] ;  /* 0x0001400001d47983 */ /* 0x000f620000300a00 */
[----:B------:R-:W-:-:S03]  /*13950*/  IMAD.WIDE R84, R32, 0x4, R148 ;  /* 0x0000000420547825 */ /* 0x000fc600078e0294 */
[----:B------:R-:W-:Y:S04]  /*13960*/  STL.64 [R1+0x488], R86 ;  /* 0x0004885601007387 */ /* 0x000fe80000100a00 */
[----:B------:R1:W-:Y:S01]  /*13970*/  STL.64 [R1+0x560], R84 ;  /* 0x0005605401007387 */ /* 0x0003e20000100a00 */
[----:B------:R-:W-:-:S03]  /*13980*/  IMAD.WIDE R78, R32, 0x4, R180 ;  /* 0x00000004204e7825 */ /* 0x000fc600078e02b4 */
[----:B------:R-:W5:Y:S04]  /*13990*/  LDL.LU.64 R60, [R1+0x128] ;  /* 0x00012800013c7983 */ /* 0x000f680000300a00 */
[----:B------:R-:W5:Y:S04]  /*139a0*/  LDL.LU.64 R52, [R1+0x120] ;  /* 0x0001200001347983 */ /* 0x000f680000300a00 */
[----:B------:R-:W-:Y:S01]  /*139b0*/  STL.64 [R1+0x570], R82 ;  /* 0x0005705201007387 */ /* 0x000fe20000100a00 */
        /* <DEDUP_REMOVED lines=15> */
[----:B------:R-:W-:Y:S04]  /*13ab0*/  STL.64 [R1+0x748], R74 ;  /* 0x0007484a01007387 */ /* 0x000fe80000100a00 */
[----:B------:R-:W5:Y:S04]  /*13ac0*/  LDL.LU.64 R188, [R1+0x88] ;  /* 0x0000880001bc7983 */ /* 0x000f680000300a00 */
[----:B------:R-:W5:Y:S04]  /*13ad0*/  LDL.LU.64 R164, [R1+0x80] ;  /* 0x0000800001a47983 */ /* 0x000f680000300a00 */
[----:B------:R-:W-:Y:S04]  /*13ae0*/  STL.64 [R1+0x800], R72 ;  /* 0x0008004801007387 */ /* 0x000fe80000100a00 */
        /* <DEDUP_REMOVED lines=9> */
[----:B------:R-:W-:Y:S01]  /*13b80*/  LDGSTS.E [R6+0x15300], desc[UR8][R70.64], P1 ;  /* 0x1530000046067fae */ /* 0x000fe20008921848 */
[----:B--2---:R-:W-:-:S03]  /*13b90*/  IMAD.WIDE R68, R32, 0x4, R156 ;  /* 0x0000000420447825 */ /* 0x004fc600078e029c */
[----:B------:R-:W2:Y:S04]  /*13ba0*/  LDL.LU.64 R156, [R1+0x68] ;  /* 0x00006800019c7983 */ /* 0x000ea80000300a00 */
[----:B------:R-:W-:Y:S01]  /*13bb0*/  LDGSTS.E [R6+0x16200], desc[UR8][R68.64], P6 ;  /* 0x1620000044067fae */ /* 0x000fe2000b121848 */
[----:B---3--:R-:W-:-:S03]  /*13bc0*/  IMAD.WIDE R66, R32, 0x4, R204 ;  /* 0x0000000420427825 */ /* 0x008fc600078e02cc */
[----:B------:R-:W3:Y:S04]  /*13bd0*/  LDL.LU.64 R204, [R1+0x60] ;  /* 0x0000600001cc7983 */ /* 0x000ee80000300a00 */
[----:B------:R-:W-:Y:S04]  /*13be0*/  STL.64 [R1+0x818], R70 ;  /* 0x0008184601007387 */ /* 0x000fe80000100a00 */
[----:B------:R-:W-:Y:S01]  /*13bf0*/  LDGSTS.E [R6+0x16300], desc[UR8][R66.64], P1 ;  /* 0x1630000042067fae */ /* 0x000fe20008921848 */
[----:B----4-:R-:W-:-:S03]  /*13c00*/  IMAD.WIDE R64, R32, 0x4, R196 ;  /* 0x0000000420407825 */ /* 0x010fc600078e02c4 */
[----:B------:R-:W4:Y:S04]  /*13c10*/  LDL.LU.64 R196, [R1+0x48] ;  /* 0x0000480001c47983 */ /* 0x000f280000300a00 */
[----:B------:R-:W-:Y:S01]  /*13c20*/  LDGSTS.E [R6+0x17200], desc[UR8][R64.64], P6 ;  /* 0x1720000040067fae */ /* 0x000fe2000b121848 */
[----:B-----5:R-:W-:-:S03]  /*13c30*/  IMAD.WIDE R62, R32, 0x4, R212 ;  /* 0x00000004203e7825 */ /* 0x020fc600078e02d4 */
[----:B------:R-:W5:Y:S04]  /*13c40*/  LDL.LU.64 R212, [R1+0x40] ;  /* 0x0000400001d47983 */ /* 0x000f680000300a00 */
[----:B------:R-:W-:Y:S04]  /*13c50*/  STL.64 [R1+0x8c0], R68 ;  /* 0x0008c04401007387 */ /* 0x000fe80000100a00 */
[----:B------:R-:W-:Y:S01]  /*13c60*/  STL.64 [R1+0x8d0], R66 ;  /* 0x0008d04201007387 */ /* 0x000fe20000100a00 */
[----:B------:R-:W-:-:S03]  /*13c70*/  IMAD.WIDE R60, R32, 0x4, R60 ;  /* 0x00000004203c7825 */ /* 0x000fc600078e023c */
[----:B------:R-:W-:Y:S01]  /*13c80*/  STL.64 [R1+0x980], R64 ;  /* 0x0009804001007387 */ /* 0x000fe20000100a00 */
[----:B------:R-:W-:-:S03]  /*13c90*/  IMAD.WIDE R58, R32, 0x4, R52 ;  /* 0x00000004203a7825 */ /* 0x000fc600078e0234 */
[----:B------:R-:W-:Y:S01]  /*13ca0*/  STL.64 [R1+0x990], R62 ;  /* 0x0009903e01007387 */ /* 0x000fe20000100a00 */
[----:B------:R-:W-:-:S03]  /*13cb0*/  IMAD.WIDE R56, R32, 0x4, R124 ;  /* 0x0000000420387825 */ /* 0x000fc600078e027c */
[----:B------:R-:W-:Y:S01]  /*13cc0*/  STL.64 [R1+0xc10], R60 ;  /* 0x000c103c01007387 */ /* 0x000fe20000100a00 */
[----:B------:R-:W-:-:S03]  /*13cd0*/  IMAD.WIDE R54, R32, 0x4, R116 ;  /* 0x0000000420367825 */ /* 0x000fc600078e0274 */
        /* <DEDUP_REMOVED lines=9> */
[----:B------:R1:W-:Y:S01]  /*13d70*/  STL.64 [R1+0xd90], R38 ;  /* 0x000d902601007387 */ /* 0x0003e20000100a00 */
[----:B------:R-:W-:-:S03]  /*13d80*/  IMAD.WIDE R22, R32, 0x4, R172 ;  /* 0x0000000420167825 */ /* 0x000fc600078e02ac */
[----:B------:R1:W-:Y:S01]  /*13d90*/  STL.64 [R1+0xda8], R26 ;  /* 0x000da81a01007387 */ /* 0x0003e20000100a00 */
[----:B------:R-:W-:-:S03]  /*13da0*/  IMAD.WIDE R20, R32, 0x4, R140 ;  /* 0x0000000420147825 */ /* 0x000fc600078e028c */
[----:B------:R1:W-:Y:S01]  /*13db0*/  STL.64 [R1+0xe20], R22 ;  /* 0x000e201601007387 */ /* 0x0003e20000100a00 */
[----:B------:R-:W-:-:S03]  /*13dc0*/  IMAD.WIDE R18, R32, 0x4, R188 ;  /* 0x0000000420127825 */ /* 0x000fc600078e02bc */
[----:B------:R1:W-:Y:S01]  /*13dd0*/  STL.64 [R1+0xe30], R20 ;  /* 0x000e301401007387 */ /* 0x0003e20000100a00 */
[----:B------:R-:W-:-:S03]  /*13de0*/  IMAD.WIDE R16, R32, 0x4, R164 ;  /* 0x0000000420107825 */ /* 0x000fc600078e02a4 */
[----:B------:R1:W-:Y:S04]  /*13df0*/  STL.64 [R1+0xe70], R18 ;  /* 0x000e701201007387 */ /* 0x0003e80000100a00 */
[----:B------:R1:W-:Y:S04]  /*13e00*/  STL.64 [R1+0xe80], R16 ;  /* 0x000e801001007387 */ /* 0x0003e80000100a00 */
[----:B------:R-:W-:Y:S04]  /*13e10*/  LDGSTS.E [R6+0x17300], desc[UR8][R62.64], P1 ;  /* 0x173000003e067fae */ /* 0x000fe80008921848 */
[----:B------:R-:W-:Y:S04]  /*13e20*/  LDGSTS.E [R6+0x18200], desc[UR8][R60.64], P6 ;  /* 0x182000003c067fae */ /* 0x000fe8000b121848 */
[----:B------:R-:W-:Y:S04]  /*13e30*/  LDGSTS.E [R6+0x18300], desc[UR8][R58.64], P1 ;  /* 0x183000003a067fae */ /* 0x000fe80008921848 */
[----:B------:R-:W-:Y:S04]  /*13e40*/  LDGSTS.E [R6+0x19200], desc[UR8][R56.64], P6 ;  /* 0x1920000038067fae */ /* 0x000fe8000b121848 */
[----:B------:R-:W-:Y:S04]  /*13e50*/  LDGSTS.E [R6+0x19300], desc[UR8][R54.64], P1 ;  /* 0x1930000036067fae */ /* 0x000fe80008921848 */
[----:B------:R-:W-:Y:S04]  /*13e60*/  LDGSTS.E [R6+0x1a200], desc[UR8][R52.64], P6 ;  /* 0x1a20000034067fae */ /* 0x000fe8000b121848 */
[----:B------:R-:W-:Y:S04]  /*13e70*/  LDGSTS.E [R6+0x1a300], desc[UR8][R46.64], P1 ;  /* 0x1a3000002e067fae */ /* 0x000fe80008921848 */
        /* <DEDUP_REMOVED lines=8> */
[----:B------:R2:W-:Y:S04]  /*13f00*/  STL.64 [R1+0xeb0], R14 ;  /* 0x000eb00e01007387 */ /* 0x0005e80000100a00 */
[----:B------:R3:W-:Y:S04]  /*13f10*/  STL.64 [R1+0xec0], R12 ;  /* 0x000ec00c01007387 */ /* 0x0007e80000100a00 */
[----:B------:R2:W-:Y:S01]  /*13f20*/  LDGSTS.E [R6+0x1e200], desc[UR8][R14.64], P6 ;  /* 0x1e2000000e067fae */ /* 0x0005e2000b121848 */
[----:B----4-:R-:W-:-:S03]  /*13f30*/  IMAD.WIDE R10, R32, 0x4, R196 ;  /* 0x00000004200a7825 */ /* 0x010fc600078e02c4 */
[----:B------:R3:W-:Y:S01]  /*13f40*/  LDGSTS.E [R6+0x1e300], desc[UR8][R12.64], P1 ;  /* 0x1e3000000c067fae */ /* 0x0007e20008921848 */
[----:B-----5:R-:W-:-:S03]  /*13f50*/  IMAD.WIDE R8, R32, 0x4, R212 ;  /* 0x0000000420087825 */ /* 0x020fc600078e02d4 */
[----:B------:R4:W-:Y:S04]  /*13f60*/  STL.64 [R1+0xee0], R10 ;  /* 0x000ee00a01007387 */ /* 0x0009e80000100a00 */
[----:B------:R5:W-:Y:S04]  /*13f70*/  STL.64 [R1+0xee8], R8 ;  /* 0x000ee80801007387 */ /* 0x000be80000100a00 */
[----:B-1----:R-:W2:Y:S04]  /*13f80*/  LDL.LU.64 R84, [R1+0x220] ;  /* 0x0002200001547983 */ /* 0x002ea80000300a00 */
[----:B------:R-:W3:Y:S04]  /*13f90*/  LDL.LU.64 R108, [R1+0x248] ;  /* 0x00024800016c7983 */ /* 0x000ee80000300a00 */
[----:B------:R-:W4:Y:S04]  /*13fa0*/  LDL.LU.64 R204, [R1+0x2d0] ;  /* 0x0002d00001cc7983 */ /* 0x000f280000300a00 */
[----:B------:R-:W5:Y:S04]  /*13fb0*/  LDL.LU.64 R100, [R1+0x2c8] ;  /* 0x0002c80001647983 */ /* 0x000f680000300a00 */
        /* <DEDUP_REMOVED lines=9> */
[----:B------:R1:W-:Y:S04]  /*14050*/  LDGSTS.E [R6+0x1f200], desc[UR8][R10.64], P6 ;  /* 0x1f2000000a067fae */ /* 0x0003e8000b121848 */
[----:B------:R1:W-:Y:S01]  /*14060*/  LDGSTS.E [R6+0x1f300], desc[UR8][R8.64], P1 ;  /* 0x1f30000008067fae */ /* 0x0003e20008921848 */
[----:B--2---:R-:W-:-:S04]  /*14070*/  IMAD.WIDE R38, R32, 0x4, R84 ;  /* 0x0000000420267825 */ /* 0x004fc800078e0254 */
[C---:B---3--:R-:W-:Y:S01]  /*14080*/  IMAD.WIDE R46, R32.reuse, 0x4, R108 ;  /* 0x00000004202e7825 */ /* 0x048fe200078e026c */
[----:B------:R-:W-:Y:S03]  /*14090*/  LDGSTS.E [R248+0x10400], desc[UR8][R38.64], P6 ;  /* 0x1040000026f87fae */ /* 0x000fe6000b121848 */
[C---:B----4-:R-:W-:Y:S01]  /*140a0*/  IMAD.WIDE R92, R32.reuse, 0x4, R204 ;  /* 0x00000004205c7825 */ /* 0x050fe200078e02cc */
[----:B------:R-:W-:Y:S04]  /*140b0*/  LDGSTS.E [R248+0x10500], desc[UR8][R46.64], P1 ;  /* 0x105000002ef87fae */ /* 0x000fe80008921848 */
[----:B------:R-:W2:Y:S01]  /*140c0*/  LDL.LU.64 R204, [R1+0x5d8] ;  /* 0x0005d80001cc7983 */ /* 0x000ea20000300a00 */
[----:B-----5:R-:W-:-:S03]  /*140d0*/  IMAD.WIDE R90, R32, 0x4, R100 ;  /* 0x00000004205a7825 */ /* 0x020fc600078e0264 */
[----:B------:R3:W-:Y:S01]  /*140e0*/  LDGSTS.E [R248+0x11400], desc[UR8][R92.64], P6 ;  /* 0x114000005cf87fae */ /* 0x0007e2000b121848 */
[----:B------:R-:W-:-:S03]  /*140f0*/  IMAD.WIDE R86, R32, 0x4, R196 ;  /* 0x0000000420567825 */ /* 0x000fc600078e02c4 */
[----:B------:R-:W-:Y:S01]  /*14100*/  LDGSTS.E [R248+0x11500], desc[UR8][R90.64], P1 ;  /* 0x115000005af87fae */ /* 0x000fe20008921848 */
[----:B------:R-:W-:-:S03]  /*14110*/  IMAD.WIDE R84, R32, 0x4, R212 ;  /* 0x0000000420547825 */ /* 0x000fc600078e02d4 */
[----:B------:R-:W4:Y:S04]  /*14120*/  LDL.LU.64 R196, [R1+0x890] ;  /* 0x0008900001c47983 */ /* 0x000f280000300a00 */
[----:B------:R-:W-:Y:S04]  /*14130*/  STL.64 [R1+0x2d0], R92 ;  /* 0x0002d05c01007387 */ /* 0x000fe80000100a00 */
[----:B------:R-:W5:Y:S01]  /*14140*/  LDL.LU.64 R212, [R1+0x710] ;  /* 0x0007100001d47983 */ /* 0x000f620000300a00 */
[----:B------:R-:W-:-:S03]  /*14150*/  IMAD.WIDE R88, R32, 0x4, R148 ;  /* 0x0000000420587825 */ /* 0x000fc600078e0294 */
[----:B------:R-:W-:Y:S04]  /*14160*/  STL.64 [R1+0x2c8], R90 ;  /* 0x0002c85a01007387 */ /* 0x000fe80000100a00 */
[----:B------:R-:W-:Y:S01]  /*14170*/  STL.64 [R1+0x480], R88 ;  /* 0x0004805801007387 */ /* 0x000fe20000100a00 */
[----:B------:R-:W-:-:S03]  /*14180*/  IMAD.WIDE R82, R32, 0x4, R180 ;  /* 0x0000000420527825 */ /* 0x000fc600078e02b4 */
[----:B------:R-:W3:Y:S04]  /*14190*/  LDL.LU.64 R52, [R1+0x8a0] ;  /* 0x0008a00001347983 */ /* 0x000ee80000300a00 */
[----:B------:R-:W3:Y:S04]  /*141a0*/  LDL.LU.64 R60, [R1+0x408] ;  /* 0x00040800013c7983 */ /* 0x000ee80000300a00 */
[----:B------:R-:W-:Y:S01]  /*141b0*/  STL.64 [R1+0x498], R86 ;  /* 0x0004985601007387 */ /* 0x000fe20000100a00 */
[----:B------:R-:W-:-:S03]  /*141c0*/  IMAD.WIDE R80, R32, 0x4, R172 ;  /* 0x0000000420507825 */ /* 0x000fc600078e02ac */
[----:B------:R-:W3:Y:S04]  /*141d0*/  LDL.LU.64 R124, [R1+0x888] ;  /* 0x00088800017c7983 */ /* 0x000ee80000300a00 */
[----:B------:R-:W3:Y:S04]  /*141e0*/  LDL.LU.64 R116, [R1+0x280] ;  /* 0x0002800001747983 */ /* 0x000ee80000300a00 */
[----:B------:R1:W-:Y:S01]  /*141f0*/  STL.64 [R1+0x568], R84 ;  /* 0x0005685401007387 */ /* 0x0003e20000100a00 */
[----:B------:R-:W-:-:S03]  /*14200*/  IMAD.WIDE R78, R32, 0x4, R140 ;  /* 0x00000004204e7825 */ /* 0x000fc600078e028c */
[----:B------:R-:W3:Y:S04]  /*14210*/  LDL.LU.64 R108, [R1+0x880] ;  /* 0x00088000016c7983 */ /* 0x000ee80000300a00 */
[----:B------:R-:W3:Y:S04]  /*14220*/  LDL.LU.64 R100, [R1+0x278] ;  /* 0x0002780001647983 */ /* 0x000ee80000300a00 */
[----:B------:R1:W-:Y:S01]  /*14230*/  STL.64 [R1+0x578], R82 ;  /* 0x0005785201007387 */ /* 0x0003e20000100a00 */
[----:B------:R-:W-:-:S03]  /*14240*/  IMAD.WIDE R76, R32, 0x4, R188 ;  /* 0x00000004204c7825 */ /* 0x000fc600078e02bc */
[----:B------:R-:W3:Y:S04]  /*14250*/  LDL.LU.64 R148, [R1+0x878] ;  /* 0x0008780001947983 */ /* 0x000ee80000300a00 */
[----:B------:R-:W3:Y:S04]  /*14260*/  LDL.LU.64 R180, [R1+0x270] ;  /* 0x0002700001b47983 */ /* 0x000ee80000300a00 */
[----:B------:R-:W-:Y:S01]  /*14270*/  STL.64 [R1+0x628], R80 ;  /* 0x0006285001007387 */ /* 0x000fe20000100a00 */
[----:B------:R-:W-:-:S03]  /*14280*/  IMAD.WIDE R74, R32, 0x4, R164 ;  /* 0x00000004204a7825 */ /* 0x000fc600078e02a4 */
[----:B------:R-:W3:Y:S04]  /*14290*/  LDL.LU.64 R172, [R1+0x858] ;  /* 0x0008580001ac7983 */ /* 0x000ee80000300a00 */
[----:B------:R-:W3:Y:S01]  /*142a0*/  LDL.LU.64 R140, [R1+0x268] ;  /* 0x00026800018c7983 */ /* 0x000ee20000300a00 */
[----:B------:R-:W-:-:S03]  /*142b0*/  IMAD.WIDE R72, R32, 0x4, R156 ;  /* 0x0000000420487825 */ /* 0x000fc600078e029c */
[----:B------:R-:W-:Y:S04]  /*142c0*/  STL.64 [R1+0x640], R78 ;  /* 0x0006404e01007387 */ /* 0x000fe80000100a00 */
[----:B------:R-:W3:Y:S04]  /*142d0*/  LDL.LU.64 R188, [R1+0x850] ;  /* 0x0008500001bc7983 */ /* 0x000ee80000300a00 */
[----:B------:R-:W3:Y:S04]  /*142e0*/  LDL.LU.64 R164, [R1+0x260] ;  /* 0x0002600001a47983 */ /* 0x000ee80000300a00 */
[----:B------:R-:W-:Y:S04]  /*142f0*/  STL.64 [R1+0x740], R76 ;  /* 0x0007404c01007387 */ /* 0x000fe80000100a00 */
[----:B------:R-:W3:Y:S04]  /*14300*/  LDL.LU.64 R156, [R1+0x840] ;  /* 0x00084000019c7983 */ /* 0x000ee80000300a00 */
        /* <DEDUP_REMOVED lines=9> */
[----:B--2---:R-:W-:-:S03]  /*143a0*/  IMAD.WIDE R70, R32, 0x4, R204 ;  /* 0x0000000420467825 */ /* 0x004fc600078e02cc */
[----:B------:R-:W2:Y:S04]  /*143b0*/  LDL.LU.64 R204, [R1+0x258] ;  /* 0x0002580001cc7983 */ /* 0x000ea80000300a00 */
[----:B------:R-:W-:Y:S04]  /*143c0*/  STL.64 [R1+0x750], R74 ;  /* 0x0007504a01007387 */ /* 0x000fe80000100a00 */
[----:B------:R1:W-:Y:S01]  /*143d0*/  LDGSTS.E [R248+0x16500], desc[UR8][R70.64], P1 ;  /* 0x1650000046f87fae */ /* 0x0003e20008921848 */
[----:B----4-:R-:W-:-:S03]  /*143e0*/  IMAD.WIDE R68, R32, 0x4, R196 ;  /* 0x0000000420447825 */ /* 0x010fc600078e02c4 */
[----:B------:R-:W1:Y:S04]  /*143f0*/  LDL.LU.64 R196, [R1+0x7e0] ;  /* 0x0007e00001c47983 */ /* 0x000e680000300a00 */
[----:B------:R4:W-:Y:S01]  /*14400*/  LDGSTS.E [R248+0x17400], desc[UR8][R68.64], P6 ;  /* 0x1740000044f87fae */ /* 0x0009e2000b121848 */
[----:B-----5:R-:W-:-:S03]  /*14410*/  IMAD.WIDE R66, R32, 0x4, R212 ;  /* 0x0000000420427825 */ /* 0x020fc600078e02d4 */
[----:B------:R-:W5:Y:S04]  /*14420*/  LDL.LU.64 R212, [R1+0x250] ;  /* 0x0002500001d47983 */ /* 0x000f680000300a00 */
[----:B------:R-:W-:Y:S04]  /*14430*/  STL.64 [R1+0x808], R72 ;  /* 0x0008084801007387 */ /* 0x000fe80000100a00 */
[----:B------:R-:W-:Y:S01]  /*14440*/  STL.64 [R1+0x820], R70 ;  /* 0x0008204601007387 */ /* 0x000fe20000100a00 */
[----:B---3--:R-:W-:-:S03]  /*14450*/  IMAD.WIDE R64, R32, 0x4, R52 ;  /* 0x0000000420407825 */ /* 0x008fc600078e0234 */
[----:B------:R-:W-:Y:S01]  /*14460*/  STL.64 [R1+0x8c8], R68 ;  /* 0x0008c84401007387 */ /* 0x000fe20000100a00 */
[----:B------:R-:W-:-:S03]  /*14470*/  IMAD.WIDE R62, R32, 0x4, R60 ;  /* 0x00000004203e7825 */ /* 0x000fc600078e023c */
[----:B------:R-:W-:Y:S04]  /*14480*/  STL.64 [R1+0x8e0], R66 ;  /* 0x0008e04201007387 */ /* 0x000fe80000100a00 */
[----:B------:R3:W-:Y:S01]  /*14490*/  LDGSTS.E [R248+0x17500], desc[UR8][R66.64], P1 ;  /* 0x1750000042f87fae */ /* 0x0007e20008921848 */
        /* <DEDUP_REMOVED lines=37> */
[----:B--2---:R-:W-:-:S05]  /*146f0*/  IMAD.WIDE R12, R32, 0x4, R204 ;  /* 0x00000004200c7825 */ /* 0x004fca00078e02cc */
[----:B------:R2:W-:Y:S04]  /*14700*/  STL.64 [R1+0xe90], R12 ;  /* 0x000e900c01007387 */ /* 0x0005e80000100a00 */
[----:B------:R2:W-:Y:S01]  /*14710*/  LDGSTS.E [R248+0x1e500], desc[UR8][R12.64], P1 ;  /* 0x1e5000000cf87fae */ /* 0x0005e20008921848 */
[----:B-1----:R-:W-:-:S04]  /*14720*/  IMAD.WIDE R10, R32, 0x4, R196 ;  /* 0x00000004200a7825 */ /* 0x002fc800078e02c4 */
[C---:B-----5:R-:W-:Y:S01]  /*14730*/  IMAD.WIDE R8, R32.reuse, 0x4, R212 ;  /* 0x0000000420087825 */ /* 0x060fe200078e02d4 */
[----:B------:R1:W-:Y:S04]  /*14740*/  STL.64 [R1+0xeb8], R10 ;  /* 0x000eb80a01007387 */ /* 0x0003e80000100a00 */
[----:B------:R5:W-:Y:S04]  /*14750*/  STL.64 [R1+0xec8], R8 ;  /* 0x000ec80801007387 */ /* 0x000be80000100a00 */
[----:B------:R-:W2:Y:S04]  /*14760*/  LDL.LU.64 R164, [R1+0x8b0] ;  /* 0x0008b00001a47983 */ /* 0x000ea80000300a00 */
[----:B------:R-:W4:Y:S04]  /*14770*/  LDL.LU.64 R84, [R1+0x2d8] ;  /* 0x0002d80001547983 */ /* 0x000f280000300a00 */
[----:B------:R-:W3:Y:S04]  /*14780*/  LDL.LU.64 R204, [R1+0x8b8] ;  /* 0x0008b80001cc7983 */ /* 0x000ee80000300a00 */
[----:B------:R-:W5:Y:S04]  /*14790*/  LDL.LU.64 R108, [R1+0x3f0] ;  /* 0x0003f000016c7983 */ /* 0x000f680000300a00 */
[----:B------:R-:W2:Y:S04]  /*147a0*/  LDL.LU.64 R100, [R1+0x8e8] ;  /* 0x0008e80001647983 */ /* 0x000ea80000300a00 */
[----:B------:R-:W5:Y:S04]  /*147b0*/  LDL.LU.64 R196, [R1+0x500] ;  /* 0x0005000001c47983 */ /* 0x000f680000300a00 */
[----:B------:R-:W2:Y:S04]  /*147c0*/  LDL.LU.64 R212, [R1+0x8f0] ;  /* 0x0008f00001d47983 */ /* 0x000ea80000300a00 */
[----:B------:R-:W2:Y:S04]  /*147d0*/  LDL.LU.64 R148, [R1+0x508] ;  /* 0x0005080001947983 */ /* 0x000ea80000300a00 */
[----:B------:R-:W2:Y:S04]  /*147e0*/  LDL.LU.64 R180, [R1+0x910] ;  /* 0x0009100001b47983 */ /* 0x000ea80000300a00 */
[----:B------:R-:W2:Y:S04]  /*147f0*/  LDL.LU.64 R172, [R1+0x608] ;  /* 0x0006080001ac7983 */ /* 0x000ea80000300a00 */
[----:B------:R-:W2:Y:S04]  /*14800*/  LDL.LU.64 R140, [R1+0x918] ;  /* 0x00091800018c7983 */ /* 0x000ea80000300a00 */
[----:B------:R-:W2:Y:S04]  /*14810*/  LDL.LU.64 R188, [R1+0x720] ;  /* 0x0007200001bc7983 */ /* 0x000ea80000300a00 */
[----:B------:R-:W2:Y:S04]  /*14820*/  LDL.LU.64 R156, [R1+0x928] ;  /* 0x00092800019c7983 */ /* 0x000ea80000300a00 */
[----:B------:R1:W-:Y:S04]  /*14830*/  LDGSTS.E [R248+0x1f400], desc[UR8][R10.64], P6 ;  /* 0x1f4000000af87fae */ /* 0x0003e8000b121848 */
[----:B------:R1:W-:Y:S01]  /*14840*/  LDGSTS.E [R248+0x1f500], desc[UR8][R8.64], P1 ;  /* 0x1f50000008f87fae */ /* 0x0003e20008921848 */
[----:B----4-:R-:W-:-:S04]  /*14850*/  IMAD.WIDE R170, R32, 0x4, R84 ;  /* 0x0000000420aa7825 */ /* 0x010fc800078e0254 */
[C---:B---3--:R-:W-:Y:S02]  /*14860*/  IMAD.WIDE R92, R32.reuse, 0x4, R204 ;  /* 0x00000004205c7825 */ /* 0x048fe400078e02cc */
[----:B------:R-:W3:Y:S02]  /*14870*/  LDL.LU.64 R204, [R1+0x7e8] ;  /* 0x0007e80001cc7983 */ /* 0x000ee40000300a00 */
[C---:B-----5:R-:W-:Y:S02]  /*14880*/  IMAD.WIDE R86, R32.reuse, 0x4, R196 ;  /* 0x0000000420567825 */ /* 0x060fe400078e02c4 */
[----:B------:R-:W4:Y:S02]  /*14890*/  LDL.LU.64 R196, [R1+0x938] ;  /* 0x0009380001c47983 */ /* 0x000f240000300a00 */
[C---:B--2---:R-:W-:Y:S02]  /*148a0*/  IMAD.WIDE R84, R32.reuse, 0x4, R212 ;  /* 0x0000000420547825 */ /* 0x044fe400078e02d4 */
[----:B------:R-:W-:Y:S04]  /*148b0*/  STL.64 [R1+0x268], R92 ;  /* 0x0002685c01007387 */ /* 0x000fe80000100a00 */
[----:B------:R-:W2:Y:S01]  /*148c0*/  LDL.LU.64 R212, [R1+0x7c0] ;  /* 0x0007c00001d47983 */ /* 0x000ea20000300a00 */
[----:B------:R-:W-:-:S04]  /*148d0*/  IMAD.WIDE R90, R32, 0x4, R108 ;  /* 0x00000004205a7825 */ /* 0x000fc800078e026c */
[C---:B------:R-:W-:Y:S01]  /*148e0*/  IMAD.WIDE R88, R32.reuse, 0x4, R100 ;  /* 0x0000000420587825 */ /* 0x040fe200078e0264 */
[----:B------:R-:W-:Y:S04]  /*148f0*/  STL.64 [R1+0x270], R90 ;  /* 0x0002705a01007387 */ /* 0x000fe80000100a00 */
        /* <DEDUP_REMOVED lines=8> */
[----:B------:R1:W-:Y:S01]  /*14980*/  STL.64 [R1+0x500], R84 ;  /* 0x0005005401007387 */ /* 0x0003e20000100a00 */
[----:B------:R-:W-:-:S03]  /*14990*/  IMAD.WIDE R78, R32, 0x4, R172 ;  /* 0x00000004204e7825 */ /* 0x000fc600078e02ac */
[----:B------:R-:W5:Y:S04]  /*149a0*/  LDL.LU.64 R116, [R1+0x960] ;  /* 0x0009600001747983 */ /* 0x000f680000300a00 */
[----:B------:R-:W5:Y:S04]  /*149b0*/  LDL.LU.64 R108, [R1+0x308] ;  /* 0x00030800016c7983 */ /* 0x000f680000300a00 */
[----:B------:R1:W-:Y:S01]  /*149c0*/  STL.64 [R1+0x508], R82 ;  /* 0x0005085201007387 */ /* 0x0003e20000100a00 */
[----:B------:R-:W-:-:S03]  /*149d0*/  IMAD.WIDE R76, R32, 0x4, R140 ;  /* 0x00000004204c7825 */ /* 0x000fc600078e028c */
[----:B------:R-:W5:Y:S04]  /*149e0*/  LDL.LU.64 R100, [R1+0x968] ;  /* 0x0009680001647983 */ /* 0x000f680000300a00 */
[----:B------:R-:W5:Y:S04]  /*149f0*/  LDL.LU.64 R148, [R1+0x300] ;  /* 0x0003000001947983 */ /* 0x000f680000300a00 */
[----:B------:R-:W-:Y:S01]  /*14a00*/  STL.64 [R1+0x5f8], R80 ;  /* 0x0005f85001007387 */ /* 0x000fe20000100a00 */
[----:B------:R-:W-:-:S03]  /*14a10*/  IMAD.WIDE R74, R32, 0x4, R188 ;  /* 0x00000004204a7825 */ /* 0x000fc600078e02bc */
[----:B------:R-:W5:Y:S04]  /*14a20*/  LDL.LU.64 R180, [R1+0x970] ;  /* 0x0009700001b47983 */ /* 0x000f680000300a00 */
[----:B------:R-:W5:Y:S01]  /*14a30*/  LDL.LU.64 R172, [R1+0x2f8] ;  /* 0x0002f80001ac7983 */ /* 0x000f620000300a00 */
[----:B------:R-:W-:-:S03]  /*14a40*/  IMAD.WIDE R72, R32, 0x4, R156 ;  /* 0x0000000420487825 */ /* 0x000fc600078e029c */
        /* <DEDUP_REMOVED lines=8> */
[----:B----4-:R-:W-:-:S03]  /*14ad0*/  IMAD.WIDE R68, R32, 0x4, R196 ;  /* 0x0000000420447825 */ /* 0x010fc600078e02c4 */
[----:B------:R-:W1:Y:S01]  /*14ae0*/  LDL.LU.64 R196, [R1+0x978] ;  /* 0x0009780001c47983 */ /* 0x000e620000300a00 */
[----:B--2---:R-:W-:-:S03]  /*14af0*/  IMAD.WIDE R66, R32, 0x4, R212 ;  /* 0x0000000420427825 */ /* 0x004fc600078e02d4 */
[----:B------:R-:W2:Y:S04]  /*14b00*/  LDL.LU.64 R212, [R1+0x2e0] ;  /* 0x0002e00001d47983 */ /* 0x000ea80000300a00 */
[----:B------:R-:W-:Y:S04]  /*14b10*/  STL.64 [R1+0x7e0], R72 ;  /* 0x0007e04801007387 */ /* 0x000fe80000100a00 */
[----:B------:R-:W-:Y:S01]  /*14b20*/  STL.64 [R1+0x7e8], R70 ;  /* 0x0007e84601007387 */ /* 0x000fe20000100a00 */
[----:B-----5:R-:W-:-:S03]  /*14b30*/  IMAD.WIDE R64, R32, 0x4, R178 ;  /* 0x0000000420407825 */ /* 0x020fc600078e02b2 */
        /* <DEDUP_REMOVED lines=16> */
[----:B------:R-:W-:-:S04]  /*14c40*/  IMAD.WIDE R164, R32, 0x4, R164 ;  /* 0x0000000420a47825 */ /* 0x000fc800078e02a4 */
[C---:B------:R-:W-:Y:S01]  /*14c50*/  IMAD.WIDE R22, R32.reuse, 0x4, R180 ;  /* 0x0000000420167825 */ /* 0x040fe200078e02b4 */
[----:B------:R5:W-:Y:S03]  /*14c60*/  STL.64 [R1+0xcc8], R26 ;  /* 0x000cc81a01007387 */ /* 0x000be60000100a00 */
[C---:B------:R-:W-:Y:S01]  /*14c70*/  IMAD.WIDE R20, R32.reuse, 0x4, R172 ;  /* 0x0000000420147825 */ /* 0x040fe200078e02ac */
[----:B------:R5:W-:Y:S03]  /*14c80*/  STL.64 [R1+0xd30], R22 ;  /* 0x000d301601007387 */ /* 0x000be60000100a00 */
[C---:B------:R-:W-:Y:S01]  /*14c90*/  IMAD.WIDE R18, R32.reuse, 0x4, R140 ;  /* 0x0000000420127825 */ /* 0x040fe200078e028c */
[----:B------:R5:W-:Y:S03]  /*14ca0*/  STL.64 [R1+0xd40], R20 ;  /* 0x000d401401007387 */ /* 0x000be60000100a00 */
[C---:B------:R-:W-:Y:S01]  /*14cb0*/  IMAD.WIDE R16, R32.reuse, 0x4, R188 ;  /* 0x0000000420107825 */ /* 0x040fe200078e02bc */
[----:B------:R5:W-:Y:S03]  /*14cc0*/  STL.64 [R1+0xdb8], R18 ;  /* 0x000db81201007387 */ /* 0x000be60000100a00 */
[C---:B------:R-:W-:Y:S01]  /*14cd0*/  IMAD.WIDE R14, R32.reuse, 0x4, R156 ;  /* 0x00000004200e7825 */ /* 0x040fe200078e029c */
[----:B------:R5:W-:Y:S04]  /*14ce0*/  STL.64 [R1+0xdc8], R16 ;  /* 0x000dc81001007387 */ /* 0x000be80000100a00 */
[----:B------:R5:W-:Y:S04]  /*14cf0*/  STL.64 [R1+0xe38], R14 ;  /* 0x000e380e01007387 */ /* 0x000be80000100a00 */
[----:B------:R-:W-:Y:S04]  /*14d00*/  LDGSTS.E [R3+0x10600], desc[UR8][R164.64], P6 ;  /* 0x10600000a4037fae */ /* 0x000fe8000b121848 */
[----:B------:R-:W-:Y:S04]  /*14d10*/  LDGSTS.E [R3+0x10700], desc[UR8][R170.64], P1 ;  /* 0x10700000aa037fae */ /* 0x000fe80008921848 */
[----:B------:R4:W-:Y:S04]  /*14d20*/  LDGSTS.E [R3+0x11600], desc[UR8][R92.64], P6 ;  /* 0x116000005c037fae */ /* 0x0009e8000b121848 */
[----:B------:R5:W-:Y:S04]  /*14d30*/  LDGSTS.E [R3+0x11700], desc[UR8][R90.64], P1 ;  /* 0x117000005a037fae */ /* 0x000be80008921848 */
        /* <DEDUP_REMOVED lines=25> */
[----:B---3--:R-:W-:-:S05]  /*14ed0*/  IMAD.WIDE R12, R32, 0x4, R204 ;  /* 0x00000004200c7825 */ /* 0x008fca00078e02cc */
[----:B------:R3:W-:Y:S04]  /*14ee0*/  STL.64 [R1+0xe48], R12 ;  /* 0x000e480c01007387 */ /* 0x0007e80000100a00 */
[----:B------:R3:W-:Y:S01]  /*14ef0*/  LDGSTS.E [R3+0x1e700], desc[UR8][R12.64], P1 ;  /* 0x1e7000000c037fae */ /* 0x0007e20008921848 */
[----:B-1----:R-:W-:-:S04]  /*14f00*/  IMAD.WIDE R10, R32, 0x4, R196 ;  /* 0x00000004200a7825 */ /* 0x002fc800078e02c4 */
[C---:B--2---:R-:W-:Y:S01]  /*14f10*/  IMAD.WIDE R8, R32.reuse, 0x4, R212 ;  /* 0x0000000420087825 */ /* 0x044fe200078e02d4 */
[----:B------:R1:W-:Y:S04]  /*14f20*/  STL.64 [R1+0xe88], R10 ;  /* 0x000e880a01007387 */ /* 0x0003e80000100a00 */
[----:B------:R2:W-:Y:S04]  /*14f30*/  STL.64 [R1+0xe98], R8 ;  /* 0x000e980801007387 */ /* 0x0005e80000100a00 */
[----:B------:R-:W3:Y:S04]  /*14f40*/  LDL.LU.64 R172, [R1+0x9c0] ;  /* 0x0009c00001ac7983 */ /* 0x000ee80000300a00 */
[----:B------:R-:W2:Y:S04]  /*14f50*/  LDL.LU.64 R116, [R1+0x310] ;  /* 0x0003100001747983 */ /* 0x000ea80000300a00 */
[----:B------:R-:W4:Y:S04]  /*14f60*/  LDL.LU.64 R204, [R1+0x9c8] ;  /* 0x0009c80001cc7983 */ /* 0x000f280000300a00 */
[----:B------:R-:W5:Y:S04]  /*14f70*/  LDL.LU.64 R84, [R1+0x318] ;  /* 0x0003180001547983 */ /* 0x000f680000300a00 */
[----:B------:R-:W3:Y:S04]  /*14f80*/  LDL.LU.64 R108, [R1+0x9d0] ;  /* 0x0009d000016c7983 */ /* 0x000ee80000300a00 */
[----:B------:R-:W2:Y:S04]  /*14f90*/  LDL.LU.64 R196, [R1+0x360] ;  /* 0x0003600001c47983 */ /* 0x000ea80000300a00 */
[----:B------:R-:W3:Y:S04]  /*14fa0*/  LDL.LU.64 R212, [R1+0x9d8] ;  /* 0x0009d80001d47983 */ /* 0x000ee80000300a00 */
[----:B------:R-:W3:Y:S04]  /*14fb0*/  LDL.LU.64 R100, [R1+0x4e8] ;  /* 0x0004e80001647983 */ /* 0x000ee80000300a00 */
[----:B------:R-:W3:Y:S04]  /*14fc0*/  LDL.LU.64 R148, [R1+0x9e0] ;  /* 0x0009e00001947983 */ /* 0x000ee80000300a00 */
[----:B------:R-:W3:Y:S04]  /*14fd0*/  LDL.LU.64 R180, [R1+0x5e8] ;  /* 0x0005e80001b47983 */ /* 0x000ee80000300a00 */
[----:B------:R-:W3:Y:S04]  /*14fe0*/  LDL.LU.64 R140, [R1+0x9e8] ;  /* 0x0009e800018c7983 */ /* 0x000ee80000300a00 */
[----:B------:R-:W3:Y:S04]  /*14ff0*/  LDL.LU.64 R188, [R1+0x6f8] ;  /* 0x0006f80001bc7983 */ /* 0x000ee80000300a00 */
[----:B------:R-:W3:Y:S04]  /*15000*/  LDL.LU.64 R156, [R1+0x9f0] ;  /* 0x0009f000019c7983 */ /* 0x000ee80000300a00 */
[----:B------:R1:W-:Y:S04]  /*15010*/  LDGSTS.E [R3+0x1f600], desc[UR8][R10.64], P6 ;  /* 0x1f6000000a037fae */ /* 0x0003e8000b121848 */
[----:B------:R1:W-:Y:S01]  /*15020*/  LDGSTS.E [R3+0x1f700], desc[UR8][R8.64], P1 ;  /* 0x1f70000008037fae */ /* 0x0003e20008921848 */
[----:B----4-:R-:W-:-:S03]  /*15030*/  IMAD.WIDE R92, R32, 0x4, R204 ;  /* 0x00000004205c7825 */ /* 0x010fc600078e02cc */
[----:B------:R-:W4:Y:S01]  /*15040*/  LDL.LU.64 R204, [R1+0x7c8] ;  /* 0x0007c80001cc7983 */ /* 0x000f220000300a00 */
[----:B-----5:R-:W-:-:S04]  /*15050*/  IMAD.WIDE R90, R32, 0x4, R84 ;  /* 0x00000004205a7825 */ /* 0x020fc800078e0254 */
[C---:B--2---:R-:W-:Y:S02]  /*15060*/  IMAD.WIDE R86, R32.reuse, 0x4, R196 ;  /* 0x0000000420567825 */ /* 0x044fe400078e02c4 */
[----:B------:R-:W2:Y:S02]  /*15070*/  LDL.LU.64 R196, [R1+0x9f8] ;  /* 0x0009f80001c47983 */ /* 0x000ea40000300a00 */
[C---:B---3--:R-:W-:Y:S02]  /*15080*/  IMAD.WIDE R84, R32.reuse, 0x4, R212 ;  /* 0x0000000420547825 */ /* 0x048fe400078e02d4 */
[----:B------:R-:W-:Y:S04]  /*15090*/  STL.64 [R1+0x278], R92 ;  /* 0x0002785c01007387 */ /* 0x000fe80000100a00 */
[----:B------:R-:W3:Y:S01]  /*150a0*/  LDL.LU.64 R212, [R1+0x7d0] ;  /* 0x0007d00001d47983 */ /* 0x000ee20000300a00 */
[----:B------:R-:W-:-:S03]  /*150b0*/  IMAD.WIDE R88, R32, 0x4, R108 ;  /* 0x0000000420587825 */ /* 0x000fc600078e026c */
[----:B------:R-:W-:Y:S04]  /*150c0*/  STL.64 [R1+0x280], R90 ;  /* 0x0002805a01007387 */ /* 0x000fe80000100a00 */
[----:B------:R-:W-:Y:S01]  /*150d0*/  STL.64 [R1+0x2f8], R88 ;  /* 0x0002f85801007387 */ /* 0x000fe20000100a00 */
[----:B------:R-:W-:-:S03]  /*150e0*/  IMAD.WIDE R82, R32, 0x4, R100 ;  /* 0x0000000420527825 */ /* 0x000fc600078e0264 */
[----:B------:R-:W5:Y:S04]  /*150f0*/  LDL.LU.64 R154, [R1+0xa00] ;  /* 0x000a0000019a7983 */ /* 0x000f680000300a00 */
[----:B------:R-:W5:Y:S04]  /*15100*/  LDL.LU.64 R162, [R1+0x5d0] ;  /* 0x0005d00001a27983 */ /* 0x000f680000300a00 */
[----:B------:R-:W-:Y:S01]  /*15110*/  STL.64 [R1+0x300], R86 ;  /* 0x0003005601007387 */ /* 0x000fe20000100a00 */
[----:B------:R-:W-:-:S03]  /*15120*/  IMAD.WIDE R178, R32, 0x4, R116 ;  /* 0x0000000420b27825 */ /* 0x000fc600078e0274 */
[----:B------:R-:W5:Y:S01]  /*15130*/  LDL.LU.64 R60, [R1+0xa08] ;  /* 0x000a0800013c7983 */ /* 0x000f620000300a00 */
[----:B------:R-:W-:-:S03]  /*15140*/  IMAD.WIDE R80, R32, 0x4, R148 ;  /* 0x0000000420507825 */ /* 0x000fc600078e0294 */
        /* <DEDUP_REMOVED lines=12> */
[----:B------:R-:W5:Y:S01]  /*15210*/  LDL.LU.64 R180, [R1+0x348] ;  /* 0x0003480001b47983 */ /* 0x000f620000300a00 */
[----:B------:R-:W-:-:S03]  /*15220*/  IMAD.WIDE R72, R32, 0x4, R156 ;  /* 0x0000000420487825 */ /* 0x000fc600078e029c */
[----:B------:R-:W-:Y:S04]  /*15230*/  STL.64 [R1+0x5e8], R78 ;  /* 0x0005e84e01007387 */ /* 0x000fe80000100a00 */
[----:B------:R-:W5:Y:S04]  /*15240*/  LDL.LU.64 R140, [R1+0xa28] ;  /* 0x000a2800018c7983 */ /* 0x000f680000300a00 */
[----:B------:R-:W5:Y:S04]  /*15250*/  LDL.64 R188, [R1+0x340] ;  /* 0x0003400001bc7983 */ /* 0x000f680000100a00 */
[----:B------:R-:W-:Y:S04]  /*15260*/  STL.64 [R1+0x6e0], R76 ;  /* 0x0006e04c01007387 */ /* 0x000fe80000100a00 */
[----:B------:R-:W5:Y:S01]  /*15270*/  LDL.LU.64 R156, [R1+0xa30] ;  /* 0x000a3000019c7983 */ /* 0x000f620000300a00 */
[----:B----4-:R-:W-:-:S03]  /*15280*/  IMAD.WIDE R70, R32, 0x4, R204 ;  /* 0x0000000420467825 */ /* 0x010fc600078e02cc */
[----:B------:R-:W4:Y:S04]  /*15290*/  LDL.64 R204, [R1+0x330] ;  /* 0x0003300001cc7983 */ /* 0x000f280000100a00 */
[----:B------:R-:W-:Y:S01]  /*152a0*/  STL.64 [R1+0x6f8], R74 ;  /* 0x0006f84a01007387 */ /* 0x000fe20000100a00 */
[----:B--2---:R-:W-:-:S03]  /*152b0*/  IMAD.WIDE R68, R32, 0x4, R196 ;  /* 0x0000000420447825 */ /* 0x004fc600078e02c4 */
[----:B------:R-:W1:Y:S01]  /*152c0*/  LDL.LU.64 R196, [R1+0xa38] ;  /* 0x000a380001c47983 */ /* 0x000e620000300a00 */
[----:B---3--:R-:W-:-:S03]  /*152d0*/  IMAD.WIDE R66, R32, 0x4, R212 ;  /* 0x0000000420427825 */ /* 0x008fc600078e02d4 */
[----:B------:R-:W2:Y:S04]  /*152e0*/  LDL.LU.64 R212, [R1+0x328] ;  /* 0x0003280001d47983 */ /* 0x000ea80000300a00 */
[----:B------:R-:W-:Y:S04]  /*152f0*/  STL.64 [R1+0x7c0], R72 ;  /* 0x0007c04801007387 */ /* 0x000fe80000100a00 */
[----:B------:R-:W-:Y:S01]  /*15300*/  STL.64 [R1+0x7c8], R70 ;  /* 0x0007c84601007387 */ /* 0x000fe20000100a00 */
[----:B-----5:R-:W-:-:S03]  /*15310*/  IMAD.WIDE R64, R32, 0x4, R154 ;  /* 0x0000000420407825 */ /* 0x020fc600078e029a */
[----:B------:R-:W-:Y:S01]  /*15320*/  STL.64 [R1+0x840], R68 ;  /* 0x0008404401007387 */ /* 0x000fe20000100a00 */
[----:B------:R-:W-:-:S03]  /*15330*/  IMAD.WIDE R62, R32, 0x4, R162 ;  /* 0x00000004203e7825 */ /* 0x000fc600078e02a2 */
[----:B------:R-:W-:Y:S01]  /*15340*/  STL.64 [R1+0x7d0], R66 ;  /* 0x0007d04201007387 */ /* 0x000fe20000100a00 */
[----:B------:R-:W-:-:S03]  /*15350*/  IMAD.WIDE R60, R32, 0x4, R60 ;  /* 0x00000004203c7825 */ /* 0x000fc600078e023c */
[----:B------:R-:W-:Y:S01]  /*15360*/  STL.64 [R1+0x8b0], R64 ;  /* 0x0008b04001007387 */ /* 0x000fe20000100a00 */
[----:B------:R-:W-:-:S03]  /*15370*/  IMAD.WIDE R58, R32, 0x4, R52 ;  /* 0x00000004203a7825 */ /* 0x000fc600078e0234 */
[----:B------:R-:W-:Y:S04]  /*15380*/  STL.64 [R1+0x8b8], R62 ;  /* 0x0008b83e01007387 */ /* 0x000fe80000100a00 */
        /* <DEDUP_REMOVED lines=50> */
[----:B----4-:R-:W-:-:S05]  /*156b0*/  IMAD.WIDE R12, R32, 0x4, R204 ;  /* 0x00000004200c7825 */ /* 0x010fca00078e02cc */
[----:B------:R4:W-:Y:S04]  /*156c0*/  STL.64 [R1+0xdf8], R12 ;  /* 0x000df80c01007387 */ /* 0x0009e80000100a00 */
[----:B------:R4:W-:Y:S01]  /*156d0*/  LDGSTS.E [R247+0x1e900], desc[UR8][R12.64], P1 ;  /* 0x1e9000000cf77fae */ /* 0x0009e20008921848 */
[----:B-1----:R-:W-:-:S04]  /*156e0*/  IMAD.WIDE R10, R32, 0x4, R196 ;  /* 0x00000004200a7825 */ /* 0x002fc800078e02c4 */
[C---:B--2---:R-:W-:Y:S01]  /*156f0*/  IMAD.WIDE R8, R32.reuse, 0x4, R212 ;  /* 0x0000000420087825 */ /* 0x044fe200078e02d4 */
[----:B------:R1:W-:Y:S04]  /*15700*/  STL.64 [R1+0xe60], R10 ;  /* 0x000e600a01007387 */ /* 0x0003e80000100a00 */
[----:B------:R2:W-:Y:S04]  /*15710*/  STL.64 [R1+0xe68], R8 ;  /* 0x000e680801007387 */ /* 0x0005e80000100a00 */
[----:B------:R-:W4:Y:S04]  /*15720*/  LDL.LU.64 R180, [R1+0xa40] ;  /* 0x000a400001b47983 */ /* 0x000f280000300a00 */
[----:B------:R-:W2:Y:S04]  /*15730*/  LDL.LU.64 R188, [R1+0x4c8] ;  /* 0x0004c80001bc7983 */ /* 0x000ea80000300a00 */
[----:B------:R-:W3:Y:S04]  /*15740*/  LDL.LU.64 R204, [R1+0xa48] ;  /* 0x000a480001cc7983 */ /* 0x000ee80000300a00 */
[----:B------:R-:W4:Y:S04]  /*15750*/  LDL.LU.64 R124, [R1+0x5c0] ;  /* 0x0005c000017c7983 */ /* 0x000f280000300a00 */
[----:B------:R-:W5:Y:S04]  /*15760*/  LDL.LU.64 R84, [R1+0xa50] ;  /* 0x000a500001547983 */ /* 0x000f680000300a00 */
[----:B------:R-:W2:Y:S04]  /*15770*/  LDL.LU.64 R196, [R1+0x6c8] ;  /* 0x0006c80001c47983 */ /* 0x000ea80000300a00 */
[----:B------:R-:W4:Y:S04]  /*15780*/  LDL.LU.64 R212, [R1+0xa58] ;  /* 0x000a580001d47983 */ /* 0x000f280000300a00 */
[----:B------:R-:W4:Y:S04]  /*15790*/  LDL.LU.64 R116, [R1+0x6d8] ;  /* 0x0006d80001747983 */ /* 0x000f280000300a00 */
[----:B------:R-:W4:Y:S04]  /*157a0*/  LDL.LU.64 R108, [R1+0xa60] ;  /* 0x000a6000016c7983 */ /* 0x000f280000300a00 */
[----:B------:R-:W4:Y:S04]  /*157b0*/  LDL.LU.64 R100, [R1+0x790] ;  /* 0x0007900001647983 */ /* 0x000f280000300a00 */
[----:B------:R-:W4:Y:S04]  /*157c0*/  LDL.LU.64 R148, [R1+0xa68] ;  /* 0x000a680001947983 */ /* 0x000f280000300a00 */
[----:B------:R-:W4:Y:S04]  /*157d0*/  LDL.LU.64 R140, [R1+0x798] ;  /* 0x00079800018c7983 */ /* 0x000f280000300a00 */
[----:B------:R-:W4:Y:S04]  /*157e0*/  LDL.LU.64 R156, [R1+0xa70] ;  /* 0x000a7000019c7983 */ /* 0x000f280000300a00 */
[----:B------:R1:W-:Y:S04]  /*157f0*/  LDGSTS.E [R247+0x1f800], desc[UR8][R10.64], P6 ;  /* 0x1f8000000af77fae */ /* 0x0003e8000b121848 */
[----:B------:R1:W-:Y:S01]  /*15800*/  LDGSTS.E [R247+0x1f900], desc[UR8][R8.64], P1 ;  /* 0x1f90000008f77fae */ /* 0x0003e20008921848 */
[----:B---3--:R-:W-:-:S03]  /*15810*/  IMAD.WIDE R92, R32, 0x4, R204 ;  /* 0x00000004205c7825 */ /* 0x008fc600078e02cc */
[----:B------:R-:W3:Y:S01]  /*15820*/  LDL.LU.64 R204, [R1+0x7b0] ;  /* 0x0007b00001cc7983 */ /* 0x000ee20000300a00 */
[----:B-----5:R-:W-:-:S04]  /*15830*/  IMAD.WIDE R88, R32, 0x4, R84 ;  /* 0x0000000420587825 */ /* 0x020fc800078e0254 */
[C---:B--2---:R-:W-:Y:S02]  /*15840*/  IMAD.WIDE R86, R32.reuse, 0x4, R196 ;  /* 0x0000000420567825 */ /* 0x044fe400078e02c4 */
[----:B------:R-:W2:Y:S02]  /*15850*/  LDL.LU.64 R196, [R1+0xa78] ;  /* 0x000a780001c47983 */ /* 0x000ea40000300a00 */
[C---:B----4-:R-:W-:Y:S02]  /*15860*/  IMAD.WIDE R84, R32.reuse, 0x4, R212 ;  /* 0x0000000420547825 */ /* 0x050fe400078e02d4 */
[----:B------:R-:W-:Y:S04]  /*15870*/  STL.64 [R1+0x288], R92 ;  /* 0x0002885c01007387 */ /* 0x000fe80000100a00 */
[----:B------:R-:W4:Y:S01]  /*15880*/  LDL.LU.64 R212, [R1+0x7a8] ;  /* 0x0007a80001d47983 */ /* 0x000f220000300a00 */
[----:B------:R-:W-:-:S05]  /*15890*/  IMAD.WIDE R90, R32, 0x4, R124 ;  /* 0x00000004205a7825 */ /* 0x000fca00078e027c */
        /* <DEDUP_REMOVED lines=25> */
[----:B------:R1:W-:Y:S04]  /*15a30*/  STL.64 [R1+0x6c8], R76 ;  /* 0x0006c84c01007387 */ /* 0x0003e80000100a00 */
[----:B------:R-:W5:Y:S01]  /*15a40*/  LDL.LU.64 R156, [R1+0xab0] ;  /* 0x000ab000019c7983 */ /* 0x000f620000300a00 */
[----:B---3--:R-:W-:-:S03]  /*15a50*/  IMAD.WIDE R70, R32, 0x4, R204 ;  /* 0x0000000420467825 */ /* 0x008fc600078e02cc */
[----:B------:R-:W3:Y:S04]  /*15a60*/  LDL.LU.64 R204, [R1+0x3a0] ;  /* 0x0003a00001cc7983 */ /* 0x000ee80000300a00 */
[----:B------:R-:W-:Y:S01]  /*15a70*/  STL.64 [R1+0x6d8], R74 ;  /* 0x0006d84a01007387 */ /* 0x000fe20000100a00 */
[----:B--2---:R-:W-:-:S03]  /*15a80*/  IMAD.WIDE R68, R32, 0x4, R196 ;  /* 0x0000000420447825 */ /* 0x004fc600078e02c4 */
[----:B------:R-:W1:Y:S01]  /*15a90*/  LDL.LU.64 R196, [R1+0xab8] ;  /* 0x000ab80001c47983 */ /* 0x000e620000300a00 */
[----:B----4-:R-:W-:-:S03]  /*15aa0*/  IMAD.WIDE R66, R32, 0x4, R212 ;  /* 0x0000000420427825 */ /* 0x010fc600078e02d4 */
        /* <DEDUP_REMOVED lines=12> */
[----:B------:R-:W-:-:S04]  /*15b70*/  IMAD.WIDE R180, R32, 0x4, R180 ;  /* 0x0000000420b47825 */ /* 0x000fc800078e02b4 */
[C---:B------:R-:W-:Y:S01]  /*15b80*/  IMAD.WIDE R56, R32.reuse, 0x4, R162 ;  /* 0x0000000420387825 */ /* 0x040fe200078e02a2 */
[----:B------:R-:W-:Y:S03]  /*15b90*/  STL.64 [R1+0x938], R58 ;  /* 0x0009383a01007387 */ /* 0x000fe60000100a00 */
[C---:B------:R-:W-:Y:S01]  /*15ba0*/  IMAD.WIDE R54, R32.reuse, 0x4, R52 ;  /* 0x0000000420367825 */ /* 0x040fe200078e0234 */
[----:B------:R-:W-:Y:S03]  /*15bb0*/  STL.64 [R1+0xbc0], R56 ;  /* 0x000bc03801007387 */ /* 0x000fe60000100a00 */
[C---:B------:R-:W-:Y:S01]  /*15bc0*/  IMAD.WIDE R188, R32.reuse, 0x4, R188 ;  /* 0x0000000420bc7825 */ /* 0x040fe200078e02bc */
[----:B------:R-:W-:Y:S03]  /*15bd0*/  LDGSTS.E [R2+0x10a00], desc[UR8][R180.64], P6 ;  /* 0x10a00000b4027fae */ /* 0x000fe6000b121848 */
[C---:B------:R-:W-:Y:S01]  /*15be0*/  IMAD.WIDE R52, R32.reuse, 0x4, R124 ;  /* 0x0000000420347825 */ /* 0x040fe200078e027c */
[----:B------:R-:W-:Y:S03]  /*15bf0*/  STL.64 [R1+0xbc8], R54 ;  /* 0x000bc83601007387 */ /* 0x000fe60000100a00 */
        /* <DEDUP_REMOVED lines=9> */
[----:B------:R-:W-:Y:S04]  /*15c90*/  LDGSTS.E [R2+0x10b00], desc[UR8][R188.64], P1 ;  /* 0x10b00000bc027fae */ /* 0x000fe80008921848 */
[----:B------:R5:W-:Y:S01]  /*15ca0*/  STL.64 [R1+0xd50], R18 ;  /* 0x000d501201007387 */ /* 0x000be20000100a00 */
[----:B------:R-:W-:-:S03]  /*15cb0*/  IMAD.WIDE R14, R32, 0x4, R156 ;  /* 0x00000004200e7825 */ /* 0x000fc600078e029c */
[----:B------:R-:W-:Y:S04]  /*15cc0*/  LDGSTS.E [R2+0x11a00], desc[UR8][R92.64], P6 ;  /* 0x11a000005c027fae */ /* 0x000fe8000b121848 */
[----:B------:R5:W-:Y:S04]  /*15cd0*/  STL.64 [R1+0xd58], R16 ;  /* 0x000d581001007387 */ /* 0x000be80000100a00 */
[----:B------:R4:W-:Y:S04]  /*15ce0*/  LDGSTS.E [R2+0x11b00], desc[UR8][R90.64], P1 ;  /* 0x11b000005a027fae */ /* 0x0009e80008921848 */
[----:B------:R5:W-:Y:S04]  /*15cf0*/  STL.64 [R1+0xd98], R14 ;  /* 0x000d980e01007387 */ /* 0x000be80000100a00 */
        /* <DEDUP_REMOVED lines=35> */
[----:B------:R-:W3:Y:S04]  /*15f30*/  LDL.LU.64 R76, [R1+0x3d8] ;  /* 0x0003d800014c7983 */ /* 0x000ee80000300a00 */
[----:B------:R-:W5:Y:S04]  /*15f40*/  LDL.LU.64 R84, [R1+0xad0] ;  /* 0x000ad00001547983 */ /* 0x000f680000300a00 */
        /* <DEDUP_REMOVED lines=46> */
[----:B----4-:R-:W-:-:S03]  /*16230*/  IMAD.WIDE R68, R32, 0x4, R140 ;  /* 0x0000000420447825 */ /* 0x010fc600078e028c */
[----:B------:R-:W1:Y:S04]  /*16240*/  LDL.LU.64 R140, [R1+0x428] ;  /* 0x00042800018c7983 */ /* 0x000e680000300a00 */
[----:B------:R-:W-:Y:S01]  /*16250*/  STL.64 [R1+0x6a0], R72 ;  /* 0x0006a04801007387 */ /* 0x000fe20000100a00 */
[----:B--2---:R-:W-:-:S03]  /*16260*/  IMAD.WIDE R60, R32, 0x4, R156 ;  /* 0x00000004203c7825 */ /* 0x004fc600078e029c */
[----:B------:R-:W2:Y:S01]  /*16270*/  LDL.LU.64 R156, [R1+0xb38] ;  /* 0x000b3800019c7983 */ /* 0x000ea20000300a00 */
[----:B---3--:R-:W-:-:S03]  /*16280*/  IMAD.WIDE R66, R32, 0x4, R212 ;  /* 0x0000000420427825 */ /* 0x008fc600078e02d4 */
[----:B------:R-:W3:Y:S01]  /*16290*/  LDL.LU.64 R212, [R1+0x418] ;  /* 0x0004180001d47983 */ /* 0x000ee20000300a00 */
[----:B------:R-:W-:-:S03]  /*162a0*/  IMAD.WIDE R196, R32, 0x4, R196 ;  /* 0x0000000420c47825 */ /* 0x000fc600078e02c4 */
[----:B------:R-:W-:Y:S01]  /*162b0*/  STL.64 [R1+0x760], R70 ;  /* 0x0007604601007387 */ /* 0x000fe20000100a00 */
[----:B------:R-:W-:-:S03]  /*162c0*/  IMAD.WIDE R204, R32, 0x4, R204 ;  /* 0x0000000420cc7825 */ /* 0x000fc600078e02cc */
[----:B------:R4:W-:Y:S01]  /*162d0*/  STL.64 [R1+0x728], R68 ;  /* 0x0007284401007387 */ /* 0x0009e20000100a00 */
[----:B-----5:R-:W-:-:S03]  /*162e0*/  IMAD.WIDE R64, R32, 0x4, R122 ;  /* 0x0000000420407825 */ /* 0x020fc600078e027a */
[----:B------:R5:W-:Y:S01]  /*162f0*/  STL.64 [R1+0x780], R60 ;  /* 0x0007803c01007387 */ /* 0x000be20000100a00 */
[----:B------:R-:W-:-:S03]  /*16300*/  IMAD.WIDE R62, R32, 0x4, R130 ;  /* 0x00000004203e7825 */ /* 0x000fc600078e0282 */
[----:B------:R-:W-:Y:S04]  /*16310*/  STL.64 [R1+0x718], R66 ;  /* 0x0007184201007387 */ /* 0x000fe80000100a00 */
[----:B------:R-:W-:Y:S01]  /*16320*/  STL.64 [R1+0x850], R64 ;  /* 0x0008504001007387 */ /* 0x000fe20000100a00 */
[----:B------:R-:W-:-:S03]  /*16330*/  IMAD.WIDE R58, R32, 0x4, R138 ;  /* 0x00000004203a7825 */ /* 0x000fc600078e028a */
[----:B------:R-:W-:Y:S01]  /*16340*/  STL.64 [R1+0x858], R62 ;  /* 0x0008583e01007387 */ /* 0x000fe20000100a00 */
[----:B------:R-:W-:-:S03]  /*16350*/  IMAD.WIDE R56, R32, 0x4, R146 ;  /* 0x0000000420387825 */ /* 0x000fc600078e0292 */
[----:B------:R-:W-:Y:S04]  /*16360*/  STL.64 [R1+0x8e8], R58 ;  /* 0x0008e83a01007387 */ /* 0x000fe80000100a00 */
[----:B------:R-:W-:Y:S01]  /*16370*/  LDGSTS.E [R246+0x10c00], desc[UR8][R196.64], P6 ;  /* 0x10c00000c4f67fae */ /* 0x000fe2000b121848 */
[----:B------:R-:W-:-:S03]  /*16380*/  IMAD.WIDE R54, R32, 0x4, R154 ;  /* 0x0000000420367825 */ /* 0x000fc600078e029a */
[----:B------:R-:W-:Y:S01]  /*16390*/  STL.64 [R1+0x8f0], R56 ;  /* 0x0008f03801007387 */ /* 0x000fe20000100a00 */
[----:B------:R-:W-:-:S03]  /*163a0*/  IMAD.WIDE R52, R32, 0x4, R52 ;  /* 0x0000000420347825 */ /* 0x000fc600078e0234 */
[----:B------:R-:W-:Y:S04]  /*163b0*/  LDGSTS.E [R246+0x10d00], desc[UR8][R204.64], P1 ;  /* 0x10d00000ccf67fae */ /* 0x000fe80008921848 */
[----:B------:R-:W-:Y:S01]  /*163c0*/  STL.64 [R1+0x970], R54 ;  /* 0x0009703601007387 */ /* 0x000fe20000100a00 */
[----:B------:R-:W-:-:S03]  /*163d0*/  IMAD.WIDE R26, R32, 0x4, R162 ;  /* 0x00000004201a7825 */ /* 0x000fc600078e02a2 */
[----:B------:R-:W-:Y:S01]  /*163e0*/  LDGSTS.E [R246+0x11c00], desc[UR8][R90.64], P6 ;  /* 0x11c000005af67fae */ /* 0x000fe2000b121848 */
[----:B------:R-:W-:-:S03]  /*163f0*/  IMAD.WIDE R22, R32, 0x4, R92 ;  /* 0x0000000420167825 */ /* 0x000fc600078e025c */
[----:B------:R5:W-:Y:S04]  /*16400*/  STL.64 [R1+0x978], R52 ;  /* 0x0009783401007387 */ /* 0x000be80000100a00 */
[----:B------:R5:W-:Y:S01]  /*16410*/  LDGSTS.E [R246+0x11d00], desc[UR8][R88.64], P1 ;  /* 0x11d0000058f67fae */ /* 0x000be20008921848 */
[----:B------:R-:W-:-:S03]  /*16420*/  IMAD.WIDE R20, R32, 0x4, R124 ;  /* 0x0000000420147825 */ /* 0x000fc600078e027c */
[----:B------:R-:W-:Y:S01]  /*16430*/  STL.64 [R1+0xbf8], R26 ;  /* 0x000bf81a01007387 */ /* 0x000fe20000100a00 */
[----:B------:R-:W-:-:S03]  /*16440*/  IMAD.WIDE R18, R32, 0x4, R116 ;  /* 0x0000000420127825 */ /* 0x000fc600078e0274 */
[----:B------:R5:W-:Y:S04]  /*16450*/  LDGSTS.E [R246+0x12c00], desc[UR8][R86.64], P6 ;  /* 0x12c0000056f67fae */ /* 0x000be8000b121848 */
[----:B------:R-:W-:Y:S01]  /*16460*/  STL.64 [R1+0xc08], R22 ;  /* 0x000c081601007387 */ /* 0x000fe20000100a00 */
[----:B------:R-:W-:-:S03]  /*16470*/  IMAD.WIDE R16, R32, 0x4, R108 ;  /* 0x0000000420107825 */ /* 0x000fc600078e026c */
[----:B------:R-:W-:Y:S01]  /*16480*/  LDGSTS.E [R246+0x12d00], desc[UR8][R84.64], P1 ;  /* 0x12d0000054f67fae */ /* 0x000fe20008921848 */
[----:B------:R-:W-:-:S03]  /*16490*/  IMAD.WIDE R14, R32, 0x4, R100 ;  /* 0x00000004200e7825 */ /* 0x000fc600078e0264 */
[----:B------:R-:W-:Y:S04]  /*164a0*/  STL.64 [R1+0xc80], R20 ;  /* 0x000c801401007387 */ /* 0x000fe80000100a00 */
[----:B------:R-:W-:Y:S01]  /*164b0*/  LDGSTS.E [R246+0x13c00], desc[UR8][R82.64], P6 ;  /* 0x13c0000052f67fae */ /* 0x000fe2000b121848 */
[----:B------:R-:W-:-:S03]  /*164c0*/  IMAD.WIDE R12, R32, 0x4, R148 ;  /* 0x00000004200c7825 */ /* 0x000fc600078e0294 */
[----:B------:R-:W-:Y:S04]  /*164d0*/  STL.64 [R1+0xc88], R18 ;  /* 0x000c881201007387 */ /* 0x000fe80000100a00 */
[----:B------:R-:W-:Y:S04]  /*164e0*/  LDGSTS.E [R246+0x13d00], desc[UR8][R80.64], P1 ;  /* 0x13d0000050f67fae */ /* 0x000fe80008921848 */
[----:B------:R-:W-:Y:S04]  /*164f0*/  STL.64 [R1+0xd00], R16 ;  /* 0x000d001001007387 */ /* 0x000fe80000100a00 */
[----:B------:R-:W-:Y:S04]  /*16500*/  LDGSTS.E [R246+0x14c00], desc[UR8][R78.64], P6 ;  /* 0x14c000004ef67fae */ /* 0x000fe8000b121848 */
[----:B------:R-:W-:Y:S04]  /*16510*/  STL.64 [R1+0xd08], R14 ;  /* 0x000d080e01007387 */ /* 0x000fe80000100a00 */
[----:B------:R-:W-:Y:S04]  /*16520*/  LDGSTS.E [R246+0x14d00], desc[UR8][R76.64], P1 ;  /* 0x14d000004cf67fae */ /* 0x000fe80008921848 */
        /* <DEDUP_REMOVED lines=20> */
[----:B-1----:R-:W-:-:S05]  /*16670*/  IMAD.WIDE R10, R32, 0x4, R140 ;  /* 0x00000004200a7825 */ /* 0x002fca00078e028c */
[----:B------:R-:W-:Y:S04]  /*16680*/  STL.64 [R1+0xd88], R10 ;  /* 0x000d880a01007387 */ /* 0x000fe80000100a00 */
[----:B------:R-:W-:Y:S01]  /*16690*/  LDGSTS.E [R246+0x1ed00], desc[UR8][R10.64], P1 ;  /* 0x1ed000000af67fae */ /* 0x000fe20008921848 */
[----:B--2---:R-:W-:-:S04]  /*166a0*/  IMAD.WIDE R8, R32, 0x4, R156 ;  /* 0x0000000420087825 */ /* 0x004fc800078e029c */
[C---:B---3--:R-:W-:Y:S01]  /*166b0*/  IMAD.WIDE R2, R32.reuse, 0x4, R212 ;  /* 0x0000000420027825 */ /* 0x048fe200078e02d4 */
[----:B------:R-:W-:Y:S04]  /*166c0*/  STL.64 [R1+0xe00], R8 ;  /* 0x000e000801007387 */ /* 0x000fe80000100a00 */
[----:B------:R1:W-:Y:S04]  /*166d0*/  STL.64 [R1+0xe08], R2 ;  /* 0x000e080201007387 */ /* 0x0003e80000100a00 */
[----:B----4-:R-:W1:Y:S04]  /*166e0*/  LDL.LU.64 R68, [R1+0xb40] ;  /* 0x000b400001447983 */ /* 0x010e680000300a00 */
[----:B------:R-:W2:Y:S04]  /*166f0*/  LDL.LU.64 R212, [R1+0x638] ;  /* 0x0006380001d47983 */ /* 0x000ea80000300a00 */
[----:B------:R-:W3:Y:S04]  /*16700*/  LDL.LU.64 R148, [R1+0xb48] ;  /* 0x000b480001947983 */ /* 0x000ee80000300a00 */
[----:B-----5:R-:W4:Y:S04]  /*16710*/  LDL.LU.64 R60, [R1+0x650] ;  /* 0x00065000013c7983 */ /* 0x020f280000300a00 */
        /* <DEDUP_REMOVED lines=8> */
[----:B------:R-:W2:Y:S04]  /*167a0*/  LDL.LU.64 R100, [R1+0xb78] ;  /* 0x000b780001647983 */ /* 0x000ea80000300a00 */
[----:B------:R-:W-:Y:S04]  /*167b0*/  LDGSTS.E [R246+0x1fc00], desc[UR8][R8.64], P6 ;  /* 0x1fc0000008f67fae */ /* 0x000fe8000b121848 */
[----:B------:R5:W-:Y:S01]  /*167c0*/  LDGSTS.E [R246+0x1fd00], desc[UR8][R2.64], P1 ;  /* 0x1fd0000002f67fae */ /* 0x000be20008921848 */
[----:B---3--:R-:W-:-:S03]  /*167d0*/  IMAD.WIDE R88, R32, 0x4, R148 ;  /* 0x0000000420587825 */ /* 0x008fc600078e0294 */
[----:B------:R-:W3:Y:S01]  /*167e0*/  LDL.LU.64 R148, [R1+0x6d0] ;  /* 0x0006d00001947983 */ /* 0x000ee20000300a00 */
[----:B----4-:R-:W-:-:S04]  /*167f0*/  IMAD.WIDE R86, R32, 0x4, R60 ;  /* 0x0000000420567825 */ /* 0x010fc800078e023c */
[----:B-----5:R-:W-:-:S04]  /*16800*/  IMAD.WIDE R246, R32, 0x4, R84 ;  /* 0x0000000420f67825 */ /* 0x020fc800078e0254 */
[C---:B--2---:R-:W-:Y:S02]  /*16810*/  IMAD.WIDE R248, R32.reuse, 0x4, R140 ;  /* 0x0000000420f87825 */ /* 0x044fe400078e028c */
[----:B------:R-:W2:Y:S02]  /*16820*/  LDL.LU.64 R140, [R1+0xb80] ;  /* 0x000b8000018c7983 */ /* 0x000ea40000300a00 */
[C---:B------:R-:W-:Y:S02]  /*16830*/  IMAD.WIDE R84, R32.reuse, 0x4, R156 ;  /* 0x0000000420547825 */ /* 0x040fe400078e029c */
[----:B------:R-:W-:Y:S02]  /*16840*/  STL.64 [R1+0x2a8], R88 ;  /* 0x0002a85801007387 */ /* 0x000fe40000100a00 */
[C---:B------:R-:W-:Y:S02]  /*16850*/  IMAD.WIDE R82, R32.reuse, 0x4, R76 ;  /* 0x0000000420527825 */ /* 0x040fe400078e024c */
[----:B------:R-:W4:Y:S04]  /*16860*/  LDL.LU.64 R156, [R1+0x6b0] ;  /* 0x0006b000019c7983 */ /* 0x000f280000300a00 */
[----:B------:R-:W-:Y:S04]  /*16870*/  STL.64 [R1+0x2b0], R86 ;  /* 0x0002b05601007387 */ /* 0x000fe80000100a00 */
[----:B------:R-:W5:Y:S04]  /*16880*/  LDL.LU.64 R122, [R1+0xb88] ;  /* 0x000b8800017a7983 */ /* 0x000f680000300a00 */
[----:B------:R-:W5:Y:S01]  /*16890*/  LDL.LU.64 R130, [R1+0x680] ;  /* 0x0006800001827983 */ /* 0x000f620000300a00 */
[----:B------:R-:W-:-:S03]  /*168a0*/  IMAD.WIDE R80, R32, 0x4, R92 ;  /* 0x0000000420507825 */ /* 0x000fc600078e025c */
        /* <DEDUP_REMOVED lines=20> */
[----:B-1----:R-:W-:-:S04]  /*169f0*/  IMAD.WIDE R2, R32, 0x4, R68 ;  /* 0x0000000420027825 */ /* 0x002fc800078e0244 */
[C---:B------:R-:W-:Y:S01]  /*16a00*/  IMAD.WIDE R212, R32.reuse, 0x4, R212 ;  /* 0x0000000420d47825 */ /* 0x040fe200078e02d4 */
        /* <DEDUP_REMOVED lines=13> */
[----:B---3--:R-:W-:-:S03]  /*16ae0*/  IMAD.WIDE R70, R32, 0x4, R148 ;  /* 0x0000000420467825 */ /* 0x008fc600078e0294 */
[----:B------:R-:W3:Y:S04]  /*16af0*/  LDL.LU.64 R148, [R1+0x528] ;  /* 0x0005280001947983 */ /* 0x000ee80000300a00 */
[----:B------:R-:W-:Y:S04]  /*16b00*/  STL.64 [R1+0x650], R74 ;  /* 0x0006504a01007387 */ /* 0x000fe80000100a00 */
[----:B------:R-:W-:Y:S01]  /*16b10*/  LDGSTS.E [R0+0x16f00], desc[UR8][R70.64], P1 ;  /* 0x16f0000046007fae */ /* 0x000fe20008921848 */
[----:B--2---:R-:W-:-:S03]  /*16b20*/  IMAD.WIDE R68, R32, 0x4, R140 ;  /* 0x0000000420447825 */ /* 0x004fc600078e028c */
[----:B------:R-:W2:Y:S04]  /*16b30*/  LDL.LU.64 R140, [R1+0xdd8] ;  /* 0x000dd800018c7983 */ /* 0x000ea80000300a00 */
[----:B------:R-:W-:Y:S01]  /*16b40*/  LDGSTS.E [R0+0x17e00], desc[UR8][R68.64], P6 ;  /* 0x17e0000044007fae */ /* 0x000fe2000b121848 */
[----:B----4-:R-:W-:-:S03]  /*16b50*/  IMAD.WIDE R66, R32, 0x4, R156 ;  /* 0x0000000420427825 */ /* 0x010fc600078e029c */
[----:B------:R-:W4:Y:S04]  /*16b60*/  LDL.LU.64 R156, [R1+0x518] ;  /* 0x00051800019c7983 */ /* 0x000f280000300a00 */
        /* <DEDUP_REMOVED lines=20> */
[----:B------:R1:W-:Y:S01]  /*16cb0*/  STL.64 [R1+0xbd8], R26 ;  /* 0x000bd81a01007387 */ /* 0x0003e20000100a00 */
[----:B------:R-:W-:-:S03]  /*16cc0*/  IMAD.WIDE R20, R32, 0x4, R124 ;  /* 0x0000000420147825 */ /* 0x000fc600078e027c */
[----:B------:R-:W-:Y:S01]  /*16cd0*/  STL.64 [R1+0xc60], R22 ;  /* 0x000c601601007387 */ /* 0x000fe20000100a00 */
[----:B------:R-:W-:-:S03]  /*16ce0*/  IMAD.WIDE R18, R32, 0x4, R116 ;  /* 0x0000000420127825 */ /* 0x000fc600078e0274 */
[----:B------:R5:W-:Y:S01]  /*16cf0*/  STL.64 [R1+0xc68], R20 ;  /* 0x000c681401007387 */ /* 0x000be20000100a00 */
[----:B------:R-:W-:-:S03]  /*16d00*/  IMAD.WIDE R16, R32, 0x4, R108 ;  /* 0x0000000420107825 */ /* 0x000fc600078e026c */
[----:B------:R-:W-:Y:S01]  /*16d10*/  STL.64 [R1+0xce0], R18 ;  /* 0x000ce01201007387 */ /* 0x000fe20000100a00 */
[----:B------:R-:W-:-:S03]  /*16d20*/  IMAD.WIDE R14, R32, 0x4, R100 ;  /* 0x00000004200e7825 */ /* 0x000fc600078e0264 */
[----:B------:R5:W-:Y:S04]  /*16d30*/  STL.64 [R1+0xce8], R16 ;  /* 0x000ce81001007387 */ /* 0x000be80000100a00 */
[----:B------:R5:W-:Y:S04]  /*16d40*/  STL.64 [R1+0xd60], R14 ;  /* 0x000d600e01007387 */ /* 0x000be80000100a00 */
[----:B------:R-:W4:Y:S04]  /*16d50*/  LDL R33, [R1+0xb60] ;  /* 0x000b600001217983 */ /* 0x000f280000100800 */
        /* <DEDUP_REMOVED lines=9> */
[----:B------:R-:W-:Y:S04]  /*16df0*/  LDGSTS.E [R0+0x1ce00], desc[UR8][R22.64], P6 ;  /* 0x1ce0000016007fae */ /* 0x000fe8000b121848 */
[----:B------:R5:W-:Y:S04]  /*16e00*/  LDGSTS.E [R0+0x1cf00], desc[UR8][R20.64], P1 ;  /* 0x1cf0000014007fae */ /* 0x000be80008921848 */
[----:B------:R-:W-:Y:S04]  /*16e10*/  LDGSTS.E [R0+0x1de00], desc[UR8][R18.64], P6 ;  /* 0x1de0000012007fae */ /* 0x000fe8000b121848 */
[----:B------:R5:W-:Y:S04]  /*16e20*/  LDGSTS.E [R0+0x1df00], desc[UR8][R16.64], P1 ;  /* 0x1df0000010007fae */ /* 0x000be80008921848 */
[----:B------:R5:W-:Y:S01]  /*16e30*/  LDGSTS.E [R0+0x1ee00], desc[UR8][R14.64], P6 ;  /* 0x1ee000000e007fae */ /* 0x000be2000b121848 */
[----:B------:R-:W-:-:S02]  /*16e40*/  CS2R R24, SRZ ;  /* 0x0000000000187805 */ /* 0x000fc4000001ff00 */
[----:B-1----:R-:W-:Y:S02]  /*16e50*/  CS2R R26, SRZ ;  /* 0x00000000001a7805 */ /* 0x002fe4000001ff00 */
[----:B-----5:R-:W-:Y:S02]  /*16e60*/  CS2R R20, SRZ ;  /* 0x0000000000147805 */ /* 0x020fe4000001ff00 */
[----:B------:R-:W-:Y:S02]  /*16e70*/  CS2R R22, SRZ ;  /* 0x0000000000167805 */ /* 0x000fe4000001ff00 */
[----:B------:R-:W-:Y:S02]  /*16e80*/  CS2R R52, SRZ ;  /* 0x0000000000347805 */ /* 0x000fe4000001ff00 */
[----:B------:R-:W-:Y:S02]  /*16e90*/  CS2R R54, SRZ ;  /* 0x0000000000367805 */ /* 0x000fe4000001ff00 */
[----:B------:R-:W-:-:S02]  /*16ea0*/  CS2R R64, SRZ ;  /* 0x0000000000407805 */ /* 0x000fc4000001ff00 */
[----:B------:R-:W-:Y:S02]  /*16eb0*/  CS2R R66, SRZ ;  /* 0x0000000000427805 */ /* 0x000fe4000001ff00 */
[----:B------:R-:W-:Y:S02]  /*16ec0*/  CS2R R68, SRZ ;  /* 0x0000000000447805 */ /* 0x000fe4000001ff00 */
        /* <DEDUP_REMOVED lines=48> */
[----:B------:R-:W-:Y:S01]  /*171d0*/  CS2R R58, SRZ ;  /* 0x00000000003a7805 */ /* 0x000fe2000001ff00 */
[----:B---3--:R-:W-:-:S05]  /*171e0*/  IMAD.WIDE R12, R32, 0x4, R148 ;  /* 0x00000004200c7825 */ /* 0x008fca00078e0294 */
[----:B------:R1:W-:Y:S01]  /*171f0*/  LDGSTS.E [R0+0x1ef00], desc[UR8][R12.64], P1 ;  /* 0x1ef000000c007fae */ /* 0x0003e20008921848 */
[----:B--2---:R-:W-:-:S03]  /*17200*/  IMAD.WIDE R10, R32, 0x4, R140 ;  /* 0x00000004200a7825 */ /* 0x004fc600078e028c */
[----:B------:R1:W-:Y:S04]  /*17210*/  STL.64 [R1+0xd68], R12 ;  /* 0x000d680c01007387 */ /* 0x0003e80000100a00 */
[----:B------:R2:W-:Y:S01]  /*17220*/  LDGSTS.E [R0+0x1fe00], desc[UR8][R10.64], P6 ;  /* 0x1fe000000a007fae */ /* 0x0005e2000b121848 */
[----:B----4-:R-:W-:-:S03]  /*17230*/  IMAD.WIDE R8, R32, 0x4, R156 ;  /* 0x0000000420087825 */ /* 0x010fc600078e029c */
[----:B------:R2:W-:Y:S04]  /*17240*/  STL.64 [R1+0xdd8], R10 ;  /* 0x000dd80a01007387 */ /* 0x0005e80000100a00 */
[----:B------:R3:W-:Y:S01]  /*17250*/  LDGSTS.E [R0+0x1ff00], desc[UR8][R8.64], P1 ;  /* 0x1ff0000008007fae */ /* 0x0007e20008921848 */
[----:B------:R-:W-:-:S03]  /*17260*/  CS2R R140, SRZ ;  /* 0x00000000008c7805 */ /* 0x000fc6000001ff00 */
[----:B------:R-:W0:Y:S01]  /*17270*/  LDGDEPBAR ;  /* 0x00000000000079af */ /* 0x000e220000000000 */
[----:B-1----:R-:W-:Y:S02]  /*17280*/  CS2R R12, SRZ ;  /* 0x00000000000c7805 */ /* 0x002fe4000001ff00 */
[----:B------:R-:W-:Y:S02]  /*17290*/  CS2R R148, SRZ ;  /* 0x0000000000947805 */ /* 0x000fe4000001ff00 */
[----:B------:R-:W-:Y:S01]  /*172a0*/  CS2R R156, SRZ ;  /* 0x00000000009c7805 */ /* 0x000fe2000001ff00 */
[----:B------:R3:W-:Y:S01]  /*172b0*/  STL.64 [R1+0xde8], R8 ;  /* 0x000de80801007387 */ /* 0x0007e20000100a00 */
[----:B--2---:R-:W-:Y:S02]  /*172c0*/  CS2R R10, SRZ ;  /* 0x00000000000a7805 */ /* 0x004fe4000001ff00 */
[----:B---3--:R-:W-:Y:S02]  /*172d0*/  CS2R R8, SRZ ;  /* 0x0000000000087805 */ /* 0x008fe4000001ff00 */
[----:B------:R-:W-:-:S13]  /*172e0*/  ISETP.GE.AND P0, PT, R33, 0x80, PT ;  /* 0x000000802100780c */ /* 0x000fda0003f06270 */
[----:B------:R-:W-:Y:S05]  /*172f0*/  @!P0 BRA `(.L_x_0) ;  /* 0x0000018800f08947 */ /* 0x000fea0003800000 */
[----:B------:R-:W-:Y:S04]  /*17300*/  STL [R1+0xb8c], R244 ;  /* 0x000b8cf401007387 */ /* 0x000fe80000100800 */
        /* <DEDUP_REMOVED lines=12> */
[----:B------:R-:W2:Y:S04]  /*173d0*/  LDL.LU.64 R58, [R1+0x320] ;  /* 0x00032000013a7983 */ /* 0x000ea80000300a00 */
        /* <DEDUP_REMOVED lines=9> */
[----:B------:R-:W3:Y:S04]  /*17470*/  LDL.LU.64 R162, [R1+0x378] ;  /* 0x0003780001a27983 */ /* 0x000ee80000300a00 */
        /* <DEDUP_REMOVED lines=9> */
[----:B------:R-:W4:Y:S04]  /*17510*/  LDL.LU.64 R158, [R1+0x3c8] ;  /* 0x0003c800019e7983 */ /* 0x000f280000300a00 */
        /* <DEDUP_REMOVED lines=8> */
[----:B------:R-:W5:Y:S04]  /*175a0*/  LDL.LU.64 R56, [R1+0x400] ;  /* 0x0004000001387983 */ /* 0x000f680000300a00 */
[----:B------:R-:W-:Y:S01]  /*175b0*/  STL [R1+0xae0], R215 ;  /* 0x000ae0d701007387 */ /* 0x000fe20000100800 */
[----:B--2---:R-:W-:-:S03]  /*175c0*/  IMAD.MOV.U32 R0, RZ, RZ, R59 ;  /* 0x000000ffff007224 */ /* 0x004fc600078e003b */
[----:B------:R1:W-:Y:S04]  /*175d0*/  STL [R1+0xae8], R58 ;  /* 0x000ae83a01007387 */ /* 0x0003e80000100800 */
[----:B------:R-:W-:Y:S04]  /*175e0*/  STL [R1+0xaec], R210 ;  /* 0x000aecd201007387 */ /* 0x000fe80000100800 */
[----:B------:R2:W-:Y:S04]  /*175f0*/  STL [R1+0xae4], R0 ;  /* 0x000ae40001007387 */ /* 0x0005e80000100800 */
[----:B------:R-:W-:Y:S01]  /*17600*/  STL [R1+0xad8], R211 ;  /* 0x000ad8d301007387 */ /* 0x000fe20000100800 */
[----:B-1----:R-:W-:Y:S01]  /*17610*/  IMAD.MOV.U32 R58, RZ, RZ, R248 ;  /* 0x000000ffff3a7224 */ /* 0x002fe200078e00f8 */
[----:B------:R-:W-:-:S02]  /*17620*/  MOV R59, R249 ;  /* 0x000000f9003b7202 */ /* 0x000fc40000000f00 */
[----:B------:R-:W-:Y:S04]  /*17630*/  STL [R1+0xadc], R208 ;  /* 0x000adcd001007387 */ /* 0x000fe80000100800 */
[----:B------:R-:W-:Y:S04]  /*17640*/  STL [R1+0xad0], R209 ;  /* 0x000ad0d101007387 */ /* 0x000fe80000100800 */
[----:B------:R-:W-:Y:S04]  /*17650*/  STL [R1+0xad4], R206 ;  /* 0x000ad4ce01007387 */ /* 0x000fe80000100800 */
[----:B------:R-:W-:Y:S04]  /*17660*/  STL [R1+0xab8], R207 ;  /* 0x000ab8cf01007387 */ /* 0x000fe80000100800 */
[----:B------:R-:W5:Y:S04]  /*17670*/  LDL.LU.64 R248, [R1+0x470] ;  /* 0x0004700001f87983 */ /* 0x000f680000300a00 */
[----:B---3--:R1:W-:Y:S04]  /*17680*/  STL [R1+0xac0], R162 ;  /* 0x000ac0a201007387 */ /* 0x0083e80000100800 */
[----:B------:R-:W3:Y:S01]  /*17690*/  LDL.LU.64 R160, [R1+0x10] ;  /* 0x0000100001a07983 */ /* 0x000ee20000300a00 */
[----:B--2---:R-:W-:-:S03]  /*176a0*/  IMAD.MOV.U32 R0, RZ, RZ, R163 ;  /* 0x000000ffff007224 */ /* 0x004fc600078e00a3 */
[----:B------:R-:W-:Y:S04]  /*176b0*/  STL [R1+0xac8], R202 ;  /* 0x000ac8ca01007387 */ /* 0x000fe80000100800 */
[----:B------:R2:W-:Y:S04]  /*176c0*/  STL [R1+0xabc], R0 ;  /* 0x000abc0001007387 */ /* 0x0005e80000100800 */
[----:B------:R-:W-:Y:S04]  /*176d0*/  STL [R1+0xac4], R203 ;  /* 0x000ac4cb01007387 */ /* 0x000fe80000100800 */
[----:B------:R-:W-:Y:S04]  /*176e0*/  STL [R1+0xacc], R200 ;  /* 0x000accc801007387 */ /* 0x000fe80000100800 */
[----:B------:R-:W-:Y:S04]  /*176f0*/  STL [R1+0xab0], R201 ;  /* 0x000ab0c901007387 */ /* 0x000fe80000100800 */
[----:B------:R-:W-:Y:S04]  /*17700*/  STL [R1+0xab4], R198 ;  /* 0x000ab4c601007387 */ /* 0x000fe80000100800 */
[----:B------:R-:W-:Y:S04]  /*17710*/  STL [R1+0xa98], R199 ;  /* 0x000a98c701007387 */ /* 0x000fe80000100800 */
[----:B------:R-:W3:Y:S04]  /*17720*/  LDL.LU.64 R156, [R1+0x4b0] ;  /* 0x0004b000019c7983 */ /* 0x000ee80000300a00 */
[----:B----4-:R-:W-:Y:S04]  /*17730*/  STL [R1+0xaa0], R158 ;  /* 0x000aa09e01007387 */ /* 0x010fe80000100800 */
[----:B-1----:R-:W4:Y:S01]  /*17740*/  LDL.LU.64 R162, [R1+0x370] ;  /* 0x0003700001a27983 */ /* 0x002f220000300a00 */
        /* <DEDUP_REMOVED lines=8> */
[----:B-----5:R2:W-:Y:S01]  /*177d0*/  STL [R1+0xa80], R56 ;  /* 0x000a803801007387 */ /* 0x0205e20000100800 */
[----:B-1----:R-:W-:-:S03]  /*177e0*/  IMAD.MOV.U32 R0, RZ, RZ, R57 ;  /* 0x000000ffff007224 */ /* 0x002fc600078e0039 */
[----:B------:R-:W5:Y:S04]  /*177f0*/  LDL.LU.64 R158, [R1+0x4f0] ;  /* 0x0004f000019e7983 */ /* 0x000f680000300a00 */
[----:B--2---:R-:W2:Y:S04]  /*17800*/  LDL.LU.64 R56, [R1+0x398] ;  /* 0x0003980001387983 */ /* 0x004ea80000300a00 */
[----:B------:R1:W-:Y:S04]  /*17810*/  STL [R1+0xa7c], R0 ;  /* 0x000a7c0001007387 */ /* 0x0003e80000100800 */
[----:B------:R-:W-:Y:S04]  /*17820*/  STL [R1+0xa88], R186 ;  /* 0x000a88ba01007387 */ /* 0x000fe80000100800 */
[----:B------:R-:W-:Y:S04]  /*17830*/  STL [R1+0xa84], R187 ;  /* 0x000a84bb01007387 */ /* 0x000fe80000100800 */
[----:B------:R-:W-:Y:S04]  /*17840*/  STL [R1+0xa8c], R184 ;  /* 0x000a8cb801007387 */ /* 0x000fe80000100800 */
[----:B------:R-:W-:Y:S04]  /*17850*/  STL [R1+0xa70], R185 ;  /* 0x000a70b901007387 */ /* 0x000fe80000100800 */
[----:B------:R-:W-:Y:S04]  /*17860*/  STL [R1+0xa74], R182 ;  /* 0x000a74b601007387 */ /* 0x000fe80000100800 */
[----:B------:R-:W-:Y:S01]  /*17870*/  STL [R1+0xa58], R183 ;  /* 0x000a58b701007387 */ /* 0x000fe20000100800 */
[----:B-1----:R-:W-:-:S03]  /*17880*/  MOV R0, R249 ;  /* 0x000000f900007202 */ /* 0x002fc60000000f00 */
[----:B------:R1:W-:Y:S04]  /*17890*/  STL [R1+0xa60], R248 ;  /* 0x000a60f801007387 */ /* 0x0003e80000100800 */
[----:B---3--:R-:W-:Y:S04]  /*178a0*/  STL [R1+0xa68], R160 ;  /* 0x000a68a001007387 */ /* 0x008fe80000100800 */
[----:B------:R3:W-:Y:S04]  /*178b0*/  STL [R1+0xa5c], R0 ;  /* 0x000a5c0001007387 */ /* 0x0007e80000100800 */
[----:B-1----:R-:W2:Y:S01]  /*178c0*/  LDL.LU.64 R248, [R1+0x550] ;  /* 0x0005500001f87983 */ /* 0x002ea20000300a00 */
[----:B---3--:R-:W-:-:S03]  /*178d0*/  IMAD.MOV.U32 R0, RZ, RZ, R161 ;  /* 0x000000ffff007224 */ /* 0x008fc600078e00a1 */
[----:B------:R-:W3:Y:S04]  /*178e0*/  LDL.LU.64 R160, [R1+0x3e8] ;  /* 0x0003e80001a07983 */ /* 0x000ee80000300a00 */
[----:B------:R1:W-:Y:S04]  /*178f0*/  STL [R1+0xa64], R0 ;  /* 0x000a640001007387 */ /* 0x0003e80000100800 */
[----:B------:R-:W-:Y:S04]  /*17900*/  STL [R1+0xa6c], R176 ;  /* 0x000a6cb001007387 */ /* 0x000fe80000100800 */
[----:B------:R-:W-:Y:S01]  /*17910*/  STL [R1+0xa50], R177 ;  /* 0x000a50b101007387 */ /* 0x000fe20000100800 */
[----:B-1----:R-:W-:-:S03]  /*17920*/  IMAD.MOV.U32 R0, RZ, RZ, R157 ;  /* 0x000000ffff007224 */ /* 0x002fc600078e009d */
[----:B------:R-:W-:Y:S04]  /*17930*/  STL [R1+0xa54], R174 ;  /* 0x000a54ae01007387 */ /* 0x000fe80000100800 */
[----:B------:R-:W-:Y:S04]  /*17940*/  STL [R1+0xa30], R175 ;  /* 0x000a30af01007387 */ /* 0x000fe80000100800 */
[----:B------:R-:W-:Y:S04]  /*17950*/  STL [R1+0xa38], R156 ;  /* 0x000a389c01007387 */ /* 0x000fe80000100800 */
[----:B----4-:R-:W-:Y:S04]  /*17960*/  STL [R1+0xa40], R162 ;  /* 0x000a40a201007387 */ /* 0x010fe80000100800 */
[----:B------:R1:W-:Y:S04]  /*17970*/  STL [R1+0xa34], R0 ;  /* 0x000a340001007387 */ /* 0x0003e80000100800 */
[----:B------:R-:W4:Y:S01]  /*17980*/  LDL.LU.64 R152, [R1+0x5a0] ;  /* 0x0005a00001987983 */ /* 0x000f220000300a00 */
[----:B-1----:R-:W-:-:S05]  /*17990*/  IMAD.MOV.U32 R0, RZ, RZ, R163 ;  /* 0x000000ffff007224 */ /* 0x002fca00078e00a3 */
[----:B------:R5:W-:Y:S04]  /*179a0*/  STL [R1+0xa3c], R0 ;  /* 0x000a3c0001007387 */ /* 0x000be80000100800 */
[----:B------:R-:W-:Y:S04]  /*179b0*/  STL [R1+0xa48], R168 ;  /* 0x000a48a801007387 */ /* 0x000fe80000100800 */
[----:B------:R-:W4:Y:S04]  /*179c0*/  LDL.LU.64 R162, [R1+0x448] ;  /* 0x0004480001a27983 */ /* 0x000f280000300a00 */
[----:B------:R-:W-:Y:S04]  /*179d0*/  STL [R1+0xa44], R169 ;  /* 0x000a44a901007387 */ /* 0x000fe80000100800 */
[----:B------:R-:W4:Y:S01]  /*179e0*/  LDL.LU.64 R154, [R1+0x8] ;  /* 0x00000800019a7983 */ /* 0x000f220000300a00 */
[----:B-----5:R-:W-:-:S03]  /*179f0*/  MOV R0, R159 ;  /* 0x0000009f00007202 */ /* 0x020fc60000000f00 */
[----:B------:R-:W-:Y:S04]  /*17a00*/  STL [R1+0xa4c], R166 ;  /* 0x000a4ca601007387 */ /* 0x000fe80000100800 */
[----:B------:R-:W-:Y:S04]  /*17a10*/  STL [R1+0xa10], R167 ;  /* 0x000a10a701007387 */ /* 0x000fe80000100800 */
[----:B------:R-:W-:Y:S04]  /*17a20*/  STL [R1+0xa18], R158 ;  /* 0x000a189e01007387 */ /* 0x000fe80000100800 */
[----:B--2---:R-:W-:Y:S04]  /*17a30*/  STL [R1+0xa20], R56 ;  /* 0x000a203801007387 */ /* 0x004fe80000100800 */
[----:B------:R1:W-:Y:S04]  /*17a40*/  STL [R1+0xa14], R0 ;  /* 0x000a140001007387 */ /* 0x0003e80000100800 */
[----:B------:R-:W2:Y:S01]  /*17a50*/  LDL.LU.64 R150, [R1+0x5e0] ;  /* 0x0005e00001967983 */ /* 0x000ea20000300a00 */
[----:B-1----:R-:W-:-:S03]  /*17a60*/  IMAD.MOV.U32 R0, RZ, RZ, R57 ;  /* 0x000000ffff007224 */ /* 0x002fc600078e0039 */
[----:B------:R-:W-:Y:S01]  /*17a70*/  STL [R1+0xa28], R50 ;  /* 0x000a283201007387 */ /* 0x000fe20000100800 */
[----:B------:R-:W-:Y:S01]  /*17a80*/  IMAD.MOV.U32 R56, RZ, RZ, R58 ;  /* 0x000000ffff387224 */ /* 0x000fe200078e003a */
[----:B------:R-:W-:Y:S01]  /*17a90*/  MOV R58, R246 ;  /* 0x000000f6003a7202 */ /* 0x000fe20000000f00 */
[----:B------:R-:W-:Y:S01]  /*17aa0*/  IMAD.MOV.U32 R57, RZ, RZ, R59 ;  /* 0x000000ffff397224 */ /* 0x000fe200078e003b */
[----:B------:R1:W-:Y:S01]  /*17ab0*/  STL [R1+0xa1c], R0 ;  /* 0x000a1c0001007387 */ /* 0x0003e20000100800 */
[----:B------:R-:W-:-:S03]  /*17ac0*/  IMAD.MOV.U32 R59, RZ, RZ, R247 ;  /* 0x000000ffff3b7224 */ /* 0x000fc600078e00f7 */
[----:B------:R-:W5:Y:S04]  /*17ad0*/  LDL.LU.64 R156, [R1+0x4a8] ;  /* 0x0004a800019c7983 */ /* 0x000f680000300a00 */
[----:B------:R-:W-:Y:S04]  /*17ae0*/  STL [R1+0xa24], R51 ;  /* 0x000a243301007387 */ /* 0x000fe80000100800 */
[----:B------:R-:W5:Y:S04]  /*17af0*/  LDL.LU.64 R246, [R1+0x368] ;  /* 0x0003680001f67983 */ /* 0x000f680000300a00 */
[----:B------:R-:W-:Y:S04]  /*17b00*/  STL [R1+0xa2c], R36 ;  /* 0x000a2c2401007387 */ /* 0x000fe80000100800 */
[----:B------:R-:W-:Y:S01]  /*17b10*/  STL [R1+0x9f0], R37 ;  /* 0x0009f02501007387 */ /* 0x000fe20000100800 */
[----:B-1----:R-:W-:-:S03]  /*17b20*/  IMAD.MOV.U32 R0, RZ, RZ, R249 ;  /* 0x000000ffff007224 */ /* 0x002fc600078e00f9 */
[----:B------:R1:W-:Y:S04]  /*17b30*/  STL [R1+0x9f8], R248 ;  /* 0x0009f8f801007387 */ /* 0x0003e80000100800 */
[----:B---3--:R-:W-:Y:S04]  /*17b40*/  STL [R1+0xa00], R160 ;  /* 0x000a00a001007387 */ /* 0x008fe80000100800 */
[----:B------:R3:W-:Y:S04]  /*17b50*/  STL [R1+0x9f4], R0 ;  /* 0x0009f40001007387 */ /* 0x0007e80000100800 */
[----:B-1----:R-:W5:Y:S01]  /*17b60*/  LDL.LU.64 R248, [R1+0x610] ;  /* 0x0006100001f87983 */ /* 0x002f620000300a00 */
[----:B---3--:R-:W-:-:S03]  /*17b70*/  IMAD.MOV.U32 R0, RZ, RZ, R161 ;  /* 0x000000ffff007224 */ /* 0x008fc600078e00a1 */
[----:B------:R-:W-:Y:S04]  /*17b80*/  STL [R1+0xa08], R132 ;  /* 0x000a088401007387 */ /* 0x000fe80000100800 */
[----:B------:R4:W-:Y:S04]  /*17b90*/  STL [R1+0x9fc], R0 ;  /* 0x0009fc0001007387 */ /* 0x0009e80000100800 */
[----:B------:R-:W3:Y:S04]  /*17ba0*/  LDL.LU.64 R158, [R1+0x4e0] ;  /* 0x0004e000019e7983 */ /* 0x000ee80000300a00 */
[----:B------:R-:W-:Y:S04]  /*17bb0*/  STL [R1+0xa04], R133 ;  /* 0x000a048501007387 */ /* 0x000fe80000100800 */
[----:B------:R-:W-:Y:S04]  /*17bc0*/  STL [R1+0xa0c], R40 ;  /* 0x000a0c2801007387 */ /* 0x000fe80000100800 */
[----:B------:R-:W3:Y:S01]  /*17bd0*/  LDL.LU.64 R160, [R1+0x388] ;  /* 0x0003880001a07983 */ /* 0x000ee20000300a00 */
[----:B----4-:R-:W-:-:S03]  /*17be0*/  MOV R0, R153 ;  /* 0x0000009900007202 */ /* 0x010fc60000000f00 */
[----:B------:R-:W-:Y:S04]  /*17bf0*/  STL [R1+0x9d0], R41 ;  /* 0x0009d02901007387 */ /* 0x000fe80000100800 */
[----:B------:R-:W-:Y:S04]  /*17c00*/  STL [R1+0x9d8], R152 ;  /* 0x0009d89801007387 */ /* 0x000fe80000100800 */
[----:B------:R-:W-:Y:S04]  /*17c10*/  STL [R1+0x9e0], R162 ;  /* 0x0009e0a201007387 */ /* 0x000fe80000100800 */
[----:B------:R1:W-:Y:S04]  /*17c20*/  STL [R1+0x9d4], R0 ;  /* 0x0009d40001007387 */ /* 0x0003e80000100800 */
[----:B------:R-:W-:Y:S01]  /*17c30*/  STL [R1+0x9e8], R154 ;  /* 0x0009e89a01007387 */ /* 0x000fe20000100800 */
[----:B-1----:R-:W-:-:S05]  /*17c40*/  IMAD.MOV.U32 R0, RZ, RZ, R163 ;  /* 0x000000ffff007224 */ /* 0x002fca00078e00a3 */
[----:B------:R1:W-:Y:S04]  /*17c50*/  STL [R1+0x9dc], R0 ;  /* 0x0009dc0001007387 */ /* 0x0003e80000100800 */
[----:B------:R-:W4:Y:S01]  /*17c60*/  LDL.LU.64 R162, [R1+0x670] ;  /* 0x0006700001a27983 */ /* 0x000f220000300a00 */
[----:B-1----:R-:W-:-:S03]  /*17c70*/  IMAD.MOV.U32 R0, RZ, RZ, R155 ;  /* 0x000000ffff007224 */ /* 0x002fc600078e009b */
[----:B------:R-:W-:Y:S04]  /*17c80*/  STL [R1+0x9ec], R42 ;  /* 0x0009ec2a01007387 */ /* 0x000fe80000100800 */
[----:B------:R2:W-:Y:S04]  /*17c90*/  STL [R1+0x9e4], R0 ;  /* 0x0009e40001007387 */ /* 0x0005e80000100800 */
[----:B------:R-:W4:Y:S04]  /*17ca0*/  LDL.LU.64 R152, [R1+0x520] ;  /* 0x0005200001987983 */ /* 0x000f280000300a00 */
[----:B------:R-:W-:Y:S01]  /*17cb0*/  STL [R1+0x9b0], R43 ;  /* 0x0009b02b01007387 */ /* 0x000fe20000100800 */
[----:B--2---:R-:W-:-:S03]  /*17cc0*/  IMAD.MOV.U32 R0, RZ, RZ, R151 ;  /* 0x000000ffff007224 */ /* 0x004fc600078e0097 */
[----:B------:R-:W-:Y:S04]  /*17cd0*/  STL [R1+0x9b8], R150 ;  /* 0x0009b89601007387 */ /* 0x000fe80000100800 */
[----:B------:R-:W2:Y:S04]  /*17ce0*/  LDL.LU.64 R154, [R1+0x3e0] ;  /* 0x0003e000019a7983 */ /* 0x000ea80000300a00 */
[----:B------:R1:W-:Y:S04]  /*17cf0*/  STL [R1+0x9b4], R0 ;  /* 0x0009b40001007387 */ /* 0x0003e80000100800 */
[----:B-----5:R5:W-:Y:S01]  /*17d00*/  STL [R1+0x9c0], R156 ;  /* 0x0009c09c01007387 */ /* 0x020be20000100800 */
[----:B-1----:R-:W-:-:S03]  /*17d10*/  MOV R0, R157 ;  /* 0x0000009d00007202 */ /* 0x002fc60000000f00 */
[----:B------:R-:W-:Y:S04]  /*17d20*/  STL [R1+0x9c8], R246 ;  /* 0x0009c8f601007387 */ /* 0x000fe80000100800 */
[----:B------:R1:W-:Y:S04]  /*17d30*/  STL [R1+0x9bc], R0 ;  /* 0x0009bc0001007387 */ /* 0x0003e80000100800 */
[----:B-----5:R-:W5:Y:S01]  /*17d40*/  LDL.LU.64 R156, [R1+0x6c0] ;  /* 0x0006c000019c7983 */ /* 0x020f620000300a00 */
[----:B-1----:R-:W-:-:S05]  /*17d50*/  IMAD.MOV.U32 R0, RZ, RZ, R247 ;  /* 0x000000ffff007224 */ /* 0x002fca00078e00f7 */
[----:B------:R1:W-:Y:S04]  /*17d60*/  STL [R1+0x9c4], R0 ;  /* 0x0009c40001007387 */ /* 0x0003e80000100800 */
[----:B------:R-:W-:Y:S04]  /*17d70*/  STL [R1+0x9cc], R134 ;  /* 0x0009cc8601007387 */ /* 0x000fe80000100800 */
[----:B------:R-:W5:Y:S01]  /*17d80*/  LDL.LU.64 R246, [R1+0x598] ;  /* 0x0005980001f67983 */ /* 0x000f620000300a00 */
[----:B------:R-:W-:Y:S01]  /*17d90*/  IMAD.MOV.U32 R226, RZ, RZ, R248 ;  /* 0x000000ffffe27224 */ /* 0x000fe200078e00f8 */
[----:B------:R-:W-:-:S02]  /*17da0*/  MOV R225, R249 ;  /* 0x000000f900e17202 */ /* 0x000fc40000000f00 */
[----:B------:R-:W5:Y:S01]  /*17db0*/  LDL.LU.64 R248, [R1+0x420] ;  /* 0x0004200001f87983 */ /* 0x000f620000300a00 */
[----:B---3--:R-:W-:Y:S02]  /*17dc0*/  IMAD.MOV.U32 R228, RZ, RZ, R158 ;  /* 0x000000ffffe47224 */ /* 0x008fe400078e009e */
[----:B------:R-:W-:Y:S02]  /*17dd0*/  IMAD.MOV.U32 R227, RZ, RZ, R159 ;  /* 0x000000ffffe37224 */ /* 0x000fe400078e009f */
[----:B------:R-:W3:Y:S01]  /*17de0*/  LDL.LU.64 R158, [R1] ;  /* 0x00000000019e7983 */ /* 0x000ee20000300a00 */
[----:B------:R-:W-:Y:S01]  /*17df0*/  IMAD.MOV.U32 R230, RZ, RZ, R160 ;  /* 0x000000ffffe67224 */ /* 0x000fe200078e00a0 */
[----:B------:R-:W-:Y:S02]  /*17e00*/  MOV R229, R161 ;  /* 0x000000a100e57202 */ /* 0x000fe40000000f00 */
[----:B------:R-:W3:Y:S04]  /*17e10*/  LDL.LU.64 R160, [R1+0x708] ;  /* 0x0007080001a07983 */ /* 0x000ee80000300a00 */
[----:B------:R-:W3:Y:S04]  /*17e20*/  LDL.LU.64 R146, [R1+0x5c8] ;  /* 0x0005c80001927983 */ /* 0x000ee80000300a00 */
[----:B------:R-:W3:Y:S01]  /*17e30*/  LDL.LU.64 R148, [R1+0x4a0] ;  /* 0x0004a00001947983 */ /* 0x000ee20000300a00 */
[----:B----4-:R-:W-:Y:S01]  /*17e40*/  IMAD.MOV.U32 R234, RZ, RZ, R162 ;  /* 0x000000ffffea7224 */ /* 0x010fe200078e00a2 */
[----:B------:R-:W-:-:S02]  /*17e50*/  MOV R233, R163 ;  /* 0x000000a300e97202 */ /* 0x000fc40000000f00 */
[----:B------:R-:W4:Y:S04]  /*17e60*/  LDL.LU.64 R162, [R1+0x338] ;  /* 0x0003380001a27983 */ /* 0x000f280000300a00 */
[----:B------:R-:W4:Y:S04]  /*17e70*/  LDL.LU.64 R10, [R1+0x778] ;  /* 0x00077800010a7983 */ /* 0x000f280000300a00 */
[----:B------:R-:W4:Y:S04]  /*17e80*/  LDL.LU.64 R150, [R1+0x600] ;  /* 0x0006000001967983 */ /* 0x000f280000300a00 */
[----:B------:R-:W4:Y:S01]  /*17e90*/  LDL.LU.64 R144, [R1+0x4d0] ;  /* 0x0004d00001907983 */ /* 0x000f220000300a00 */
[----:B------:R-:W-:-:S02]  /*17ea0*/  IMAD.MOV.U32 R236, RZ, RZ, R152 ;  /* 0x000000ffffec7224 */ /* 0x000fc400078e0098 */
[----:B------:R-:W-:Y:S02]  /*17eb0*/  IMAD.MOV.U32 R235, RZ, RZ, R153 ;  /* 0x000000ffffeb7224 */ /* 0x000fe400078e0099 */
[----:B------:R-:W4:Y:S01]  /*17ec0*/  LDL.LU.64 R152, [R1+0x380] ;  /* 0x0003800001987983 */ /* 0x000f220000300a00 */
[----:B--2---:R-:W-:Y:S01]  /*17ed0*/  IMAD.MOV.U32 R238, RZ, RZ, R154 ;  /* 0x000000ffffee7224 */ /* 0x004fe200078e009a */
[----:B------:R-:W-:Y:S02]  /*17ee0*/  MOV R237, R155 ;  /* 0x0000009b00ed7202 */ /* 0x000fe40000000f00 */
[----:B------:R-:W2:Y:S01]  /*17ef0*/  LDL.LU.64 R154, [R1+0x7b8] ;  /* 0x0007b800019a7983 */ /* 0x000ea20000300a00 */
[----:B-----5:R-:W-:Y:S01]  /*17f00*/  IMAD.MOV.U32 R242, RZ, RZ, R156 ;  /* 0x000000fffff27224 */ /* 0x020fe200078e009c */
[----:B------:R-:W-:Y:S02]  /*17f10*/  MOV R241, R157 ;  /* 0x0000009d00f17202 */ /* 0x000fe40000000f00 */
[----:B------:R-:W5:Y:S01]  /*17f20*/  LDL.LU.64 R156, [R1+0x648] ;  /* 0x00064800019c7983 */ /* 0x000f620000300a00 */
[----:B------:R-:W-:-:S02]  /*17f30*/  IMAD.MOV.U32 R244, RZ, RZ, R246 ;  /* 0x000000fffff47224 */ /* 0x000fc400078e00f6 */
[----:B------:R-:W-:Y:S02]  /*17f40*/  IMAD.MOV.U32 R243, RZ, RZ, R247 ;  /* 0x000000fffff37224 */ /* 0x000fe400078e00f7 */
[----:B------:R-:W-:Y:S01]  /*17f50*/  IMAD.MOV.U32 R246, RZ, RZ, R248 ;  /* 0x000000fffff67224 */ /* 0x000fe200078e00f8 */
[----:B------:R-:W-:Y:S01]  /*17f60*/  MOV R245, R249 ;  /* 0x000000f900f57202 */ /* 0x000fe20000000f00 */
[----:B---3--:R-:W-:Y:S02]  /*17f70*/  IMAD.MOV.U32 R248, RZ, RZ, R158 ;  /* 0x000000fffff87224 */ /* 0x008fe400078e009e */
[----:B------:R-:W-:Y:S02]  /*17f80*/  IMAD.MOV.U32 R247, RZ, RZ, R159 ;  /* 0x000000fffff77224 */ /* 0x000fe400078e009f */
[----:B------:R-:W3:Y:S01]  /*17f90*/  LDL.LU.64 R158, [R1+0x510] ;  /* 0x00051000019e7983 */ /* 0x000ee20000300a00 */
[----:B------:R-:W-:Y:S01]  /*17fa0*/  IMAD.MOV.U32 R250, RZ, RZ, R160 ;  /* 0x000000fffffa7224 */ /* 0x000fe200078e00a0 */
[----:B------:R-:W-:-:S02]  /*17fb0*/  MOV R249, R161 ;  /* 0x000000a100f97202 */ /* 0x000fc40000000f00 */
[----:B------:R-:W3:Y:S01]  /*17fc0*/  LDL.LU.64 R160, [R1+0x3d0] ;  /* 0x0003d00001a07983 */ /* 0x000ee20000300a00 */
[----:B------:R-:W-:Y:S02]  /*17fd0*/  IMAD.MOV.U32 R252, RZ, RZ, R146 ;  /* 0x000000fffffc7224 */ /* 0x000fe400078e0092 */
[----:B------:R-:W-:Y:S01]  /*17fe0*/  IMAD.MOV.U32 R251, RZ, RZ, R147 ;  /* 0x000000fffffb7224 */ /* 0x000fe200078e0093 */
[----:B------:R4:W-:Y:S04]  /*17ff0*/  STL [R1+0x4], R148 ;  /* 0x0000049401007387 */ /* 0x0009e80000100800 */
[----:B------:R-:W3:Y:S01]  /*18000*/  LDL.LU.64 R146, [R1+0x7f8] ;  /* 0x0007f80001927983 */ /* 0x000ee20000300a00 */
[----:B-1----:R-:W-:-:S03]  /*18010*/  IMAD.MOV.U32 R0, RZ, RZ, R149 ;  /* 0x000000ffff007224 */ /* 0x002fc600078e0095 */
[----:B----4-:R-:W-:Y:S04]  /*18020*/  STL [R1+0xc], R162 ;  /* 0x00000ca201007387 */ /* 0x010fe80000100800 */
[----:B------:R1:W-:Y:S04]  /*18030*/  STL [R1], R0 ;  /* 0x0000000001007387 */ /* 0x0003e80000100800 */
[----:B------:R-:W4:Y:S01]  /*18040*/  LDL.LU.64 R148, [R1+0x6a8] ;  /* 0x0006a80001947983 */ /* 0x000f220000300a00 */
[----:B-1----:R-:W-:-:S03]  /*18050*/  MOV R0, R163 ;  /* 0x000000a300007202 */ /* 0x002fc60000000f00 */
[----:B------:R-:W-:Y:S04]  /*18060*/  STL [R1+0x14], R10 ;  /* 0x0000140a01007387 */ /* 0x000fe80000100800 */
[----:B------:R1:W-:Y:S04]  /*18070*/  STL [R1+0x8], R0 ;  /* 0x0000080001007387 */ /* 0x0003e80000100800 */
[----:B------:R-:W4:Y:S01]  /*18080*/  LDL.LU.64 R162, [R1+0x580] ;  /* 0x0005800001a27983 */ /* 0x000f220000300a00 */
[----:B-1----:R-:W-:-:S03]  /*18090*/  IMAD.MOV.U32 R0, RZ, RZ, R11 ;  /* 0x000000ffff007224 */ /* 0x002fc600078e000b */
[----:B------:R-:W4:Y:S04]  /*180a0*/  LDL.LU.64 R10, [R1+0x410] ;  /* 0x00041000010a7983 */ /* 0x000f280000300a00 */
[----:B------:R1:W-:Y:S04]  /*180b0*/  STL [R1+0x10], R0 ;  /* 0x0000100001007387 */ /* 0x0003e80000100800 */
[----:B------:R2:W-:Y:S01]  /*180c0*/  STL [R1+0x1c], R150 ;  /* 0x00001c9601007387 */ /* 0x0005e20000100800 */
[----:B-1----:R-:W-:-:S03]  /*180d0*/  IMAD.MOV.U32 R0, RZ, RZ, R151 ;  /* 0x000000ffff007224 */ /* 0x002fc600078e0097 */
[----:B------:R-:W-:Y:S04]  /*180e0*/  STL [R1+0x24], R144 ;  /* 0x0000249001007387 */ /* 0x000fe80000100800 */
[----:B------:R1:W-:Y:S04]  /*180f0*/  STL [R1+0x18], R0 ;  /* 0x0000180001007387 */ /* 0x0003e80000100800 */
[----:B--2---:R-:W2:Y:S01]  /*18100*/  LDL.LU.64 R150, [R1+0x848] ;  /* 0x0008480001967983 */ /* 0x004ea20000300a00 */
[----:B-1----:R-:W-:-:S03]  /*18110*/  IMAD.MOV.U32 R0, RZ, RZ, R145 ;  /* 0x000000ffff007224 */ /* 0x002fc600078e0091 */
[----:B------:R-:W-:Y:S04]  /*18120*/  STL [R1+0x2c], R152 ;  /* 0x00002c9801007387 */ /* 0x000fe80000100800 */
[----:B------:R1:W-:Y:S04]  /*18130*/  STL [R1+0x20], R0 ;  /* 0x0000200001007387 */ /* 0x0003e80000100800 */
[----:B------:R-:W2:Y:S01]  /*18140*/  LDL.LU.64 R144, [R1+0x700] ;  /* 0x0007000001907983 */ /* 0x000ea20000300a00 */
[----:B-1----:R-:W-:-:S03]  /*18150*/  MOV R0, R153 ;  /* 0x0000009900007202 */ /* 0x002fc60000000f00 */
[----:B------:R-:W-:Y:S04]  /*18160*/  STL [R1+0x34], R154 ;  /* 0x0000349a01007387 */ /* 0x000fe80000100800 */
[----:B------:R1:W-:Y:S04]  /*18170*/  STL [R1+0x28], R0 ;  /* 0x0000280001007387 */ /* 0x0003e80000100800 */
[----:B------:R-:W2:Y:S01]  /*18180*/  LDL.LU.64 R152, [R1+0x5b8] ;  /* 0x0005b80001987983 */ /* 0x000ea20000300a00 */
[----:B-1----:R-:W-:-:S03]  /*18190*/  IMAD.MOV.U32 R0, RZ, RZ, R155 ;  /* 0x000000ffff007224 */ /* 0x002fc600078e009b */
[----:B-----5:R-:W-:Y:S04]  /*181a0*/  STL [R1+0x3c], R156 ;  /* 0x00003c9c01007387 */ /* 0x020fe80000100800 */
[----:B------:R1:W-:Y:S04]  /*181b0*/  STL [R1+0x30], R0 ;  /* 0x0000300001007387 */ /* 0x0003e80000100800 */
[----:B------:R-:W5:Y:S01]  /*181c0*/  LDL.LU.64 R154, [R1+0x490] ;  /* 0x00049000019a7983 */ /* 0x000f620000300a00 */
[----:B-1----:R-:W-:-:S03]  /*181d0*/  IMAD.MOV.U32 R0, RZ, RZ, R157 ;  /* 0x000000ffff007224 */ /* 0x002fc600078e009d */
[----:B---3--:R-:W-:Y:S04]  /*181e0*/  STL [R1+0x44], R158 ;  /* 0x0000449e01007387 */ /* 0x008fe80000100800 */
[----:B------:R1:W-:Y:S04]  /*181f0*/  STL [R1+0x38], R0 ;  /* 0x0000380001007387 */ /* 0x0003e80000100800 */
[----:B------:R-:W3:Y:S01]  /*18200*/  LDL.LU.64 R156, [R1+0x870] ;  /* 0x00087000019c7983 */ /* 0x000ee20000300a00 */
[----:B-1----:R-:W-:-:S03]  /*18210*/  IMAD.MOV.U32 R0, RZ, RZ, R159 ;  /* 0x000000ffff007224 */ /* 0x002fc600078e009f */
[----:B------:R-:W-:Y:S04]  /*18220*/  STL [R1+0x4c], R160 ;  /* 0x00004ca001007387 */ /* 0x000fe80000100800 */
[----:B------:R1:W-:Y:S04]  /*18230*/  STL [R1+0x40], R0 ;  /* 0x0000400001007387 */ /* 0x0003e80000100800 */
[----:B------:R-:W3:Y:S01]  /*18240*/  LDL.LU.64 R158, [R1+0x758] ;  /* 0x00075800019e7983 */ /* 0x000ee20000300a00 */
[----:B-1----:R-:W-:-:S03]  /*18250*/  MOV R0, R161 ;  /* 0x000000a100007202 */ /* 0x002fc60000000f00 */
[----:B------:R-:W-:Y:S04]  /*18260*/  STL [R1+0x54], R146 ;  /* 0x0000549201007387 */ /* 0x000fe80000100800 */
[----:B------:R1:W-:Y:S04]  /*18270*/  STL [R1+0x48], R0 ;  /* 0x0000480001007387 */ /* 0x0003e80000100800 */
[----:B------:R-:W3:Y:S01]  /*18280*/  LDL.LU.64 R160, [R1+0x5f0] ;  /* 0x0005f00001a07983 */ /* 0x000ee20000300a00 */
[----:B-1----:R-:W-:-:S03]  /*18290*/  IMAD.MOV.U32 R0, RZ, RZ, R147 ;  /* 0x000000ffff007224 */ /* 0x002fc600078e0093 */
[----:B----4-:R-:W-:Y:S04]  /*182a0*/  STL [R1+0x5c], R148 ;  /* 0x00005c9401007387 */ /* 0x010fe80000100800 */
[----:B------:R1:W-:Y:S04]  /*182b0*/  STL [R1+0x50], R0 ;  /* 0x0000500001007387 */ /* 0x0003e80000100800 */
[----:B------:R-:W4:Y:S01]  /*182c0*/  LDL.LU.64 R146, [R1+0x4b8] ;  /* 0x0004b80001927983 */ /* 0x000f220000300a00 */
[----:B-1----:R-:W-:-:S05]  /*182d0*/  IMAD.MOV.U32 R0, RZ, RZ, R149 ;  /* 0x000000ffff007224 */ /* 0x002fca00078e0095 */
[----:B------:R1:W-:Y:S04]  /*182e0*/  STL [R1+0x58], R0 ;  /* 0x0000580001007387 */ /* 0x0003e80000100800 */
[----:B------:R1:W-:Y:S02]  /*182f0*/  STL [R1+0x64], R162 ;  /* 0x000064a201007387 */ /* 0x0003e40000100800 */
[----:B-1----:R-:W-:Y:S02]  /*18300*/  IMAD.MOV.U32 R0, RZ, RZ, R163 ;  /* 0x000000ffff007224 */ /* 0x002fe400078e00a3 */
[----:B------:R-:W4:Y:S04]  /*18310*/  LDL.LU.64 R162, [R1+0x8a8] ;  /* 0x0008a80001a27983 */ /* 0x000f280000300a00 */
[----:B------:R1:W-:Y:S04]  /*18320*/  STL [R1+0x60], R0 ;  /* 0x0000600001007387 */ /* 0x0003e80000100800 */
[----:B------:R-:W-:Y:S04]  /*18330*/  STL [R1+0x6c], R10 ;  /* 0x00006c0a01007387 */ /* 0x000fe80000100800 */
[----:B------:R-:W4:Y:S01]  /*18340*/  LDL.LU.64 R148, [R1+0x7a0] ;  /* 0x0007a00001947983 */ /* 0x000f220000300a00 */
[----:B-1----:R-:W-:-:S05]  /*18350*/  MOV R0, R11 ;  /* 0x0000000b00007202 */ /* 0x002fca0000000f00 */
[----:B------:R1:W-:Y:S04]  /*18360*/  STL [R1+0x68], R0 ;  /* 0x0000680001007387 */ /* 0x0003e80000100800 */
[----:B--2---:R2:W-:Y:S01]  /*18370*/  STL [R1+0x74], R150 ;  /* 0x0000749601007387 */ /* 0x0045e20000100800 */
[----:B-1----:R-:W-:-:S03]  /*18380*/  IMAD.MOV.U32 R0, RZ, RZ, R151 ;  /* 0x000000ffff007224 */ /* 0x002fc600078e0097 */
[----:B--2---:R-:W2:Y:S04]  /*18390*/  LDL.LU.64 R150, [R1+0x618] ;  /* 0x0006180001967983 */ /* 0x004ea80000300a00 */
[----:B------:R1:W-:Y:S04]  /*183a0*/  STL [R1+0x70], R0 ;  /* 0x0000700001007387 */ /* 0x0003e80000100800 */
[----:B------:R-:W-:Y:S04]  /*183b0*/  STL [R1+0x7c], R144 ;  /* 0x00007c9001007387 */ /* 0x000fe80000100800 */
[----:B------:R-:W2:Y:S01]  /*183c0*/  LDL.LU.64 R8, [R1+0x4f8] ;  /* 0x0004f80001087983 */ /* 0x000ea20000300a00 */
[----:B-1----:R-:W-:-:S05]  /*183d0*/  IMAD.MOV.U32 R0, RZ, RZ, R145 ;  /* 0x000000ffff007224 */ /* 0x002fca00078e0091 */
[----:B------:R1:W-:Y:S04]  /*183e0*/  STL [R1+0x78], R0 ;  /* 0x0000780001007387 */ /* 0x0003e80000100800 */
[----:B------:R5:W-:Y:S01]  /*183f0*/  STL [R1+0x84], R152 ;  /* 0x0000849801007387 */ /* 0x000be20000100800 */
[----:B-1----:R-:W-:-:S03]  /*18400*/  IMAD.MOV.U32 R0, RZ, RZ, R153 ;  /* 0x000000ffff007224 */ /* 0x002fc600078e0099 */
[----:B-----5:R-:W5:Y:S04]  /*18410*/  LDL.LU.64 R152, [R1+0x908] ;  /* 0x0009080001987983 */ /* 0x020f680000300a00 */
[----:B------:R1:W-:Y:S04]  /*18420*/  STL [R1+0x80], R0 ;  /* 0x0000800001007387 */ /* 0x0003e80000100800 */
[----:B------:R1:W-:Y:S02]  /*18430*/  STL [R1+0x8c], R154 ;  /* 0x00008c9a01007387 */ /* 0x0003e40000100800 */
[----:B-1----:R-:W-:-:S02]  /*18440*/  MOV R0, R155 ;  /* 0x0000009b00007202 */ /* 0x002fc40000000f00 */
[----:B------:R-:W5:Y:S04]  /*18450*/  LDL.LU.64 R154, [R1+0x7f0] ;  /* 0x0007f000019a7983 */ /* 0x000f680000300a00 */
[----:B------:R1:W-:Y:S04]  /*18460*/  STL [R1+0x88], R0 ;  /* 0x0000880001007387 */ /* 0x0003e80000100800 */
[----:B---3--:R3:W-:Y:S04]  /*18470*/  STL [R1+0x94], R156 ;  /* 0x0000949c01007387 */ /* 0x0087e80000100800 */
[----:B------:R-:W5:Y:S01]  /*18480*/  LDL.LU.64 R10, [R1+0x690] ;  /* 0x00069000010a7983 */ /* 0x000f620000300a00 */
[----:B-1----:R-:W-:-:S03]  /*18490*/  IMAD.MOV.U32 R0, RZ, RZ, R157 ;  /* 0x000000ffff007224 */ /* 0x002fc600078e009d */
[----:B------:R-:W-:Y:S04]  /*184a0*/  STL [R1+0x9c], R158 ;  /* 0x00009c9e01007387 */ /* 0x000fe80000100800 */
[----:B------:R1:W-:Y:S04]  /*184b0*/  STL [R1+0x90], R0 ;  /* 0x0000900001007387 */ /* 0x0003e80000100800 */
[----:B---3--:R-:W3:Y:S01]  /*184c0*/  LDL.LU.64 R156, [R1+0x558] ;  /* 0x00055800019c7983 */ /* 0x008ee20000300a00 */
[----:B-1----:R-:W-:-:S03]  /*184d0*/  IMAD.MOV.U32 R0, RZ, RZ, R159 ;  /* 0x000000ffff007224 */ /* 0x002fc600078e009f */
[----:B------:R-:W-:Y:S04]  /*184e0*/  STL [R1+0xa4], R160 ;  /* 0x0000a4a001007387 */ /* 0x000fe80000100800 */
[----:B------:R1:W-:Y:S04]  /*184f0*/  STL [R1+0x98], R0 ;  /* 0x0000980001007387 */ /* 0x0003e80000100800 */
[----:B------:R-:W3:Y:S01]  /*18500*/  LDL.LU.64 R158, [R1+0x930] ;  /* 0x00093000019e7983 */ /* 0x000ee20000300a00 */
[----:B-1----:R-:W-:-:S03]  /*18510*/  IMAD.MOV.U32 R0, RZ, RZ, R161 ;  /* 0x000000ffff007224 */ /* 0x002fc600078e00a1 */
[----:B------:R-:W3:Y:S04]  /*18520*/  LDL.LU.64 R160, [R1+0x830] ;  /* 0x0008300001a07983 */ /* 0x000ee80000300a00 */
[----:B------:R1:W-:Y:S04]  /*18530*/  STL [R1+0xa0], R0 ;  /* 0x0000a00001007387 */ /* 0x0003e80000100800 */
[----:B----4-:R-:W-:Y:S01]  /*18540*/  STL [R1+0xac], R146 ;  /* 0x0000ac9201007387 */ /* 0x010fe20000100800 */
[----:B-1----:R-:W-:-:S03]  /*18550*/  MOV R0, R147 ;  /* 0x0000009300007202 */ /* 0x002fc60000000f00 */
[----:B------:R-:W4:Y:S04]  /*18560*/  LDL.LU.64 R144, [R1+0x6e8] ;  /* 0x0006e80001907983 */ /* 0x000f280000300a00 */
[----:B------:R1:W-:Y:S04]  /*18570*/  STL [R1+0xa8], R0 ;  /* 0x0000a80001007387 */ /* 0x0003e80000100800 */
[----:B------:R1:W-:Y:S02]  /*18580*/  STL [R1+0xb4], R162 ;  /* 0x0000b4a201007387 */ /* 0x0003e40000100800 */
[----:B-1----:R-:W-:-:S02]  /*18590*/  IMAD.MOV.U32 R0, RZ, RZ, R163 ;  /* 0x000000ffff007224 */ /* 0x002fc400078e00a3 */
[----:B------:R-:W4:Y:S04]  /*185a0*/  LDL.LU.64 R162, [R1+0x5a8] ;  /* 0x0005a80001a27983 */ /* 0x000f280000300a00 */
[----:B------:R1:W-:Y:S04]  /*185b0*/  STL [R1+0xb0], R0 ;  /* 0x0000b00001007387 */ /* 0x0003e80000100800 */
[----:B------:R2:W-:Y:S04]  /*185c0*/  STL [R1+0xbc], R148 ;  /* 0x0000bc9401007387 */ /* 0x0005e80000100800 */
[----:B------:R-:W4:Y:S01]  /*185d0*/  LDL.LU.64 R146, [R1+0x958] ;  /* 0x0009580001927983 */ /* 0x000f220000300a00 */
[----:B-1----:R-:W-:-:S03]  /*185e0*/  IMAD.MOV.U32 R0, RZ, RZ, R149 ;  /* 0x000000ffff007224 */ /* 0x002fc600078e0095 */
[----:B--2---:R-:W-:Y:S04]  /*185f0*/  STL [R1+0xc4], R150 ;  /* 0x0000c49601007387 */ /* 0x004fe80000100800 */
[----:B------:R1:W-:Y:S04]  /*18600*/  STL [R1+0xb8], R0 ;  /* 0x0000b80001007387 */ /* 0x0003e80000100800 */
[----:B------:R-:W2:Y:S01]  /*18610*/  LDL.LU.64 R148, [R1+0x868] ;  /* 0x0008680001947983 */ /* 0x000ea20000300a00 */
[----:B-1----:R-:W-:-:S03]  /*18620*/  IMAD.MOV.U32 R0, RZ, RZ, R151 ;  /* 0x000000ffff007224 */ /* 0x002fc600078e0097 */
[----:B------:R-:W-:Y:S04]  /*18630*/  STL [R1+0xcc], R8 ;  /* 0x0000cc0801007387 */ /* 0x000fe80000100800 */
[----:B------:R1:W-:Y:S04]  /*18640*/  STL [R1+0xc0], R0 ;  /* 0x0000c00001007387 */ /* 0x0003e80000100800 */
[----:B------:R-:W2:Y:S01]  /*18650*/  LDL.LU.64 R150, [R1+0x730] ;  /* 0x0007300001967983 */ /* 0x000ea20000300a00 */
[----:B-1----:R-:W-:-:S03]  /*18660*/  MOV R0, R9 ;  /* 0x0000000900007202 */ /* 0x002fc60000000f00 */
[----:B-----5:R-:W-:Y:S04]  /*18670*/  STL [R1+0xd4], R152 ;  /* 0x0000d49801007387 */ /* 0x020fe80000100800 */
[----:B------:R1:W-:Y:S02]  /*18680*/  STL [R1+0xc8], R0 ;  /* 0x0000c80001007387 */ /* 0x0003e40000100800 */
[----:B-1----:R-:W-:Y:S02]  /*18690*/  IMAD.MOV.U32 R0, RZ, RZ, R153 ;  /* 0x000000ffff007224 */ /* 0x002fe400078e0099 */
[----:B------:R-:W5:Y:S04]  /*186a0*/  LDL.LU.64 R152, [R1+0x130] ;  /* 0x0001300001987983 */ /* 0x000f680000300a00 */
[----:B------:R1:W-:Y:S04]  /*186b0*/  STL [R1+0xd0], R0 ;  /* 0x0000d00001007387 */ /* 0x0003e80000100800 */
[----:B------:R1:W-:Y:S02]  /*186c0*/  STL [R1+0xdc], R154 ;  /* 0x0000dc9a01007387 */ /* 0x0003e40000100800 */
[----:B-1----:R-:W-:-:S02]  /*186d0*/  IMAD.MOV.U32 R0, RZ, RZ, R155 ;  /* 0x000000ffff007224 */ /* 0x002fc400078e009b */
[----:B------:R-:W-:Y:S04]  /*186e0*/  STL [R1+0xe4], R10 ;  /* 0x0000e40a01007387 */ /* 0x000fe80000100800 */
[----:B------:R1:W-:Y:S04]  /*186f0*/  STL [R1+0xd8], R0 ;  /* 0x0000d80001007387 */ /* 0x0003e80000100800 */
[----:B------:R-:W5:Y:S01]  /*18700*/  LDL.LU.64 R154, [R1+0x9a0] ;  /* 0x0009a000019a7983 */ /* 0x000f620000300a00 */
[----:B-1----:R-:W-:-:S03]  /*18710*/  IMAD.MOV.U32 R0, RZ, RZ, R11 ;  /* 0x000000ffff007224 */ /* 0x002fc600078e000b */
[----:B---3--:R-:W-:Y:S04]  /*18720*/  STL [R1+0xec], R156 ;  /* 0x0000ec9c01007387 */ /* 0x008fe80000100800 */
[----:B------:R1:W-:Y:S02]  /*18730*/  STL [R1+0xe0], R0 ;  /* 0x0000e00001007387 */ /* 0x0003e40000100800 */
[----:B-1----:R-:W-:Y:S02]  /*18740*/  MOV R0, R157 ;  /* 0x0000009d00007202 */ /* 0x002fe40000000f00 */
[----:B------:R-:W3:Y:S04]  /*18750*/  LDL.LU.64 R156, [R1+0x898] ;  /* 0x00089800019c7983 */ /* 0x000ee80000300a00 */
[----:B------:R1:W-:Y:S04]  /*18760*/  STL [R1+0xe8], R0 ;  /* 0x0000e80001007387 */ /* 0x0003e80000100800 */
[----:B------:R1:W-:Y:S02]  /*18770*/  STL [R1+0xf4], R158 ;  /* 0x0000f49e01007387 */ /* 0x0003e40000100800 */
[----:B-1----:R-:W-:-:S02]  /*18780*/  IMAD.MOV.U32 R0, RZ, RZ, R159 ;  /* 0x000000ffff007224 */ /* 0x002fc400078e009f */
        /* <DEDUP_REMOVED lines=8> */
[----:B------:R1:W-:Y:S02]  /*18810*/  STL [R1+0x100], R0 ;  /* 0x0001000001007387 */ /* 0x0003e40000100800 */
[----:B-1----:R-:W-:Y:S02]  /*18820*/  MOV R0, R163 ;  /* 0x000000a300007202 */ /* 0x002fe40000000f00 */
[----:B------:R1:W-:Y:S04]  /*18830*/  STL [R1+0x10c], R162 ;  /* 0x00010ca201007387 */ /* 0x0003e80000100800 */
[----:B------:R2:W-:Y:S04]  /*18840*/  STL [R1+0x108], R0 ;  /* 0x0001080001007387 */ /* 0x0005e80000100800 */
[----:B------:R-:W-:Y:S01]  /*18850*/  STL [R1+0x114], R146 ;  /* 0x0001149201007387 */ /* 0x000fe20000100800 */
[----:B-1----:R-:W-:-:S02]  /*18860*/  IMAD.MOV.U32 R162, RZ, RZ, R56 ;  /* 0x000000ffffa27224 */ /* 0x002fc400078e0038 */
[----:B------:R-:W-:Y:S02]  /*18870*/  IMAD.MOV.U32 R163, RZ, RZ, R57 ;  /* 0x000000ffffa37224 */ /* 0x000fe400078e0039 */
[----:B------:R-:W4:Y:S01]  /*18880*/  LDL.LU.64 R56, [R1+0xbb8] ;  /* 0x000bb80001387983 */ /* 0x000f220000300a00 */
[----:B--2---:R-:W-:-:S03]  /*18890*/  IMAD.MOV.U32 R0, RZ, RZ, R147 ;  /* 0x000000ffff007224 */ /* 0x004fc600078e0093 */
[----:B------:R-:W-:Y:S04]  /*188a0*/  STL [R1+0x11c], R148 ;  /* 0x00011c9401007387 */ /* 0x000fe80000100800 */
[----:B------:R1:W-:Y:S04]  /*188b0*/  STL [R1+0x110], R0 ;  /* 0x0001100001007387 */ /* 0x0003e80000100800 */
[----:B------:R-:W2:Y:S01]  /*188c0*/  LDL.LU.64 R18, [R1+0x8d8] ;  /* 0x0008d80001127983 */ /* 0x000ea20000300a00 */
[----:B-1----:R-:W-:-:S05]  /*188d0*/  MOV R0, R149 ;  /* 0x0000009500007202 */ /* 0x002fca0000000f00 */
[----:B------:R1:W-:Y:S04]  /*188e0*/  STL [R1+0x118], R0 ;  /* 0x0001180001007387 */ /* 0x0003e80000100800 */
[----:B------:R-:W-:Y:S04]  /*188f0*/  STL [R1+0x124], R150 ;  /* 0x0001249601007387 */ /* 0x000fe80000100800 */
[----:B------:R-:W2:Y:S01]  /*18900*/  LDL.LU.64 R12, [R1+0x7d8] ;  /* 0x0007d800010c7983 */ /* 0x000ea20000300a00 */
[----:B-1----:R-:W-:-:S03]  /*18910*/  IMAD.MOV.U32 R0, RZ, RZ, R151 ;  /* 0x000000ffff007224 */ /* 0x002fc600078e0097 */
[----:B------:R-:W2:Y:S04]  /*18920*/  LDL.LU.64 R14, [R1+0x170] ;  /* 0x00017000010e7983 */ /* 0x000ea80000300a00 */
[----:B------:R1:W-:Y:S04]  /*18930*/  STL [R1+0x120], R0 ;  /* 0x0001200001007387 */ /* 0x0003e80000100800 */
[----:B-----5:R-:W-:Y:S04]  /*18940*/  STL [R1+0x12c], R152 ;  /* 0x00012c9801007387 */ /* 0x020fe80000100800 */
[----:B------:R-:W5:Y:S01]  /*18950*/  LDL.LU.64 R8, [R1+0xbe0] ;  /* 0x000be00001087983 */ /* 0x000f620000300a00 */
[----:B-1----:R-:W-:-:S03]  /*18960*/  IMAD.MOV.U32 R0, RZ, RZ, R153 ;  /* 0x000000ffff007224 */ /* 0x002fc600078e0099 */
[----:B------:R-:W5:Y:S04]  /*18970*/  LDL.LU.64 R10, [R1+0x920] ;  /* 0x00092000010a7983 */ /* 0x000f680000300a00 */
[----:B------:R1:W-:Y:S04]  /*18980*/  STL [R1+0x128], R0 ;  /* 0x0001280001007387 */ /* 0x0003e80000100800 */
[----:B------:R-:W-:Y:S04]  /*18990*/  STL [R1+0x134], R154 ;  /* 0x0001349a01007387 */ /* 0x000fe80000100800 */
[----:B------:R-:W5:Y:S01]  /*189a0*/  LDL.LU.64 R144, [R1+0x810] ;  /* 0x0008100001907983 */ /* 0x000f620000300a00 */
[----:B-1----:R-:W-:-:S03]  /*189b0*/  IMAD.MOV.U32 R0, RZ, RZ, R155 ;  /* 0x000000ffff007224 */ /* 0x002fc600078e009b */
[----:B------:R-:W5:Y:S04]  /*189c0*/  LDL.LU.64 R146, [R1+0x190] ;  /* 0x0001900001927983 */ /* 0x000f680000300a00 */
[----:B------:R1:W-:Y:S04]  /*189d0*/  STL [R1+0x130], R0 ;  /* 0x0001300001007387 */ /* 0x0003e80000100800 */
[----:B---3--:R-:W-:Y:S04]  /*189e0*/  STL [R1+0x13c], R156 ;  /* 0x00013c9c01007387 */ /* 0x008fe80000100800 */
[----:B------:R-:W3:Y:S01]  /*189f0*/  LDL.LU.64 R148, [R1+0xc00] ;  /* 0x000c000001947983 */ /* 0x000ee20000300a00 */
[----:B-1----:R-:W-:-:S03]  /*18a00*/  MOV R0, R157 ;  /* 0x0000009d00007202 */ /* 0x002fc60000000f00 */
[----:B------:R-:W3:Y:S04]  /*18a10*/  LDL.LU.64 R150, [R1+0x950] ;  /* 0x0009500001967983 */ /* 0x000ee80000300a00 */
[----:B------:R1:W-:Y:S04]  /*18a20*/  STL [R1+0x138], R0 ;  /* 0x0001380001007387 */ /* 0x0003e80000100800 */
[----:B------:R-:W-:Y:S04]  /*18a30*/  STL [R1+0x144], R158 ;  /* 0x0001449e01007387 */ /* 0x000fe80000100800 */
[----:B------:R-:W3:Y:S01]  /*18a40*/  LDL.LU.64 R152, [R1+0x860] ;  /* 0x0008600001987983 */ /* 0x000ee20000300a00 */
[----:B-1----:R-:W-:-:S03]  /*18a50*/  IMAD.MOV.U32 R0, RZ, RZ, R159 ;  /* 0x000000ffff007224 */ /* 0x002fc600078e009f */
[----:B------:R-:W3:Y:S04]  /*18a60*/  LDL.LU.64 R154, [R1+0x1b0] ;  /* 0x0001b000019a7983 */ /* 0x000ee80000300a00 */
[----:B------:R1:W-:Y:S04]  /*18a70*/  STL [R1+0x140], R0 ;  /* 0x0001400001007387 */ /* 0x0003e80000100800 */
[----:B----4-:R4:W-:Y:S04]  /*18a80*/  STL [R1+0x14c], R160 ;  /* 0x00014ca001007387 */ /* 0x0109e80000100800 */
[----:B------:R-:W3:Y:S01]  /*18a90*/  LDL.LU.64 R156, [R1+0x240] ;  /* 0x00024000019c7983 */ /* 0x000ee20000300a00 */
[----:B-1----:R-:W-:Y:S01]  /*18aa0*/  IMAD.MOV.U32 R0, RZ, RZ, R161 ;  /* 0x000000ffff007224 */ /* 0x002fe200078e00a1 */
[----:B------:R-:W-:Y:S01]  /*18ab0*/  MOV R159, R163 ;  /* 0x000000a3009f7202 */ /* 0x000fe20000000f00 */
[----:B------:R-:W-:Y:S01]  /*18ac0*/  IMAD.MOV.U32 R158, RZ, RZ, R162 ;  /* 0x000000ffff9e7224 */ /* 0x000fe200078e00a2 */
[----:B----4-:R-:W4:Y:S04]  /*18ad0*/  LDL.LU.64 R160, [R1+0x238] ;  /* 0x0002380001a07983 */ /* 0x010f280000300a00 */
[----:B------:R1:W-:Y:S04]  /*18ae0*/  STL [R1+0x148], R0 ;  /* 0x0001480001007387 */ /* 0x0003e80000100800 */
[----:B------:R1:W-:Y:S04]  /*18af0*/  STL [R1+0x154], R56 ;  /* 0x0001543801007387 */ /* 0x0003e80000100800 */
[----:B------:R-:W4:Y:S01]  /*18b00*/  LDL.LU.64 R162, [R1+0x1d0] ;  /* 0x0001d00001a27983 */ /* 0x000f220000300a00 */
[----:B-1----:R-:W-:-:S03]  /*18b10*/  IMAD.MOV.U32 R0, RZ, RZ, R57 ;  /* 0x000000ffff007224 */ /* 0x002fc600078e0039 */
[----:B------:R-:W4:Y:S04]  /*18b20*/  LDL.LU.64 R56, [R1+0x1d8] ;  /* 0x0001d80001387983 */ /* 0x000f280000300a00 */
[----:B------:R1:W-:Y:S04]  /*18b30*/  STL [R1+0x150], R0 ;  /* 0x0001500001007387 */ /* 0x0003e80000100800 */
[----:B--2---:R-:W-:Y:S01]  /*18b40*/  STL [R1+0x15c], R18 ;  /* 0x00015c1201007387 */ /* 0x004fe20000100800 */
[----:B-1----:R-:W-:-:S03]  /*18b50*/  IMAD.MOV.U32 R0, RZ, RZ, R19 ;  /* 0x000000ffff007224 */ /* 0x002fc600078e0013 */
[----:B------:R-:W-:Y:S04]  /*18b60*/  STL [R1+0x164], R12 ;  /* 0x0001640c01007387 */ /* 0x000fe80000100800 */
[----:B------:R1:W-:Y:S04]  /*18b70*/  STL [R1+0x158], R0 ;  /* 0x0001580001007387 */ /* 0x0003e80000100800 */
[----:B------:R-:W-:Y:S01]  /*18b80*/  STL [R1+0x16c], R14 ;  /* 0x00016c0e01007387 */ /* 0x000fe20000100800 */
[----:B-1----:R-:W-:-:S05]  /*18b90*/  IMAD.MOV.U32 R0, RZ, RZ, R13 ;  /* 0x000000ffff007224 */ /* 0x002fca00078e000d */
[----:B------:R1:W-:Y:S04]  /*18ba0*/  STL [R1+0x160], R0 ;  /* 0x0001600001007387 */ /* 0x0003e80000100800 */
[----:B-----5:R-:W-:Y:S01]  /*18bb0*/  STL [R1+0x174], R8 ;  /* 0x0001740801007387 */ /* 0x020fe20000100800 */
[----:B-1----:R-:W-:-:S05]  /*18bc0*/  MOV R0, R15 ;  /* 0x0000000f00007202 */ /* 0x002fca0000000f00 */
[----:B------:R1:W-:Y:S04]  /*18bd0*/  STL [R1+0x168], R0 ;  /* 0x0001680001007387 */ /* 0x0003e80000100800 */
[----:B------:R-:W-:Y:S01]  /*18be0*/  STL [R1+0x17c], R10 ;  /* 0x00017c0a01007387 */ /* 0x000fe20000100800 */
[----:B-1----:R-:W-:-:S05]  /*18bf0*/  IMAD.MOV.U32 R0, RZ, RZ, R9 ;  /* 0x000000ffff007224 */ /* 0x002fca00078e0009 */
[----:B------:R1:W-:Y:S02]  /*18c00*/  STL [R1+0x170], R0 ;  /* 0x0001700001007387 */ /* 0x0003e40000100800 */
[----:B-1----:R-:W-:Y:S02]  /*18c10*/  IMAD.MOV.U32 R0, RZ, RZ, R11 ;  /* 0x000000ffff007224 */ /* 0x002fe400078e000b */
[----:B------:R-:W-:Y:S04]  /*18c20*/  STL [R1+0x184], R144 ;  /* 0x0001849001007387 */ /* 0x000fe80000100800 */
[----:B------:R1:W-:Y:S04]  /*18c30*/  STL [R1+0x178], R0 ;  /* 0x0001780001007387 */ /* 0x0003e80000100800 */
[----:B------:R-:W-:Y:S01]  /*18c40*/  STL [R1+0x18c], R146 ;  /* 0x00018c9201007387 */ /* 0x000fe20000100800 */
[----:B-1----:R-:W-:-:S05]  /*18c50*/  IMAD.MOV.U32 R0, RZ, RZ, R145 ;  /* 0x000000ffff007224 */ /* 0x002fca00078e0091 */
[----:B------:R1:W-:Y:S02]  /*18c60*/  STL [R1+0x180], R0 ;  /* 0x0001800001007387 */ /* 0x0003e40000100800 */
[----:B-1----:R-:W-:Y:S02]  /*18c70*/  MOV R0, R147 ;  /* 0x0000009300007202 */ /* 0x002fe40000000f00 */
[----:B---3--:R-:W-:Y:S04]  /*18c80*/  STL [R1+0x194], R148 ;  /* 0x0001949401007387 */ /* 0x008fe80000100800 */
[----:B------:R1:W-:Y:S04]  /*18c90*/  STL [R1+0x188], R0 ;  /* 0x0001880001007387 */ /* 0x0003e80000100800 */
[----:B------:R-:W-:Y:S01]  /*18ca0*/  STL [R1+0x19c], R150 ;  /* 0x00019c9601007387 */ /* 0x000fe20000100800 */
[----:B-1----:R-:W-:-:S05]  /*18cb0*/  IMAD.MOV.U32 R0, RZ, RZ, R149 ;  /* 0x000000ffff007224 */ /* 0x002fca00078e0095 */
[----:B------:R1:W-:Y:S04]  /*18cc0*/  STL [R1+0x190], R0 ;  /* 0x0001900001007387 */ /* 0x0003e80000100800 */
[----:B------:R-:W-:Y:S01]  /*18cd0*/  STL [R1+0x1a4], R152 ;  /* 0x0001a49801007387 */ /* 0x000fe20000100800 */
[----:B-1----:R-:W-:-:S05]  /*18ce0*/  IMAD.MOV.U32 R0, RZ, RZ, R151 ;  /* 0x000000ffff007224 */ /* 0x002fca00078e0097 */
[----:B------:R1:W-:Y:S04]  /*18cf0*/  STL [R1+0x198], R0 ;  /* 0x0001980001007387 */ /* 0x0003e80000100800 */
[----:B------:R-:W-:Y:S01]  /*18d00*/  STL [R1+0x1ac], R154 ;  /* 0x0001ac9a01007387 */ /* 0x000fe20000100800 */
[----:B-1----:R-:W-:-:S05]  /*18d10*/  IMAD.MOV.U32 R0, RZ, RZ, R153 ;  /* 0x000000ffff007224 */ /* 0x002fca00078e0099 */
[----:B------:R1:W-:Y:S02]  /*18d20*/  STL [R1+0x1a0], R0 ;  /* 0x0001a00001007387 */ /* 0x0003e40000100800 */
[----:B-1----:R-:W-:-:S05]  /*18d30*/  MOV R0, R155 ;  /* 0x0000009b00007202 */ /* 0x002fca0000000f00 */
[----:B------:R1:W-:Y:S04]  /*18d40*/  STL [R1+0x1a8], R0 ;  /* 0x0001a80001007387 */ /* 0x0003e80000100800 */
[----:B------:R-:W-:Y:S01]  /*18d50*/  STL [R1+0x1b4], R156 ;  /* 0x0001b49c01007387 */ /* 0x000fe20000100800 */
[----:B-1----:R-:W-:-:S05]  /*18d60*/  IMAD.MOV.U32 R0, RZ, RZ, R157 ;  /* 0x000000ffff007224 */ /* 0x002fca00078e009d */
[----:B------:R1:W-:Y:S04]  /*18d70*/  STL [R1+0x1b0], R0 ;  /* 0x0001b00001007387 */ /* 0x0003e80000100800 */
[----:B----4-:R-:W-:Y:S01]  /*18d80*/  STL [R1+0x1bc], R160 ;  /* 0x0001bca001007387 */ /* 0x010fe20000100800 */
[----:B-1----:R-:W-:-:S03]  /*18d90*/  MOV R0, R161 ;  /* 0x000000a100007202 */ /* 0x002fc60000000f00 */
[----:B------:R-:W-:Y:S04]  /*18da0*/  STL [R1+0x1c4], R162 ;  /* 0x0001c4a201007387 */ /* 0x000fe80000100800 */
[----:B------:R1:W-:Y:S04]  /*18db0*/  STL [R1+0x1b8], R0 ;  /* 0x0001b80001007387 */ /* 0x0003e80000100800 */
[----:B------:R-:W-:Y:S01]  /*18dc0*/  STL [R1+0x1cc], R56 ;  /* 0x0001cc3801007387 */ /* 0x000fe20000100800 */
[----:B-1----:R-:W-:-:S05]  /*18dd0*/  IMAD.MOV.U32 R0, RZ, RZ, R163 ;  /* 0x000000ffff007224 */ /* 0x002fca00078e00a3 */
[----:B------:R1:W-:Y:S04]  /*18de0*/  STL [R1+0x1c0], R0 ;  /* 0x0001c00001007387 */ /* 0x0003e80000100800 */
[----:B------:R-:W2:Y:S01]  /*18df0*/  LDL.LU.64 R154, [R1+0x2a8] ;  /* 0x0002a800019a7983 */ /* 0x000ea20000300a00 */
[----:B-1----:R-:W-:-:S03]  /*18e00*/  IMAD.MOV.U32 R0, RZ, RZ, R57 ;  /* 0x000000ffff007224 */ /* 0x002fc600078e0039 */
[----:B------:R-:W-:Y:S04]  /*18e10*/  STL [R1+0x1d4], R38 ;  /* 0x0001d42601007387 */ /* 0x000fe80000100800 */
[----:B------:R1:W-:Y:S04]  /*18e20*/  STL [R1+0x1c8], R0 ;  /* 0x0001c80001007387 */ /* 0x0003e80000100800 */
[----:B------:R-:W3:Y:S04]  /*18e30*/  LDL.LU.64 R160, [R1+0x2b0] ;  /* 0x0002b00001a07983 */ /* 0x000ee80000300a00 */
[----:B------:R-:W-:Y:S04]  /*18e40*/  STL [R1+0x1d0], R39 ;  /* 0x0001d02701007387 */ /* 0x000fe80000100800 */
[----:B------:R-:W-:Y:S04]  /*18e50*/  STL [R1+0x1dc], R46 ;  /* 0x0001dc2e01007387 */ /* 0x000fe80000100800 */
[----:B------:R-:W-:Y:S04]  /*18e60*/  STL [R1+0x1d8], R47 ;  /* 0x0001d82f01007387 */ /* 0x000fe80000100800 */
[----:B------:R-:W-:Y:S04]  /*18e70*/  STL [R1+0x1e4], R164 ;  /* 0x0001e4a401007387 */ /* 0x000fe80000100800 */
[----:B------:R-:W4:Y:S04]  /*18e80*/  LDL.LU.64 R56, [R1+0x3a8] ;  /* 0x0003a80001387983 */ /* 0x000f280000300a00 */
[----:B------:R-:W-:Y:S04]  /*18e90*/  STL [R1+0x1e0], R165 ;  /* 0x0001e0a501007387 */ /* 0x000fe80000100800 */
[----:B------:R-:W-:Y:S04]  /*18ea0*/  STL [R1+0x1ec], R170 ;  /* 0x0001ecaa01007387 */ /* 0x000fe80000100800 */
[----:B------:R-:W5:Y:S04]  /*18eb0*/  LDL.LU.64 R162, [R1+0x3b0] ;  /* 0x0003b00001a27983 */ /* 0x000f680000300a00 */
        /* <DEDUP_REMOVED lines=8> */
[----:B------:R-:W5:Y:S01]  /*18f40*/  LDL.LU.64 R148, [R1+0x478] ;  /* 0x0004780001947983 */ /* 0x000f620000300a00 */
[----:B------:R-:W-:-:S02]  /*18f50*/  IMAD.MOV.U32 R156, RZ, RZ, R158 ;  /* 0x000000ffff9c7224 */ /* 0x000fc400078e009e */
[----:B------:R-:W-:Y:S01]  /*18f60*/  IMAD.MOV.U32 R157, RZ, RZ, R159 ;  /* 0x000000ffff9d7224 */ /* 0x000fe200078e009f */
[----:B------:R-:W-:Y:S01]  /*18f70*/  STL [R1+0x200], R181 ;  /* 0x000200b501007387 */ /* 0x000fe20000100800 */
[----:B------:R-:W-:Y:S01]  /*18f80*/  IMAD.MOV.U32 R158, RZ, RZ, R58 ;  /* 0x000000ffff9e7224 */ /* 0x000fe200078e003a */
[----:B------:R-:W-:Y:S02]  /*18f90*/  MOV R159, R59 ;  /* 0x0000003b009f7202 */ /* 0x000fe40000000f00 */
[----:B------:R-:W5:Y:S04]  /*18fa0*/  LDL.LU.64 R58, [R1+0x488] ;  /* 0x00048800013a7983 */ /* 0x000f680000300a00 */
[----:B------:R-:W-:Y:S04]  /*18fb0*/  STL [R1+0x20c], R188 ;  /* 0x00020cbc01007387 */ /* 0x000fe80000100800 */
[----:B------:R-:W-:Y:S04]  /*18fc0*/  STL [R1+0x208], R189 ;  /* 0x000208bd01007387 */ /* 0x000fe80000100800 */
[----:B------:R-:W5:Y:S04]  /*18fd0*/  LDL.LU.64 R12, [R1+0x2d0] ;  /* 0x0002d000010c7983 */ /* 0x000f680000300a00 */
[----:B------:R-:W-:Y:S04]  /*18fe0*/  STL [R1+0x214], R196 ;  /* 0x000214c401007387 */ /* 0x000fe80000100800 */
[----:B------:R-:W5:Y:S04]  /*18ff0*/  LDL.LU.64 R14, [R1+0x2c8] ;  /* 0x0002c800010e7983 */ /* 0x000f680000300a00 */
[----:B------:R-:W-:Y:S04]  /*19000*/  STL [R1+0x210], R197 ;  /* 0x000210c501007387 */ /* 0x000fe80000100800 */
[----:B------:R-:W5:Y:S04]  /*19010*/  LDL.LU.64 R8, [R1+0x268] ;  /* 0x0002680001087983 */ /* 0x000f680000300a00 */
[----:B------:R-:W-:Y:S04]  /*19020*/  STL [R1+0x21c], R204 ;  /* 0x00021ccc01007387 */ /* 0x000fe80000100800 */
[----:B------:R-:W-:Y:S01]  /*19030*/  STL [R1+0x218], R205 ;  /* 0x000218cd01007387 */ /* 0x000fe20000100800 */
[----:B--2---:R-:W-:-:S02]  /*19040*/  IMAD.MOV.U32 R144, RZ, RZ, R154 ;  /* 0x000000ffff907224 */ /* 0x004fc400078e009a */
[----:B------:R-:W-:Y:S02]  /*19050*/  IMAD.MOV.U32 R145, RZ, RZ, R155 ;  /* 0x000000ffff917224 */ /* 0x000fe400078e009b */
[----:B---3--:R-:W-:Y:S01]  /*19060*/  IMAD.MOV.U32 R150, RZ, RZ, R160 ;  /* 0x000000ffff967224 */ /* 0x008fe200078e00a0 */
[----:B------:R-:W-:Y:S02]  /*19070*/  MOV R151, R161 ;  /* 0x000000a100977202 */ /* 0x000fe40000000f00 */
[----:B------:R-:W2:Y:S04]  /*19080*/  LDL.LU.64 R160, [R1+0x270] ;  /* 0x0002700001a07983 */ /* 0x000ea80000300a00 */
[----:B------:R-:W-:Y:S04]  /*19090*/  STL [R1+0x224], R2 ;  /* 0x0002240201007387 */ /* 0x000fe80000100800 */
[----:B------:R-:W-:Y:S04]  /*190a0*/  STL [R1+0x220], R3 ;  /* 0x0002200301007387 */ /* 0x000fe80000100800 */
[----:B------:R-:W3:Y:S04]  /*190b0*/  LDL.LU.64 R152, [R1+0x278] ;  /* 0x0002780001987983 */ /* 0x000ee80000300a00 */
[----:B------:R-:W-:Y:S04]  /*190c0*/  STL [R1+0x22c], R212 ;  /* 0x00022cd401007387 */ /* 0x000fe80000100800 */
[----:B------:R-:W-:Y:S04]  /*190d0*/  STL [R1+0x228], R213 ;  /* 0x000228d501007387 */ /* 0x000fe80000100800 */
[----:B------:R-:W3:Y:S04]  /*190e0*/  LDL.LU.64 R154, [R1+0x280] ;  /* 0x00028000019a7983 */ /* 0x000ee80000300a00 */
[----:B----4-:R4:W-:Y:S01]  /*190f0*/  STL [R1+0x234], R10 ;  /* 0x0002340a01007387 */ /* 0x0109e20000100800 */
[----:B-1----:R-:W-:-:S03]  /*19100*/  IMAD.MOV.U32 R0, RZ, RZ, R11 ;  /* 0x000000ffff007224 */ /* 0x002fc600078e000b */
[----:B----4-:R-:W4:Y:S04]  /*19110*/  LDL.LU.64 R10, [R1+0x288] ;  /* 0x00028800010a7983 */ /* 0x010f280000300a00 */
[----:B------:R1:W-:Y:S04]  /*19120*/  STL [R1+0x230], R0 ;  /* 0x0002300001007387 */ /* 0x0003e80000100800 */
[----:B-----5:R5:W-:Y:S01]  /*19130*/  STL [R1+0x23c], R146 ;  /* 0x00023c9201007387 */ /* 0x020be20000100800 */
[----:B-1----:R-:W-:-:S03]  /*19140*/  IMAD.MOV.U32 R0, RZ, RZ, R147 ;  /* 0x000000ffff007224 */ /* 0x002fc600078e0093 */
[----:B-----5:R-:W5:Y:S04]  /*19150*/  LDL.LU.64 R146, [R1+0x290] ;  /* 0x0002900001927983 */ /* 0x020f680000300a00 */
[----:B------:R1:W-:Y:S04]  /*19160*/  STL [R1+0x238], R0 ;  /* 0x0002380001007387 */ /* 0x0003e80000100800 */
[----:B------:R1:W-:Y:S02]  /*19170*/  STL [R1+0x244], R148 ;  /* 0x0002449401007387 */ /* 0x0003e40000100800 */
[----:B-1----:R-:W-:Y:S01]  /*19180*/  IMAD.MOV.U32 R0, RZ, RZ, R149 ;  /* 0x000000ffff007224 */ /* 0x002fe200078e0095 */
[----:B------:R-:W-:Y:S01]  /*19190*/  MOV R148, R158 ;  /* 0x0000009e00947202 */ /* 0x000fe20000000f00 */
[----:B------:R-:W-:-:S02]  /*191a0*/  IMAD.MOV.U32 R149, RZ, RZ, R159 ;  /* 0x000000ffff957224 */ /* 0x000fc400078e009f */
        /* <DEDUP_REMOVED lines=8> */
[----:B------:R-:W-:Y:S04]  /*19230*/  STL [R1+0x25c], R14 ;  /* 0x00025c0e01007387 */ /* 0x000fe80000100800 */
[----:B------:R1:W-:Y:S04]  /*19240*/  STL [R1+0x250], R0 ;  /* 0x0002500001007387 */ /* 0x0003e80000100800 */
[----:B------:R-:W-:Y:S01]  /*19250*/  STL [R1+0x264], R8 ;  /* 0x0002640801007387 */ /* 0x000fe20000100800 */
[----:B-1----:R-:W-:-:S05]  /*19260*/  MOV R0, R15 ;  /* 0x0000000f00007202 */ /* 0x002fca0000000f00 */
[----:B------:R1:W-:Y:S02]  /*19270*/  STL [R1+0x258], R0 ;  /* 0x0002580001007387 */ /* 0x0003e40000100800 */
[----:B-1----:R-:W-:Y:S02]  /*19280*/  IMAD.MOV.U32 R0, RZ, RZ, R9 ;  /* 0x000000ffff007224 */ /* 0x002fe400078e0009 */
[----:B--2---:R-:W-:Y:S04]  /*19290*/  STL [R1+0x26c], R160 ;  /* 0x00026ca001007387 */ /* 0x004fe80000100800 */
[----:B------:R1:W-:Y:S04]  /*192a0*/  STL [R1+0x260], R0 ;  /* 0x0002600001007387 */ /* 0x0003e80000100800 */
[----:B------:R-:W2:Y:S01]  /*192b0*/  LDL.LU.64 R14, [R1+0x658] ;  /* 0x00065800010e7983 */ /* 0x000ea20000300a00 */
[----:B-1----:R-:W-:Y:S01]  /*192c0*/  IMAD.MOV.U32 R0, RZ, RZ, R161 ;  /* 0x000000ffff007224 */ /* 0x002fe200078e00a1 */
[----:B------:R-:W-:Y:S01]  /*192d0*/  MOV R161, R57 ;  /* 0x0000003900a17202 */ /* 0x000fe20000000f00 */
[----:B------:R-:W-:-:S02]  /*192e0*/  IMAD.MOV.U32 R160, RZ, RZ, R56 ;  /* 0x000000ffffa07224 */ /* 0x000fc400078e0038 */
[----:B------:R-:W2:Y:S04]  /*192f0*/  LDL.LU.64 R56, [R1+0x660] ;  /* 0x0006600001387983 */ /* 0x000ea80000300a00 */
[----:B------:R1:W-:Y:S04]  /*19300*/  STL [R1+0x268], R0 ;  /* 0x0002680001007387 */ /* 0x0003e80000100800 */
[----:B---3--:R3:W-:Y:S01]  /*19310*/  STL [R1+0x274], R152 ;  /* 0x0002749801007387 */ /* 0x0087e20000100800 */
[----:B-1----:R-:W-:-:S03]  /*19320*/  IMAD.MOV.U32 R0, RZ, RZ, R153 ;  /* 0x000000ffff007224 */ /* 0x002fc600078e0099 */
[----:B------:R-:W-:Y:S04]  /*19330*/  STL [R1+0x27c], R154 ;  /* 0x00027c9a01007387 */ /* 0x000fe80000100800 */
[----:B------:R1:W-:Y:S04]  /*19340*/  STL [R1+0x270], R0 ;  /* 0x0002700001007387 */ /* 0x0003e80000100800 */
[----:B---3--:R-:W3:Y:S01]  /*19350*/  LDL.LU.64 R152, [R1+0x560] ;  /* 0x0005600001987983 */ /* 0x008ee20000300a00 */
[----:B-1----:R-:W-:-:S03]  /*19360*/  IMAD.MOV.U32 R0, RZ, RZ, R155 ;  /* 0x000000ffff007224 */ /* 0x002fc600078e009b */
[----:B----4-:R-:W-:Y:S04]  /*19370*/  STL [R1+0x284], R10 ;  /* 0x0002840a01007387 */ /* 0x010fe80000100800 */
[----:B------:R1:W-:Y:S04]  /*19380*/  STL [R1+0x278], R0 ;  /* 0x0002780001007387 */ /* 0x0003e80000100800 */
[----:B------:R-:W4:Y:S01]  /*19390*/  LDL.LU.64 R154, [R1+0x570] ;  /* 0x00057000019a7983 */ /* 0x000f220000300a00 */
[----:B-1----:R-:W-:-:S03]  /*193a0*/  IMAD.MOV.U32 R0, RZ, RZ, R11 ;  /* 0x000000ffff007224 */ /* 0x002fc600078e000b */
[----:B-----5:R-:W-:Y:S04]  /*193b0*/  STL [R1+0x28c], R146 ;  /* 0x00028c9201007387 */ /* 0x020fe80000100800 */
[----:B------:R1:W-:Y:S04]  /*193c0*/  STL [R1+0x280], R0 ;  /* 0x0002800001007387 */ /* 0x0003e80000100800 */
[----:B------:R-:W5:Y:S04]  /*193d0*/  LDL.LU.64 R8, [R1+0x480] ;  /* 0x0004800001087983 */ /* 0x000f680000300a00 */
[----:B------:R-:W5:Y:S01]  /*193e0*/  LDL.LU.64 R10, [R1+0x498] ;  /* 0x00049800010a7983 */ /* 0x000f620000300a00 */
[----:B-1----:R-:W-:Y:S01]  /*193f0*/  MOV R0, R147 ;  /* 0x0000009300007202 */ /* 0x002fe20000000f00 */
[----:B------:R-:W-:-:S02]  /*19400*/  IMAD.MOV.U32 R146, RZ, RZ, R148 ;  /* 0x000000ffff927224 */ /* 0x000fc400078e0094 */
[----:B------:R-:W-:Y:S01]  /*19410*/  IMAD.MOV.U32 R147, RZ, RZ, R149 ;  /* 0x000000ffff937224 */ /* 0x000fe200078e0095 */
[----:B------:R-:W-:Y:S01]  /*19420*/  MOV R149, R157 ;  /* 0x0000009d00957202 */ /* 0x000fe20000000f00 */
[----:B------:R1:W-:Y:S01]  /*19430*/  STL [R1+0x288], R0 ;  /* 0x0002880001007387 */ /* 0x0003e20000100800 */
[----:B------:R-:W-:-:S03]  /*19440*/  IMAD.MOV.U32 R148, RZ, RZ, R156 ;  /* 0x000000ffff947224 */ /* 0x000fc600078e009c */
[----:B------:R1:W-:Y:S04]  /*19450*/  STL [R1+0x294], R158 ;  /* 0x0002949e01007387 */ /* 0x0003e80000100800 */
[----:B------:R-:W5:Y:S01]  /*19460*/  LDL.LU.64 R156, [R1+0x3f0] ;  /* 0x0003f000019c7983 */ /* 0x000f620000300a00 */
[----:B-1----:R-:W-:-:S03]  /*19470*/  IMAD.MOV.U32 R0, RZ, RZ, R159 ;  /* 0x000000ffff007224 */ /* 0x002fc600078e009f */
[----:B------:R-:W-:Y:S04]  /*19480*/  STL [R1+0x29c], R58 ;  /* 0x00029c3a01007387 */ /* 0x000fe80000100800 */
        /* <DEDUP_REMOVED lines=10> */
[----:B-1----:R-:W-:-:S03]  /*19530*/  MOV R0, R151 ;  /* 0x0000009700007202 */ /* 0x002fc60000000f00 */
[----:B------:R-:W5:Y:S04]  /*19540*/  LDL.LU.64 R150, [R1+0x308] ;  /* 0x0003080001967983 */ /* 0x000f680000300a00 */
[----:B------:R2:W-:Y:S02]  /*19550*/  STL [R1+0x2a8], R0 ;  /* 0x0002a80001007387 */ /* 0x0005e40000100800 */
[----:B--2---:R-:W-:Y:S02]  /*19560*/  IMAD.MOV.U32 R0, RZ, RZ, R15 ;  /* 0x000000ffff007224 */ /* 0x004fe400078e000f */
[----:B------:R-:W-:Y:S04]  /*19570*/  STL [R1+0x2b4], R14 ;  /* 0x0002b40e01007387 */ /* 0x000fe80000100800 */
[----:B------:R-:W-:Y:S04]  /*19580*/  STL [R1+0x2bc], R56 ;  /* 0x0002bc3801007387 */ /* 0x000fe80000100800 */
[----:B------:R1:W-:Y:S02]  /*19590*/  STL [R1+0x2b0], R0 ;  /* 0x0002b00001007387 */ /* 0x0003e40000100800 */
[----:B-1----:R-:W-:-:S02]  /*195a0*/  IMAD.MOV.U32 R0, RZ, RZ, R57 ;  /* 0x000000ffff007224 */ /* 0x002fc400078e0039 */
[----:B------:R-:W2:Y:S04]  /*195b0*/  LDL.LU.64 R56, [R1+0x310] ;  /* 0x0003100001387983 */ /* 0x000ea80000300a00 */
[----:B------:R1:W-:Y:S04]  /*195c0*/  STL [R1+0x2b8], R0 ;  /* 0x0002b80001007387 */ /* 0x0003e80000100800 */
[----:B---3--:R3:W-:Y:S01]  /*195d0*/  STL [R1+0x2c4], R152 ;  /* 0x0002c49801007387 */ /* 0x0087e20000100800 */
[----:B-1----:R-:W-:-:S03]  /*195e0*/  IMAD.MOV.U32 R0, RZ, RZ, R153 ;  /* 0x000000ffff007224 */ /* 0x002fc600078e0099 */
[----:B---3--:R-:W3:Y:S04]  /*195f0*/  LDL.LU.64 R152, [R1+0x318] ;  /* 0x0003180001987983 */ /* 0x008ee80000300a00 */
[----:B------:R1:W-:Y:S04]  /*19600*/  STL [R1+0x2c0], R0 ;  /* 0x0002c00001007387 */ /* 0x0003e80000100800 */
[----:B----4-:R4:W-:Y:S01]  /*19610*/  STL [R1+0x2cc], R154 ;  /* 0x0002cc9a01007387 */ /* 0x0109e20000100800 */
[----:B-1----:R-:W-:-:S03]  /*19620*/  MOV R0, R155 ;  /* 0x0000009b00007202 */ /* 0x002fc60000000f00 */
[----:B----4-:R-:W4:Y:S04]  /*19630*/  LDL.LU.64 R154, [R1+0x328] ;  /* 0x00032800019a7983 */ /* 0x010f280000300a00 */
[----:B------:R1:W-:Y:S04]  /*19640*/  STL [R1+0x2c8], R0 ;  /* 0x0002c80001007387 */ /* 0x0003e80000100800 */
[----:B-----5:R-:W-:Y:S01]  /*19650*/  STL [R1+0x2d4], R8 ;  /* 0x0002d40801007387 */ /* 0x020fe20000100800 */
[----:B-1----:R-:W-:-:S05]  /*19660*/  IMAD.MOV.U32 R0, RZ, RZ, R9 ;  /* 0x000000ffff007224 */ /* 0x002fca00078e0009 */
[----:B------:R1:W-:Y:S04]  /*19670*/  STL [R1+0x2d0], R0 ;  /* 0x0002d00001007387 */ /* 0x0003e80000100800 */
[----:B------:R-:W-:Y:S01]  /*19680*/  STL [R1+0x2dc], R10 ;  /* 0x0002dc0a01007387 */ /* 0x000fe20000100800 */
        /* <DEDUP_REMOVED lines=10> */
[----:B------:R1:W-:Y:S02]  /*19730*/  STL [R1+0x2f4], R58 ;  /* 0x0002f43a01007387 */ /* 0x0003e40000100800 */
[----:B-1----:R-:W-:-:S02]  /*19740*/  IMAD.MOV.U32 R0, RZ, RZ, R59 ;  /* 0x000000ffff007224 */ /* 0x002fc400078e003b */
[----:B------:R-:W5:Y:S04]  /*19750*/  LDL.LU.64 R58, [R1+0x620] ;  /* 0x00062000013a7983 */ /* 0x000f680000300a00 */
[----:B------:R1:W-:Y:S04]  /*19760*/  STL [R1+0x2f0], R0 ;  /* 0x0002f00001007387 */ /* 0x0003e80000100800 */
[----:B------:R1:W-:Y:S04]  /*19770*/  STL [R1+0x2fc], R144 ;  /* 0x0002fc9001007387 */ /* 0x0003e80000100800 */
[----:B------:R-:W5:Y:S01]  /*19780*/  LDL.LU.64 R10, [R1+0x630] ;  /* 0x00063000010a7983 */ /* 0x000f620000300a00 */
[----:B-1----:R-:W-:-:S05]  /*19790*/  IMAD.MOV.U32 R0, RZ, RZ, R145 ;  /* 0x000000ffff007224 */ /* 0x002fca00078e0091 */
[----:B------:R1:W-:Y:S04]  /*197a0*/  STL [R1+0x2f8], R0 ;  /* 0x0002f80001007387 */ /* 0x0003e80000100800 */
[----:B------:R1:W-:Y:S04]  /*197b0*/  STL [R1+0x304], R150 ;  /* 0x0003049601007387 */ /* 0x0003e80000100800 */
[----:B------:R-:W5:Y:S01]  /*197c0*/  LDL.LU.64 R144, [R1+0x568] ;  /* 0x0005680001907983 */ /* 0x000f620000300a00 */
[----:B-1----:R-:W-:-:S03]  /*197d0*/  IMAD.MOV.U32 R0, RZ, RZ, R151 ;  /* 0x000000ffff007224 */ /* 0x002fc600078e0097 */
[----:B------:R-:W5:Y:S04]  /*197e0*/  LDL.LU.64 R150, [R1+0x578] ;  /* 0x0005780001967983 */ /* 0x000f680000300a00 */
[----:B------:R1:W-:Y:S04]  /*197f0*/  STL [R1+0x300], R0 ;  /* 0x0003000001007387 */ /* 0x0003e80000100800 */
[----:B--2---:R2:W-:Y:S01]  /*19800*/  STL [R1+0x30c], R56 ;  /* 0x00030c3801007387 */ /* 0x0045e20000100800 */
[----:B-1----:R-:W-:-:S03]  /*19810*/  MOV R0, R57 ;  /* 0x0000003900007202 */ /* 0x002fc60000000f00 */
[----:B--2---:R-:W2:Y:S04]  /*19820*/  LDL.LU.64 R56, [R1+0x500] ;  /* 0x0005000001387983 */ /* 0x004ea80000300a00 */
[----:B------:R1:W-:Y:S04]  /*19830*/  STL [R1+0x308], R0 ;  /* 0x0003080001007387 */ /* 0x0003e80000100800 */
[----:B---3--:R3:W-:Y:S01]  /*19840*/  STL [R1+0x314], R152 ;  /* 0x0003149801007387 */ /* 0x0087e20000100800 */
[----:B-1----:R-:W-:-:S03]  /*19850*/  IMAD.MOV.U32 R0, RZ, RZ, R153 ;  /* 0x000000ffff007224 */ /* 0x002fc600078e0099 */
[----:B---3--:R-:W3:Y:S04]  /*19860*/  LDL.LU.64 R152, [R1+0x508] ;  /* 0x0005080001987983 */ /* 0x008ee80000300a00 */
[----:B------:R1:W-:Y:S04]  /*19870*/  STL [R1+0x310], R0 ;  /* 0x0003100001007387 */ /* 0x0003e80000100800 */
[----:B----4-:R4:W-:Y:S01]  /*19880*/  STL [R1+0x31c], R154 ;  /* 0x00031c9a01007387 */ /* 0x0109e20000100800 */
[----:B-1----:R-:W-:-:S03]  /*19890*/  IMAD.MOV.U32 R0, RZ, RZ, R155 ;  /* 0x000000ffff007224 */ /* 0x002fc600078e009b */
[----:B----4-:R-:W4:Y:S04]  /*198a0*/  LDL.LU.64 R154, [R1+0x4d8] ;  /* 0x0004d800019a7983 */ /* 0x010f280000300a00 */
[----:B------:R1:W-:Y:S04]  /*198b0*/  STL [R1+0x318], R0 ;  /* 0x0003180001007387 */ /* 0x0003e80000100800 */
[----:B------:R1:W-:Y:S02]  /*198c0*/  STL [R1+0x324], R146 ;  /* 0x0003249201007387 */ /* 0x0003e40000100800 */
[----:B-1----:R-:W-:-:S02]  /*198d0*/  IMAD.MOV.U32 R0, RZ, RZ, R147 ;  /* 0x000000ffff007224 */ /* 0x002fc400078e0093 */
[----:B------:R-:W4:Y:S04]  /*198e0*/  LDL.LU.64 R146, [R1+0x4e8] ;  /* 0x0004e80001927983 */ /* 0x000f280000300a00 */
[----:B------:R1:W-:Y:S04]  /*198f0*/  STL [R1+0x320], R0 ;  /* 0x0003200001007387 */ /* 0x0003e80000100800 */
[----:B------:R1:W-:Y:S02]  /*19900*/  STL [R1+0x32c], R148 ;  /* 0x00032c9401007387 */ /* 0x0003e40000100800 */
[----:B-1----:R-:W-:-:S02]  /*19910*/  MOV R0, R149 ;  /* 0x0000009500007202 */ /* 0x002fc40000000f00 */
[----:B------:R-:W4:Y:S04]  /*19920*/  LDL.LU.64 R148, [R1+0x4c0] ;  /* 0x0004c00001947983 */ /* 0x000f280000300a00 */
[----:B------:R1:W-:Y:S04]  /*19930*/  STL [R1+0x328], R0 ;  /* 0x0003280001007387 */ /* 0x0003e80000100800 */
[----:B-----5:R5:W-:Y:S01]  /*19940*/  STL [R1+0x334], R156 ;  /* 0x0003349c01007387 */ /* 0x020be20000100800 */
[----:B-1----:R-:W-:-:S03]  /*19950*/  IMAD.MOV.U32 R0, RZ, RZ, R157 ;  /* 0x000000ffff007224 */ /* 0x002fc600078e009d */
[----:B-----5:R-:W5:Y:S04]  /*19960*/  LDL.LU.64 R156, [R1+0x4c8] ;  /* 0x0004c800019c7983 */ /* 0x020f680000300a00 */
[----:B------:R1:W-:Y:S04]  /*19970*/  STL [R1+0x330], R0 ;  /* 0x0003300001007387 */ /* 0x0003e80000100800 */
[----:B------:R1:W-:Y:S02]  /*19980*/  STL [R1+0x33c], R158 ;  /* 0x00033c9e01007387 */ /* 0x0003e40000100800 */
[----:B-1----:R-:W-:-:S02]  /*19990*/  IMAD.MOV.U32 R0, RZ, RZ, R159 ;  /* 0x000000ffff007224 */ /* 0x002fc400078e009f */
[----:B------:R-:W5:Y:S04]  /*199a0*/  LDL.LU.64 R158, [R1+0x3a0] ;  /* 0x0003a000019e7983 */ /* 0x000f680000300a00 */
[----:B------:R1:W-:Y:S04]  /*199b0*/  STL [R1+0x338], R0 ;  /* 0x0003380001007387 */ /* 0x0003e80000100800 */
[----:B------:R1:W-:Y:S02]  /*199c0*/  STL [R1+0x344], R58 ;  /* 0x0003443a01007387 */ /* 0x0003e40000100800 */
[----:B-1----:R-:W-:-:S02]  /*199d0*/  IMAD.MOV.U32 R0, RZ, RZ, R59 ;  /* 0x000000ffff007224 */ /* 0x002fc400078e003b */
[----:B------:R-:W5:Y:S04]  /*199e0*/  LDL.LU.64 R58, [R1+0x3b8] ;  /* 0x0003b800013a7983 */ /* 0x000f680000300a00 */
[----:B------:R1:W-:Y:S04]  /*199f0*/  STL [R1+0x340], R0 ;  /* 0x0003400001007387 */ /* 0x0003e80000100800 */
[----:B------:R-:W-:Y:S01]  /*19a00*/  STL [R1+0x34c], R10 ;  /* 0x00034c0a01007387 */ /* 0x000fe20000100800 */
[----:B-1----:R-:W-:-:S05]  /*19a10*/  MOV R0, R11 ;  /* 0x0000000b00007202 */ /* 0x002fca0000000f00 */
[----:B------:R1:W-:Y:S04]  /*19a20*/  STL [R1+0x348], R0 ;  /* 0x0003480001007387 */ /* 0x0003e80000100800 */
[----:B------:R-:W-:Y:S01]  /*19a30*/  STL [R1+0x354], R144 ;  /* 0x0003549001007387 */ /* 0x000fe20000100800 */
[----:B-1----:R-:W-:-:S05]  /*19a40*/  IMAD.MOV.U32 R0, RZ, RZ, R145 ;  /* 0x000000ffff007224 */ /* 0x002fca00078e0091 */
[----:B------:R1:W-:Y:S04]  /*19a50*/  STL [R1+0x350], R0 ;  /* 0x0003500001007387 */ /* 0x0003e80000100800 */
[----:B------:R1:W-:Y:S02]  /*19a60*/  STL [R1+0x35c], R150 ;  /* 0x00035c9601007387 */ /* 0x0003e40000100800 */
[----:B-1----:R-:W-:Y:S02]  /*19a70*/  IMAD.MOV.U32 R0, RZ, RZ, R151 ;  /* 0x000000ffff007224 */ /* 0x002fe400078e0097 */
[----:B------:R-:W5:Y:S04]  /*19a80*/  LDL.LU.64 R150, [R1+0x828] ;  /* 0x0008280001967983 */ /* 0x000f680000300a00 */
[----:B------:R1:W-:Y:S04]  /*19a90*/  STL [R1+0x358], R0 ;  /* 0x0003580001007387 */ /* 0x0003e80000100800 */
[----:B--2---:R2:W-:Y:S01]  /*19aa0*/  STL [R1+0x364], R56 ;  /* 0x0003643801007387 */ /* 0x0045e20000100800 */
[----:B-1----:R-:W-:-:S03]  /*19ab0*/  IMAD.MOV.U32 R0, RZ, RZ, R57 ;  /* 0x000000ffff007224 */ /* 0x002fc600078e0039 */
[----:B--2---:R-:W2:Y:S04]  /*19ac0*/  LDL.LU.64 R56, [R1+0x838] ;  /* 0x0008380001387983 */ /* 0x004ea80000300a00 */
[----:B------:R1:W-:Y:S04]  /*19ad0*/  STL [R1+0x360], R0 ;  /* 0x0003600001007387 */ /* 0x0003e80000100800 */
[----:B---3--:R3:W-:Y:S01]  /*19ae0*/  STL [R1+0x36c], R152 ;  /* 0x00036c9801007387 */ /* 0x0087e20000100800 */
[----:B-1----:R-:W-:-:S03]  /*19af0*/  MOV R0, R153 ;  /* 0x0000009900007202 */ /* 0x002fc60000000f00 */
        /* <DEDUP_REMOVED lines=11> */
[----:B-1----:R-:W-:-:S02]  /*19bb0*/  IMAD.MOV.U32 R0, RZ, RZ, R149 ;  /* 0x000000ffff007224 */ /* 0x002fc400078e0095 */
[----:B------:R-:W4:Y:S04]  /*19bc0*/  LDL.LU.64 R148, [R1+0x640] ;  /* 0x0006400001947983 */ /* 0x000f280000300a00 */
[----:B------:R1:W-:Y:S04]  /*19bd0*/  STL [R1+0x380], R0 ;  /* 0x0003800001007387 */ /* 0x0003e80000100800 */
[----:B-----5:R5:W-:Y:S01]  /*19be0*/  STL [R1+0x38c], R156 ;  /* 0x00038c9c01007387 */ /* 0x020be20000100800 */
[----:B-1----:R-:W-:-:S03]  /*19bf0*/  MOV R0, R157 ;  /* 0x0000009d00007202 */ /* 0x002fc60000000f00 */
        /* <DEDUP_REMOVED lines=22> */
[----:B--2---:R2:W-:Y:S01]  /*19d60*/  STL [R1+0x3bc], R56 ;  /* 0x0003bc3801007387 */ /* 0x0045e20000100800 */
[----:B-1----:R-:W-:-:S03]  /*19d70*/  IMAD.MOV.U32 R0, RZ, RZ, R57 ;  /* 0x000000ffff007224 */ /* 0x002fc600078e0039 */
[----:B--2---:R-:W2:Y:S04]  /*19d80*/  LDL.LU.64 R56, [R1+0x468] ;  /* 0x0004680001387983 */ /* 0x004ea80000300a00 */
        /* <DEDUP_REMOVED lines=54> */
[----:B-1----:R-:W-:-:S02]  /*1a0f0*/  MOV R0, R147 ;  /* 0x0000009300007202 */ /* 0x002fc40000000f00 */
        /* <DEDUP_REMOVED lines=425> */
[----:B------:R2:W-:Y:S02]  /*1bb90*/  STL [R1+0x778], R0 ;  /* 0x0007780001007387 */ /* 0x0005e40000100800 */
[----:B--2---:R-:W-:Y:S02]  /*1bba0*/  IMAD.MOV.U32 R0, RZ, RZ, R57 ;  /* 0x000000ffff007224 */ /* 0x004fe400078e0039 */
[----:B------:R1:W-:Y:S04]  /*1bbb0*/  STL [R1+0x784], R56 ;  /* 0x0007843801007387 */ /* 0x0003e80000100800 */
[----:B-1----:R-:W2:Y:S04]  /*1bbc0*/  LDL.LU.64 R56, [R1+0xdc0] ;  /* 0x000dc00001387983 */ /* 0x002ea80000300a00 */
        /* <DEDUP_REMOVED lines=9> */
[----:B------:R1:W-:Y:S04]  /*1bc60*/  STL [R1+0x79c], R146 ;  /* 0x00079c9201007387 */ /* 0x0003e80000100800 */
[----:B------:R-:W4:Y:S01]  /*1bc70*/  LDL.LU.64 R144, [R1+0xcf0] ;  /* 0x000cf00001907983 */ /* 0x000f220000300a00 */
[----:B-1----:R-:W-:-:S05]  /*1bc80*/  IMAD.MOV.U32 R0, RZ, RZ, R147 ;  /* 0x000000ffff007224 */ /* 0x002fca00078e0093 */
[----:B------:R1:W-:Y:S04]  /*1bc90*/  STL [R1+0x798], R0 ;  /* 0x0007980001007387 */ /* 0x0003e80000100800 */
[----:B------:R-:W-:Y:S04]  /*1bca0*/  STL [R1+0x7a4], R148 ;  /* 0x0007a49401007387 */ /* 0x000fe80000100800 */
[----:B------:R-:W4:Y:S01]  /*1bcb0*/  LDL.LU.64 R146, [R1+0xcf8] ;  /* 0x000cf80001927983 */ /* 0x000f220000300a00 */
[----:B-1----:R-:W-:-:S05]  /*1bcc0*/  IMAD.MOV.U32 R0, RZ, RZ, R149 ;  /* 0x000000ffff007224 */ /* 0x002fca00078e0095 */
        /* <DEDUP_REMOVED lines=21> */
[----:B------:R-:W-:Y:S04]  /*1be20*/  STL [R1+0x7d4], R150 ;  /* 0x0007d49601007387 */ /* 0x000fe80000100800 */
[----:B------:R-:W5:Y:S01]  /*1be30*/  LDL.LU.64 R148, [R1+0xc68] ;  /* 0x000c680001947983 */ /* 0x000f620000300a00 */
[----:B-1----:R-:W-:-:S05]  /*1be40*/  IMAD.MOV.U32 R0, RZ, RZ, R151 ;  /* 0x000000ffff007224 */ /* 0x002fca00078e0097 */
[----:B------:R1:W-:Y:S04]  /*1be50*/  STL [R1+0x7d0], R0 ;  /* 0x0007d00001007387 */ /* 0x0003e80000100800 */
[----:B--2---:R2:W-:Y:S01]  /*1be60*/  STL [R1+0x7dc], R56 ;  /* 0x0007dc3801007387 */ /* 0x0045e20000100800 */
[----:B-1----:R-:W-:-:S03]  /*1be70*/  IMAD.MOV.U32 R0, RZ, RZ, R57 ;  /* 0x000000ffff007224 */ /* 0x002fc600078e0039 */
[----:B------:R-:W5:Y:S04]  /*1be80*/  LDL.LU.64 R150, [R1+0xed0] ;  /* 0x000ed00001967983 */ /* 0x000f680000300a00 */
[----:B---3--:R-:W-:Y:S04]  /*1be90*/  STL [R1+0x7e4], R152 ;  /* 0x0007e49801007387 */ /* 0x008fe80000100800 */
[----:B------:R1:W-:Y:S04]  /*1bea0*/  STL [R1+0x7d8], R0 ;  /* 0x0007d80001007387 */ /* 0x0003e80000100800 */
[----:B--2---:R-:W2:Y:S01]  /*1beb0*/  LDL.LU.64 R56, [R1+0xed8] ;  /* 0x000ed80001387983 */ /* 0x004ea20000300a00 */
[----:B-1----:R-:W-:-:S03]  /*1bec0*/  IMAD.MOV.U32 R0, RZ, RZ, R153 ;  /* 0x000000ffff007224 */ /* 0x002fc600078e0099 */
[----:B----4-:R-:W-:Y:S04]  /*1bed0*/  STL [R1+0x7ec], R154 ;  /* 0x0007ec9a01007387 */ /* 0x010fe80000100800 */
[----:B------:R1:W-:Y:S04]  /*1bee0*/  STL [R1+0x7e0], R0 ;  /* 0x0007e00001007387 */ /* 0x0003e80000100800 */
[----:B------:R-:W3:Y:S01]  /*1bef0*/  LDL.LU.64 R152, [R1+0xe70] ;  /* 0x000e700001987983 */ /* 0x000ee20000300a00 */
[----:B-1----:R-:W-:-:S03]  /*1bf00*/  MOV R0, R155 ;  /* 0x0000009b00007202 */ /* 0x002fc60000000f00 */
[----:B------:R-:W-:Y:S04]  /*1bf10*/  STL [R1+0x7f4], R144 ;  /* 0x0007f49001007387 */ /* 0x000fe80000100800 */
[----:B------:R1:W-:Y:S04]  /*1bf20*/  STL [R1+0x7e8], R0 ;  /* 0x0007e80001007387 */ /* 0x0003e80000100800 */
[----:B------:R-:W4:Y:S01]  /*1bf30*/  LDL.LU.64 R154, [R1+0xe80] ;  /* 0x000e8000019a7983 */ /* 0x000f220000300a00 */
[----:B-1----:R-:W-:-:S03]  /*1bf40*/  IMAD.MOV.U32 R0, RZ, RZ, R145 ;  /* 0x000000ffff007224 */ /* 0x002fc600078e0091 */
[----:B------:R-:W-:Y:S04]  /*1bf50*/  STL [R1+0x7fc], R146 ;  /* 0x0007fc9201007387 */ /* 0x000fe80000100800 */
[----:B------:R1:W-:Y:S02]  /*1bf60*/  STL [R1+0x7f0], R0 ;  /* 0x0007f00001007387 */ /* 0x0003e40000100800 */
[----:B-1----:R-:W-:Y:S02]  /*1bf70*/  IMAD.MOV.U32 R0, RZ, RZ, R147 ;  /* 0x000000ffff007224 */ /* 0x002fe400078e0093 */
        /* <DEDUP_REMOVED lines=24> */
[----:B------:R-:W-:Y:S04]  /*1c100*/  STL [R1+0x834], R150 ;  /* 0x0008349601007387 */ /* 0x000fe80000100800 */
[----:B------:R1:W-:Y:S04]  /*1c110*/  STL [R1+0x828], R0 ;  /* 0x0008280001007387 */ /* 0x0003e80000100800 */
[----:B------:R-:W5:Y:S01]  /*1c120*/  LDL.LU.64 R148, [R1+0xd50] ;  /* 0x000d500001947983 */ /* 0x000f620000300a00 */
[----:B-1----:R-:W-:-:S03]  /*1c130*/  IMAD.MOV.U32 R0, RZ, RZ, R151 ;  /* 0x000000ffff007224 */ /* 0x002fc600078e0097 */
[----:B--2---:R-:W-:Y:S04]  /*1c140*/  STL [R1+0x83c], R56 ;  /* 0x00083c3801007387 */ /* 0x004fe80000100800 */
[----:B------:R1:W-:Y:S04]  /*1c150*/  STL [R1+0x830], R0 ;  /* 0x0008300001007387 */ /* 0x0003e80000100800 */
[----:B------:R-:W2:Y:S01]  /*1c160*/  LDL.LU.64 R150, [R1+0xd58] ;  /* 0x000d580001967983 */ /* 0x000ea20000300a00 */
[----:B-1----:R-:W-:-:S03]  /*1c170*/  IMAD.MOV.U32 R0, RZ, RZ, R57 ;  /* 0x000000ffff007224 */ /* 0x002fc600078e0039 */
[----:B---3--:R-:W-:Y:S04]  /*1c180*/  STL [R1+0x844], R152 ;  /* 0x0008449801007387 */ /* 0x008fe80000100800 */
[----:B------:R1:W-:Y:S04]  /*1c190*/  STL [R1+0x838], R0 ;  /* 0x0008380001007387 */ /* 0x0003e80000100800 */
[----:B------:R-:W3:Y:S01]  /*1c1a0*/  LDL.LU.64 R56, [R1+0xd00] ;  /* 0x000d000001387983 */ /* 0x000ee20000300a00 */
[----:B-1----:R-:W-:-:S03]  /*1c1b0*/  IMAD.MOV.U32 R0, RZ, RZ, R153 ;  /* 0x000000ffff007224 */ /* 0x002fc600078e0099 */
[----:B----4-:R-:W-:Y:S04]  /*1c1c0*/  STL [R1+0x84c], R154 ;  /* 0x00084c9a01007387 */ /* 0x010fe80000100800 */
[----:B------:R1:W-:Y:S04]  /*1c1d0*/  STL [R1+0x840], R0 ;  /* 0x0008400001007387 */ /* 0x0003e80000100800 */
[----:B------:R-:W4:Y:S01]  /*1c1e0*/  LDL.LU.64 R152, [R1+0xd08] ;  /* 0x000d080001987983 */ /* 0x000f220000300a00 */
[----:B-1----:R-:W-:-:S03]  /*1c1f0*/  MOV R0, R155 ;  /* 0x0000009b00007202 */ /* 0x002fc60000000f00 */
[----:B------:R-:W4:Y:S04]  /*1c200*/  LDL.LU.64 R154, [R1+0xce0] ;  /* 0x000ce000019a7983 */ /* 0x000f280000300a00 */
[----:B------:R1:W-:Y:S04]  /*1c210*/  STL [R1+0x848], R0 ;  /* 0x0008480001007387 */ /* 0x0003e80000100800 */
[----:B------:R-:W-:Y:S04]  /*1c220*/  STL [R1+0x854], R146 ;  /* 0x0008549201007387 */ /* 0x000fe80000100800 */
[----:B------:R-:W4:Y:S01]  /*1c230*/  LDL.LU.64 R144, [R1+0xce8] ;  /* 0x000ce80001907983 */ /* 0x000f220000300a00 */
[----:B-1----:R-:W-:-:S05]  /*1c240*/  IMAD.MOV.U32 R0, RZ, RZ, R147 ;  /* 0x000000ffff007224 */ /* 0x002fca00078e0093 */
        /* <DEDUP_REMOVED lines=9> */
[----:B------:R1:W-:Y:S04]  /*1c2e0*/  STL [R1+0x86c], R58 ;  /* 0x00086c3a01007387 */ /* 0x0003e80000100800 */
[----:B------:R-:W5:Y:S01]  /*1c2f0*/  LDL.LU.64 R146, [R1+0xeb0] ;  /* 0x000eb00001927983 */ /* 0x000f620000300a00 */
[----:B-1----:R-:W-:-:S03]  /*1c300*/  MOV R0, R59 ;  /* 0x0000003b00007202 */ /* 0x002fc60000000f00 */
        /* <DEDUP_REMOVED lines=24> */
[----:B------:R-:W-:Y:S04]  /*1c490*/  STL [R1+0x8a4], R154 ;  /* 0x0008a49a01007387 */ /* 0x000fe80000100800 */
[----:B------:R1:W-:Y:S04]  /*1c4a0*/  STL [R1+0x898], R0 ;  /* 0x0008980001007387 */ /* 0x0003e80000100800 */
[----:B----4-:R-:W4:Y:S01]  /*1c4b0*/  LDL.LU.64 R152, [R1+0xdf8] ;  /* 0x000df80001987983 */ /* 0x010f220000300a00 */
[----:B-1----:R-:W-:-:S03]  /*1c4c0*/  IMAD.MOV.U32 R0, RZ, RZ, R155 ;  /* 0x000000ffff007224 */ /* 0x002fc600078e009b */
[----:B------:R-:W-:Y:S04]  /*1c4d0*/  STL [R1+0x8ac], R144 ;  /* 0x0008ac9001007387 */ /* 0x000fe80000100800 */
[----:B------:R1:W-:Y:S04]  /*1c4e0*/  STL [R1+0x8a0], R0 ;  /* 0x0008a00001007387 */ /* 0x0003e80000100800 */
[----:B------:R-:W4:Y:S01]  /*1c4f0*/  LDL.LU.64 R154, [R1+0xd98] ;  /* 0x000d9800019a7983 */ /* 0x000f220000300a00 */
        /* <DEDUP_REMOVED lines=13> */
[----:B------:R1:W-:Y:S02]  /*1c5d0*/  STL [R1+0x8c0], R0 ;  /* 0x0008c00001007387 */ /* 0x0003e40000100800 */
[----:B-1----:R-:W-:Y:S02]  /*1c5e0*/  MOV R0, R59 ;  /* 0x0000003b00007202 */ /* 0x002fe40000000f00 */
        /* <DEDUP_REMOVED lines=12> */
[----:B--2---:R-:W-:Y:S04]  /*1c6b0*/  STL [R1+0x8ec], R150 ;  /* 0x0008ec9601007387 */ /* 0x004fe80000100800 */
[----:B------:R1:W-:Y:S04]  /*1c6c0*/  STL [R1+0x8e0], R0 ;  /* 0x0008e00001007387 */ /* 0x0003e80000100800 */
[----:B------:R-:W2:Y:S01]  /*1c6d0*/  LDL.LU.64 R14, [R1+0xf00] ;  /* 0x000f0000010e7983 */ /* 0x000ea20000300a00 */
[----:B-1----:R-:W-:-:S03]  /*1c6e0*/  MOV R0, R151 ;  /* 0x0000009700007202 */ /* 0x002fc60000000f00 */
[----:B---3--:R-:W-:Y:S04]  /*1c6f0*/  STL [R1+0x8f4], R56 ;  /* 0x0008f43801007387 */ /* 0x008fe80000100800 */
[----:B------:R1:W-:Y:S04]  /*1c700*/  STL [R1+0x8e8], R0 ;  /* 0x0008e80001007387 */ /* 0x0003e80000100800 */
[----:B------:R-:W3:Y:S01]  /*1c710*/  LDL.LU.64 R8, [R1+0xf08] ;  /* 0x000f080001087983 */ /* 0x000ee20000300a00 */
[----:B-1----:R-:W-:-:S03]  /*1c720*/  IMAD.MOV.U32 R0, RZ, RZ, R57 ;  /* 0x000000ffff007224 */ /* 0x002fc600078e0039 */
[----:B------:R-:W3:Y:S04]  /*1c730*/  LDL.LU.64 R56, [R1+0xee0] ;  /* 0x000ee00001387983 */ /* 0x000ee80000300a00 */
[----:B------:R1:W-:Y:S04]  /*1c740*/  STL [R1+0x8f0], R0 ;  /* 0x0008f00001007387 */ /* 0x0003e80000100800 */
[----:B----4-:R-:W-:Y:S04]  /*1c750*/  STL [R1+0x8fc], R152 ;  /* 0x0008fc9801007387 */ /* 0x010fe80000100800 */
[----:B------:R-:W4:Y:S01]  /*1c760*/  LDL.LU.64 R10, [R1+0xee8] ;  /* 0x000ee800010a7983 */ /* 0x000f220000300a00 */
[----:B-1----:R-:W-:-:S05]  /*1c770*/  IMAD.MOV.U32 R0, RZ, RZ, R153 ;  /* 0x000000ffff007224 */ /* 0x002fca00078e0099 */
[----:B------:R1:W-:Y:S04]  /*1c780*/  STL [R1+0x8f8], R0 ;  /* 0x0008f80001007387 */ /* 0x0003e80000100800 */
[----:B------:R-:W-:Y:S04]  /*1c790*/  STL [R1+0x904], R154 ;  /* 0x0009049a01007387 */ /* 0x000fe80000100800 */
[----:B------:R-:W4:Y:S01]  /*1c7a0*/  LDL.LU.64 R144, [R1+0xeb8] ;  /* 0x000eb80001907983 */ /* 0x000f220000300a00 */
[----:B-1----:R-:W-:-:S03]  /*1c7b0*/  IMAD.MOV.U32 R0, RZ, RZ, R155 ;  /* 0x000000ffff007224 */ /* 0x002fc600078e009b */
[----:B------:R-:W4:Y:S04]  /*1c7c0*/  LDL.LU.64 R146, [R1+0xec8] ;  /* 0x000ec80001927983 */ /* 0x000f280000300a00 */
[----:B------:R1:W-:Y:S04]  /*1c7d0*/  STL [R1+0x900], R0 ;  /* 0x0009000001007387 */ /* 0x0003e80000100800 */
[----:B-----5:R-:W-:Y:S04]  /*1c7e0*/  STL [R1+0x90c], R156 ;  /* 0x00090c9c01007387 */ /* 0x020fe80000100800 */
[----:B------:R-:W5:Y:S01]  /*1c7f0*/  LDL.LU.64 R148, [R1+0xe88] ;  /* 0x000e880001947983 */ /* 0x000f620000300a00 */
[----:B-1----:R-:W-:-:S03]  /*1c800*/  MOV R0, R157 ;  /* 0x0000009d00007202 */ /* 0x002fc60000000f00 */
[----:B------:R-:W5:Y:S04]  /*1c810*/  LDL.LU.64 R150, [R1+0xe98] ;  /* 0x000e980001967983 */ /* 0x000f680000300a00 */
[----:B------:R1:W-:Y:S04]  /*1c820*/  STL [R1+0x908], R0 ;  /* 0x0009080001007387 */ /* 0x0003e80000100800 */
[----:B------:R-:W-:Y:S04]  /*1c830*/  STL [R1+0x914], R158 ;  /* 0x0009149e01007387 */ /* 0x000fe80000100800 */
[----:B------:R-:W5:Y:S01]  /*1c840*/  LDL.LU.64 R152, [R1+0xe60] ;  /* 0x000e600001987983 */ /* 0x000f620000300a00 */
[----:B-1----:R-:W-:-:S03]  /*1c850*/  IMAD.MOV.U32 R0, RZ, RZ, R159 ;  /* 0x000000ffff007224 */ /* 0x002fc600078e009f */
[----:B------:R-:W5:Y:S04]  /*1c860*/  LDL.LU.64 R154, [R1+0xe68] ;  /* 0x000e6800019a7983 */ /* 0x000f680000300a00 */
[----:B------:R1:W-:Y:S04]  /*1c870*/  STL [R1+0x910], R0 ;  /* 0x0009100001007387 */ /* 0x0003e80000100800 */
        /* <DEDUP_REMOVED lines=8> */
[----:B------:R-:W-:Y:S04]  /*1c900*/  STL [R1+0x92c], R162 ;  /* 0x00092ca201007387 */ /* 0x000fe80000100800 */
[----:B------:R1:W-:Y:S04]  /*1c910*/  STL [R1+0x920], R0 ;  /* 0x0009200001007387 */ /* 0x0003e80000100800 */
[----:B------:R-:W5:Y:S01]  /*1c920*/  LDL.LU.64 R160, [R1+0xe08] ;  /* 0x000e080001a07983 */ /* 0x000f620000300a00 */
[----:B-1----:R-:W-:-:S03]  /*1c930*/  MOV R0, R163 ;  /* 0x000000a300007202 */ /* 0x002fc60000000f00 */
[----:B--2---:R-:W-:Y:S04]  /*1c940*/  STL [R1+0x934], R14 ;  /* 0x0009340e01007387 */ /* 0x004fe80000100800 */
[----:B------:R1:W-:Y:S04]  /*1c950*/  STL [R1+0x928], R0 ;  /* 0x0009280001007387 */ /* 0x0003e80000100800 */
[----:B------:R-:W2:Y:S01]  /*1c960*/  LDL.LU.64 R162, [R1+0xdd8] ;  /* 0x000dd80001a27983 */ /* 0x000ea20000300a00 */
[----:B-1----:R-:W-:-:S03]  /*1c970*/  IMAD.MOV.U32 R0, RZ, RZ, R15 ;  /* 0x000000ffff007224 */ /* 0x002fc600078e000f */
[----:B---3--:R-:W-:Y:S04]  /*1c980*/  STL [R1+0x93c], R8 ;  /* 0x00093c0801007387 */ /* 0x008fe80000100800 */
[----:B------:R1:W-:Y:S04]  /*1c990*/  STL [R1+0x930], R0 ;  /* 0x0009300001007387 */ /* 0x0003e80000100800 */
[----:B------:R-:W-:Y:S01]  /*1c9a0*/  STL [R1+0x944], R56 ;  /* 0x0009443801007387 */ /* 0x000fe20000100800 */
[----:B-1----:R-:W-:-:S05]  /*1c9b0*/  IMAD.MOV.U32 R0, RZ, RZ, R9 ;  /* 0x000000ffff007224 */ /* 0x002fca00078e0009 */
[----:B------:R1:W-:Y:S02]  /*1c9c0*/  STL [R1+0x938], R0 ;  /* 0x0009380001007387 */ /* 0x0003e40000100800 */
[----:B-1----:R-:W-:Y:S02]  /*1c9d0*/  IMAD.MOV.U32 R0, RZ, RZ, R57 ;  /* 0x000000ffff007224 */ /* 0x002fe400078e0039 */
[----:B------:R-:W3:Y:S04]  /*1c9e0*/  LDL.LU.64 R56, [R1+0xde8] ;  /* 0x000de80001387983 */ /* 0x000ee80000300a00 */
        /* <DEDUP_REMOVED lines=8> */
[----:B-----5:R-:W-:Y:S01]  /*1ca70*/  STL [R1+0x964], R148 ;  /* 0x0009649401007387 */ /* 0x020fe20000100800 */
[----:B-1----:R-:W-:-:S05]  /*1ca80*/  IMAD.MOV.U32 R0, RZ, RZ, R147 ;  /* 0x000000ffff007224 */ /* 0x002fca00078e0093 */
[----:B------:R1:W-:Y:S04]  /*1ca90*/  STL [R1+0x958], R0 ;  /* 0x0009580001007387 */ /* 0x0003e80000100800 */
[----:B------:R-:W-:Y:S01]  /*1caa0*/  STL [R1+0x96c], R150 ;  /* 0x00096c9601007387 */ /* 0x000fe20000100800 */
[----:B-1----:R-:W-:-:S05]  /*1cab0*/  IMAD.MOV.U32 R0, RZ, RZ, R149 ;  /* 0x000000ffff007224 */ /* 0x002fca00078e0095 */
[----:B------:R1:W-:Y:S04]  /*1cac0*/  STL [R1+0x960], R0 ;  /* 0x0009600001007387 */ /* 0x0003e80000100800 */
[----:B------:R-:W-:Y:S01]  /*1cad0*/  STL [R1+0x974], R152 ;  /* 0x0009749801007387 */ /* 0x000fe20000100800 */
[----:B-1----:R-:W-:-:S05]  /*1cae0*/  MOV R0, R151 ;  /* 0x0000009700007202 */ /* 0x002fca0000000f00 */
        /* <DEDUP_REMOVED lines=10> */
[----:B-1----:R-:W-:Y:S02]  /*1cb90*/  MOV R0, R59 ;  /* 0x0000003b00007202 */ /* 0x002fe40000000f00 */
[----:B------:R-:W1:Y:S01]  /*1cba0*/  S2R R59, SR_TID.X ;  /* 0x00000000003b7919 */ /* 0x000e620000002100 */
[----:B------:R-:W-:Y:S04]  /*1cbb0*/  STL [R1+0x994], R158 ;  /* 0x0009949e01007387 */ /* 0x000fe80000100800 */
[----:B------:R4:W-:Y:S02]  /*1cbc0*/  STL [R1+0x988], R0 ;  /* 0x0009880001007387 */ /* 0x0009e40000100800 */
[----:B----4-:R-:W-:Y:S01]  /*1cbd0*/  IMAD.MOV.U32 R0, RZ, RZ, R159 ;  /* 0x000000ffff007224 */ /* 0x010fe200078e009f */
[----:B------:R-:W-:-:S04]  /*1cbe0*/  SHF.R.S32.HI R8, RZ, 0x1f, R33 ;  /* 0x0000001fff087819 */ /* 0x000fc80000011421 */
[----:B------:R-:W-:Y:S02]  /*1cbf0*/  LEA.HI R8, R8, R33, RZ, 0x7 ;  /* 0x0000002108087211 */ /* 0x000fe400078f38ff */
[C---:B-1----:R-:W-:Y:S02]  /*1cc00*/  LOP3.LUT R6, R59.reuse, 0x7, RZ, 0xc0, !PT ;  /* 0x000000073b067812 */ /* 0x042fe400078ec0ff */
[----:B------:R-:W-:-:S03]  /*1cc10*/  LOP3.LUT R2, R59, 0x3, RZ, 0xc0, !PT ;  /* 0x000000033b027812 */ /* 0x000fc600078ec0ff */
[----:B------:R-:W-:Y:S01]  /*1cc20*/  IMAD R6, R6, 0x210, RZ ;  /* 0x0000021006067824 */ /* 0x000fe200078e02ff */
[----:B------:R-:W-:Y:S02]  /*1cc30*/  LOP3.LUT R5, R59, 0x1c, RZ, 0xc0, !PT ;  /* 0x0000001c3b057812 */ /* 0x000fe400078ec0ff */
[----:B------:R-:W-:-:S03]  /*1cc40*/  SHF.R.S32.HI R8, RZ, 0x7, R8 ;  /* 0x00000007ff087819 */ /* 0x000fc60000011408 */
[----:B------:R-:W-:Y:S01]  /*1cc50*/  IMAD R5, R2, 0x120, R5 ;  /* 0x0000012002057824 */ /* 0x000fe200078e0205 */
[----:B------:R-:W-:Y:S01]  /*1cc60*/  SHF.R.S32.HI R2, RZ, 0x1f, R32 ;  /* 0x0000001fff027819 */ /* 0x000fe20000011420 */
[----:B------:R-:W-:Y:S01]  /*1cc70*/  IMAD.MOV.U32 R224, RZ, RZ, R135 ;  /* 0x000000ffffe07224 */ /* 0x000fe200078e0087 */
[----:B------:R-:W-:Y:S01]  /*1cc80*/  CS2R R24, SRZ ;  /* 0x0000000000187805 */ /* 0x000fe2000001ff00 */
[----:B------:R-:W-:Y:S01]  /*1cc90*/  IMAD.MOV.U32 R232, RZ, RZ, R44 ;  /* 0x000000ffffe87224 */ /* 0x000fe200078e002c */
[----:B------:R-:W-:Y:S01]  /*1cca0*/  SHF.L.U64.HI R2, R32, 0x2, R2 ;  /* 0x0000000220027819 */ /* 0x000fe20000010202 */
[----:B------:R-:W-:Y:S01]  /*1ccb0*/  IMAD.MOV.U32 R231, RZ, RZ, R45 ;  /* 0x000000ffffe77224 */ /* 0x000fe200078e002d */
[----:B------:R-:W-:Y:S01]  /*1ccc0*/  CS2R R26, SRZ ;  /* 0x00000000001a7805 */ /* 0x000fe2000001ff00 */
[----:B------:R-:W-:Y:S01]  /*1ccd0*/  IMAD.MOV.U32 R240, RZ, RZ, R48 ;  /* 0x000000fffff07224 */ /* 0x000fe200078e0030 */
[----:B------:R-:W-:Y:S01]  /*1cce0*/  CS2R R20, SRZ ;  /* 0x0000000000147805 */ /* 0x000fe2000001ff00 */
[----:B------:R-:W-:Y:S01]  /*1ccf0*/  IMAD.MOV.U32 R239, RZ, RZ, R49 ;  /* 0x000000ffffef7224 */ /* 0x000fe200078e0031 */
[----:B------:R-:W-:Y:S01]  /*1cd00*/  CS2R R22, SRZ ;  /* 0x0000000000167805 */ /* 0x000fe2000001ff00 */
[----:B------:R-:W-:Y:S01]  /*1cd10*/  IMAD.MOV.U32 R220, RZ, RZ, RZ ;  /* 0x000000ffffdc7224 */ /* 0x000fe200078e00ff */
        /* <DEDUP_REMOVED lines=20> */
[----:B------:R-:W-:Y:S01]  /*1ce60*/  CS2R R88, SRZ ;  /* 0x0000000000587805 */ /* 0x000fe2000001ff00 */
[----:B------:R-:W-:Y:S04]  /*1ce70*/  STL [R1+0x99c], R160 ;  /* 0x00099ca001007387 */ /* 0x000fe80000100800 */
[----:B------:R1:W-:Y:S02]  /*1ce80*/  STL [R1+0x990], R0 ;  /* 0x0009900001007387 */ /* 0x0003e40000100800 */
[----:B-1----:R-:W-:-:S05]  /*1ce90*/  IMAD.MOV.U32 R0, RZ, RZ, R161 ;  /* 0x000000ffff007224 */ /* 0x002fca00078e00a1 */
[----:B------:R1:W-:Y:S01]  /*1cea0*/  STL [R1+0x998], R0 ;  /* 0x0009980001007387 */ /* 0x0003e20000100800 */
[----:B--2---:R-:W-:-:S03]  /*1ceb0*/  IMAD.MOV.U32 R3, RZ, RZ, R163 ;  /* 0x000000ffff037224 */ /* 0x004fc600078e00a3 */
[----:B------:R-:W-:Y:S04]  /*1cec0*/  STL [R1+0x9a4], R162 ;  /* 0x0009a4a201007387 */ /* 0x000fe80000100800 */
[----:B------:R3:W-:Y:S01]  /*1ced0*/  STL [R1+0x9a0], R3 ;  /* 0x0009a00301007387 */ /* 0x0007e20000100800 */
[----:B-1----:R-:W-:-:S04]  /*1cee0*/  SHF.L.U32 R0, R59, 0x1, RZ ;  /* 0x000000013b007819 */ /* 0x002fc800000006ff */
[----:B------:R-:W-:Y:S01]  /*1cef0*/  LOP3.LUT R6, R6, 0x30, R0, 0x78, !PT ;  /* 0x0000003006067812 */ /* 0x000fe200078e7800 */
[----:B------:R-:W-:Y:S01]  /*1cf00*/  IMAD.SHL.U32 R0, R59, 0x80, RZ ;  /* 0x000000803b007824 */ /* 0x000fe200078e00ff */
[----:B------:R-:W-:Y:S02]  /*1cf10*/  CS2R R90, SRZ ;  /* 0x00000000005a7805 */ /* 0x000fe4000001ff00 */
[----:B------:R-:W-:Y:S02]  /*1cf20*/  CS2R R92, SRZ ;  /* 0x00000000005c7805 */ /* 0x000fe4000001ff00 */
[----:B------:R-:W-:Y:S02]  /*1cf30*/  CS2R R94, SRZ ;  /* 0x00000000005e7805 */ /* 0x000fe4000001ff00 */
[----:B------:R-:W-:Y:S02]  /*1cf40*/  CS2R R96, SRZ ;  /* 0x0000000000607805 */ /* 0x000fe4000001ff00 */
[----:B------:R-:W-:-:S02]  /*1cf50*/  LOP3.LUT R6, R6, 0x1000, R0, 0xf8, !PT ;  /* 0x0000100006067812 */ /* 0x000fc400078ef800 */
[----:B------:R-:W-:Y:S02]  /*1cf60*/  CS2R R98, SRZ ;  /* 0x0000000000627805 */ /* 0x000fe4000001ff00 */
[----:B------:R-:W-:Y:S02]  /*1cf70*/  SHF.L.U32 R0, R32, 0x2, RZ ;  /* 0x0000000220007819 */ /* 0x000fe400000006ff */
        /* <DEDUP_REMOVED lines=13> */
[----:B------:R-:W-:Y:S01]  /*1d050*/  CS2R R126, SRZ ;  /* 0x00000000007e7805 */ /* 0x000fe2000001ff00 */
[----:B---3--:R-:W-:Y:S01]  /*1d060*/  IMAD.MOV.U32 R3, RZ, RZ, R57 ;  /* 0x000000ffff037224 */ /* 0x008fe200078e0039 */
[----:B------:R-:W-:Y:S04]  /*1d070*/  STL [R1+0x9ac], R56 ;  /* 0x0009ac3801007387 */ /* 0x000fe80000100800 */
[----:B------:R1:W-:Y:S01]  /*1d080*/  STL [R1+0x9a8], R3 ;  /* 0x0009a80301007387 */ /* 0x0003e20000100800 */
[----:B------:R-:W-:-:S02]  /*1d090*/  CS2R R128, SRZ ;  /* 0x0000000000807805 */ /* 0x000fc4000001ff00 */
[----:B------:R-:W-:Y:S02]  /*1d0a0*/  CS2R R130, SRZ ;  /* 0x0000000000827805 */ /* 0x000fe4000001ff00 */
[----:B------:R-:W-:Y:S01]  /*1d0b0*/  CS2R R16, SRZ ;  /* 0x0000000000107805 */ /* 0x000fe2000001ff00 */
[----:B------:R2:W-:Y:S01]  /*1d0c0*/  STL [R1+0xb9c], R8 ;  /* 0x000b9c0801007387 */ /* 0x0005e20000100800 */
[----:B------:R-:W-:Y:S02]  /*1d0d0*/  CS2R R18, SRZ ;  /* 0x0000000000127805 */ /* 0x000fe4000001ff00 */
[----:B-1----:R-:W-:Y:S02]  /*1d0e0*/  SHF.R.S32.HI R3, RZ, 0x1f, R4 ;  /* 0x0000001fff037819 */ /* 0x002fe40000011404 */
[----:B------:R-:W-:Y:S02]  /*1d0f0*/  CS2R R12, SRZ ;  /* 0x00000000000c7805 */ /* 0x000fe4000001ff00 */
[----:B------:R-:W-:-:S02]  /*1d100*/  CS2R R14, SRZ ;  /* 0x00000000000e7805 */ /* 0x000fc4000001ff00 */
[----:B------:R-:W-:Y:S02]  /*1d110*/  CS2R R10, SRZ ;  /* 0x00000000000a7805 */ /* 0x000fe4000001ff00 */
[C---:B------:R-:W-:Y:S01]  /*1d120*/  SHF.L.U64.HI R3, R4.reuse, 0x2, R3 ;  /* 0x0000000204037819 */ /* 0x040fe20000010203 */
[----:B------:R-:W-:Y:S01]  /*1d130*/  IMAD.SHL.U32 R4, R4, 0x4, RZ ;  /* 0x0000000404047824 */ /* 0x000fe200078e00ff */
[----:B--2---:R-:W-:Y:S02]  /*1d140*/  CS2R R8, SRZ ;  /* 0x0000000000087805 */ /* 0x004fe4000001ff00 */
        /* <DEDUP_REMOVED lines=12> */
[----:B------:R-:W-:Y:S01]  /*1d210*/  UMOV UR5, 0x1 ;  /* 0x0000000100057882 */ /* 0x000fe20000000000 */
[----:B------:R-:W-:-:S05]  /*1d220*/  UMOV UR6, 0xffffffff ;  /* 0xffffffff00067882 */ /* 0x000fca0000000000 */
.L_x_1:
[----:B------:R-:W-:-:S04]  /*1d230*/  DEPBAR.LE SB0, 0x2 ;  /* 0x000080800000791a */ /* 0x000fc80000000000 */
[----:B------:R-:W-:Y:S01]  /*1d240*/  UIADD3 UR6, UR6, 0x1, URZ ;  /* 0x0000000106067890 */ /* 0x000fe2000fffe03f */
[C---:B------:R-:W-:Y:S02]  /*1d250*/  LOP3.LUT R223, R5.reuse, 0x20, RZ, 0x3c, !PT ;  /* 0x0000002005df7812 */ /* 0x040fe400078e3cff */
[C---:B------:R-:W-:Y:S01]  /*1d260*/  LOP3.LUT R221, R5.reuse, 0x40, RZ, 0x3c, !PT ;  /* 0x0000004005dd7812 */ /* 0x040fe200078e3cff */
[----:B------:R-:W-:Y:S01]  /*1d270*/  UISETP.GT.AND UP0, UPT, UR6, 0x1, UPT ;  /* 0x000000010600788c */ /* 0x000fe2000bf04270 */
[----:B------:R-:W-:-:S03]  /*1d280*/  LOP3.LUT R222, R5, 0x60, RZ, 0x3c, !PT ;  /* 0x0000006005de7812 */ /* 0x000fc600078e3cff */
[----:B------:R-:W-:-:S04]  /*1d290*/  USEL UR6, UR6, URZ, !UP0 ;  /* 0x0000003f06067287 */ /* 0x000fc8000c000000 */
[----:B------:R-:W-:Y:S01]  /*1d2a0*/  ULEA UR7, UR6, UR4, 0xf ;  /* 0x0000000406077291 */ /* 0x000fe2000f8e783f */
[----:B------:R-:W-:Y:S01]  /*1d2b0*/  BAR.SYNC.DEFER_BLOCKING 0x0 ;  /* 0x0000000000007b1d */ /* 0x000fe20000010000 */
[----:B------:R-:W-:-:S07]  /*1d2c0*/  ULEA UR10, UR6, UR4, 0x10 ;  /* 0x00000004060a7291 */ /* 0x000fce000f8e803f */
[----:B------:R-:W-:Y:S04]  /*1d2d0*/  LDS R168, [R5+UR7+0x20000] ;  /* 0x0200000705a87984 */ /* 0x000fe80008000800 */
[----:B------:R-:W-:Y:S04]  /*1d2e0*/  LDS R170, [R5+UR7+0x20400] ;  /* 0x0204000705aa7984 */ /* 0x000fe80008000800 */
[----:B------:R-:W-:Y:S04]  /*1d2f0*/  LDS R169, [R223+UR7+0x20000] ;  /* 0x02000007dfa97984 */ /* 0x000fe80008000800 */
[----:B------:R-:W-:Y:S04]  /*1d300*/  LDS R171, [R223+UR7+0x20400] ;  /* 0x02040007dfab7984 */ /* 0x000fe80008000800 */
[----:B------:R-:W1:Y:S04]  /*1d310*/  LDSM.16.M88.4 R164, [R6+UR10] ;  /* 0x0000000a06a4783b */ /* 0x000e680008000200 */
[----:B------:R-:W2:Y:S04]  /*1d320*/  LDSM.16.M88.4 R132, [R6+UR10+0x2000] ;  /* 0x0020000a0684783b */ /* 0x000ea80008000200 */
[----:B------:R-:W3:Y:S04]  /*1d330*/  LDSM.16.M88.4 R48, [R6+UR10+0x4000] ;  /* 0x0040000a0630783b */ /* 0x000ee80008000200 */
[----:B------:R-:W4:Y:S04]  /*1d340*/  LDSM.16.M88.4 R44, [R6+UR10+0x6000] ;  /* 0x0060000a062c783b */ /* 0x000f280008000200 */
[----:B------:R-:W5:Y:S04]  /*1d350*/  LDSM.16.M88.4 R40, [R6+UR10+0x8000] ;  /* 0x0080000a0628783b */ /* 0x000f680008000200 */
[----:B------:R-:W5:Y:S04]  /*1d360*/  LDSM.16.M88.4 R36, [R6+UR10+0xa000] ;  /* 0x00a0000a0624783b */ /* 0x000f680008000200 */
[----:B------:R-:W5:Y:S04]  /*1d370*/  LDSM.16.M88.4 R32, [R6+UR10+0xc000] ;  /* 0x00c0000a0620783b */ /* 0x000f680008000200 */
[----:B------:R-:W5:Y:S04]  /*1d380*/  LDSM.16.M88.4 R28, [R6+UR10+0xe000] ;  /* 0x00e0000a061c783b */ /* 0x000f680008000200 */
[----:B------:R-:W-:Y:S04]  /*1d390*/  LDS R176, [R221+UR7+0x20000] ;  /* 0x02000007ddb07984 */ /* 0x000fe80008000800 */
[----:B------:R-:W-:Y:S01]  /*1d3a0*/  LDS R178, [R221+UR7+0x20400] ;  /* 0x02040007ddb27984 */ /* 0x000fe20008000800 */
[C---:B-1----:R-:W-:Y:S03]  /*1d3b0*/  HMMA.1688.F32.TF32 R24, R168.reuse, R164, R24 ;  /* 0x000000a4a818723c */ /* 0x042fe60000081018 */
[----:B------:R-:W-:Y:S04]  /*1d3c0*/  LDS R177, [R222+UR7+0x20000] ;  /* 0x02000007deb17984 */ /* 0x000fe80008000800 */
[----:B------:R-:W1:Y:S01]  /*1d3d0*/  LDS R179, [R222+UR7+0x20400] ;  /* 0x02040007deb37984 */ /* 0x000e620008000800 */
[C---:B--2---:R-:W-:Y:S03]  /*1d3e0*/  HMMA.1688.F32.TF32 R20, R168.reuse, R132, R20 ;  /* 0x00000084a814723c */ /* 0x044fe60000081014 */
[----:B------:R-:W-:Y:S03]  /*1d3f0*/  LDS R172, [R5+UR7+0x20080] ;  /* 0x0200800705ac7984 */ /* 0x000fe60008000800 */
[C---:B---3--:R-:W-:Y:S01]  /*1d400*/  HMMA.1688.F32.TF32 R52, R168.reuse, R48, R52 ;  /* 0x00000030a834723c */ /* 0x048fe20000081034 */
[----:B------:R-:W-:Y:S04]  /*1d410*/  LDS R174, [R5+UR7+0x20480] ;  /* 0x0204800705ae7984 */ /* 0x000fe80008000800 */
[----:B------:R-:W-:Y:S01]  /*1d420*/  LDS R173, [R223+UR7+0x20080] ;  /* 0x02008007dfad7984 */ /* 0x000fe20008000800 */
[C---:B----4-:R-:W-:Y:S03]  /*1d430*/  HMMA.1688.F32.TF32 R64, R168.reuse, R44, R64 ;  /* 0x0000002ca840723c */ /* 0x050fe60000081040 */
[----:B------:R-:W2:Y:S03]  /*1d440*/  LDS R175, [R223+UR7+0x20480] ;  /* 0x02048007dfaf7984 */ /* 0x000ea60008000800 */
[C---:B-----5:R-:W-:Y:S01]  /*1d450*/  HMMA.1688.F32.TF32 R68, R168.reuse, R40, R68 ;  /* 0x00000028a844723c */ /* 0x060fe20000081044 */
[----:B------:R-:W-:Y:S04]  /*1d460*/  LDS R192, [R5+UR7+0x20800] ;  /* 0x0208000705c07984 */ /* 0x000fe80008000800 */
[----:B------:R-:W-:Y:S01]  /*1d470*/  LDS R194, [R5+UR7+0x20c00] ;  /* 0x020c000705c27984 */ /* 0x000fe20008000800 */
[C---:B------:R-:W-:Y:S03]  /*1d480*/  HMMA.1688.F32.TF32 R76, R168.reuse, R36, R76 ;  /* 0x00000024a84c723c */ /* 0x040fe6000008104c */
[----:B------:R-:W-:Y:S03]  /*1d490*/  LDS R193, [R223+UR7+0x20800] ;  /* 0x02080007dfc17984 */ /* 0x000fe60008000800 */
[C---:B------:R-:W-:Y:S01]  /*1d4a0*/  HMMA.1688.F32.TF32 R104, R168.reuse, R32, R104 ;  /* 0x00000020a868723c */ /* 0x040fe20000081068 */
[----:B------:R-:W-:Y:S05]  /*1d4b0*/  LDS R195, [R223+UR7+0x20c00] ;  /* 0x020c0007dfc37984 */ /* 0x000fea0008000800 */
[----:B------:R-:W-:Y:S01]  /*1d4c0*/  HMMA.1688.F32.TF32 R108, R168, R28, R108 ;  /* 0x0000001ca86c723c */ /* 0x000fe2000008106c */
[----:B------:R-:W-:Y:S04]  /*1d4d0*/  LDS R168, [R221+UR7+0x20080] ;  /* 0x02008007dda87984 */ /* 0x000fe80008000800 */
[----:B------:R-:W-:Y:S01]  /*1d4e0*/  LDS R170, [R221+UR7+0x20480] ;  /* 0x02048007ddaa7984 */ /* 0x000fe20008000800 */
[C---:B-1----:R-:W-:Y:S03]  /*1d4f0*/  HMMA.1688.F32.TF32 R72, R176.reuse, R164, R72 ;  /* 0x000000a4b048723c */ /* 0x042fe60000081048 */
[----:B------:R-:W-:Y:S03]  /*1d500*/  LDS R169, [R222+UR7+0x20080] ;  /* 0x02008007dea97984 */ /* 0x000fe60008000800 */
[C---:B------:R-:W-:Y:S01]  /*1d510*/  HMMA.1688.F32.TF32 R136, R176.reuse, R132, R136 ;  /* 0x00000084b088723c */ /* 0x040fe20000081088 */
[----:B------:R-:W1:Y:S05]  /*1d520*/  LDS R171, [R222+UR7+0x20480] ;  /* 0x02048007deab7984 */ /* 0x000e6a0008000800 */
[C---:B------:R-:W-:Y:S06]  /*1d530*/  HMMA.1688.F32.TF32 R80, R176.reuse, R48, R80 ;  /* 0x00000030b050723c */ /* 0x040fec0000081050 */
[C---:B------:R-:W-:Y:S06]  /*1d540*/  HMMA.1688.F32.TF32 R84, R176.reuse, R44, R84 ;  /* 0x0000002cb054723c */ /* 0x040fec0000081054 */
[C---:B------:R-:W-:Y:S06]  /*1d550*/  HMMA.1688.F32.TF32 R88, R176.reuse, R40, R88 ;  /* 0x00000028b058723c */ /* 0x040fec0000081058 */
[C---:B------:R-:W-:Y:S06]  /*1d560*/  HMMA.1688.F32.TF32 R92, R176.reuse, R36, R92 ;  /* 0x00000024b05c723c */ /* 0x040fec000008105c */
[C---:B------:R-:W-:Y:S06]  /*1d570*/  HMMA.1688.F32.TF32 R96, R176.reuse, R32, R96 ;  /* 0x00000020b060723c */ /* 0x040fec0000081060 */
[----:B------:R-:W-:Y:S01]  /*1d580*/  HMMA.1688.F32.TF32 R100, R176, R28, R100 ;  /* 0x0000001cb064723c */ /* 0x000fe20000081064 */
[----:B------:R-:W-:Y:S04]  /*1d590*/  LDS R176, [R221+UR7+0x20800] ;  /* 0x02080007ddb07984 */ /* 0x000fe80008000800 */
[----:B------:R-:W-:Y:S01]  /*1d5a0*/  LDS R178, [R221+UR7+0x20c00] ;  /* 0x020c0007ddb27984 */ /* 0x000fe20008000800 */
[C---:B--2---:R-:W-:Y:S03]  /*1d5b0*/  HMMA.1688.F32.TF32 R140, R172.reuse, R164, R140 ;  /* 0x000000a4ac8c723c */ /* 0x044fe6000008108c */
[----:B------:R-:W-:Y:S03]  /*1d5c0*/  LDS R177, [R222+UR7+0x20800] ;  /* 0x02080007deb17984 */ /* 0x000fe60008000800 */
[C---:B------:R-:W-:Y:S01]  /*1d5d0*/  HMMA.1688.F32.TF32 R60, R172.reuse, R132, R60 ;  /* 0x00000084ac3c723c */ /* 0x040fe2000008103c */
[----:B------:R-:W2:Y:S05]  /*1d5e0*/  LDS R179, [R222+UR7+0x20c00] ;  /* 0x020c0007deb37984 */ /* 0x000eaa0008000800 */
        /* <DEDUP_REMOVED lines=8> */
[C---:B-1----:R-:W-:Y:S03]  /*1d670*/  HMMA.1688.F32.TF32 R12, R168.reuse, R164, R12 ;  /* 0x000000a4a80c723c */ /* 0x042fe6000008100c */
[----:B------:R-:W-:Y:S03]  /*1d680*/  LDS R173, [R223+UR7+0x20880] ;  /* 0x02088007dfad7984 */ /* 0x000fe60008000800 */
[C---:B------:R-:W-:Y:S01]  /*1d690*/  HMMA.1688.F32.TF32 R8, R168.reuse, R132, R8 ;  /* 0x00000084a808723c */ /* 0x040fe20000081008 */
[----:B------:R-:W1:Y:S04]  /*1d6a0*/  LDS R175, [R223+UR7+0x20c80] ;  /* 0x020c8007dfaf7984 */ /* 0x000e680008000800 */
[----:B------:R-:W-:Y:S01]  /*1d6b0*/  LDS R132, [R5+UR7+0x21000] ;  /* 0x0210000705847984 */ /* 0x000fe20008000800 */
[C---:B------:R-:W-:Y:S03]  /*1d6c0*/  HMMA.1688.F32.TF32 R144, R168.reuse, R48, R144 ;  /* 0x00000030a890723c */ /* 0x040fe60000081090 */
[----:B------:R-:W-:Y:S03]  /*1d6d0*/  LDS R133, [R223+UR7+0x21000] ;  /* 0x02100007df857984 */ /* 0x000fe60008000800 */
[C---:B------:R-:W-:Y:S06]  /*1d6e0*/  HMMA.1688.F32.TF32 R148, R168.reuse, R44, R148 ;  /* 0x0000002ca894723c */ /* 0x040fec0000081094 */
[----:B------:R-:W-:Y:S01]  /*1d6f0*/  HMMA.1688.F32.TF32 R152, R168, R40, R152 ;  /* 0x00000028a898723c */ /* 0x000fe20000081098 */
[----:B------:R-:W-:-:S05]  /*1d700*/  LOP3.LUT R45, R6, 0x40, RZ, 0x3c, !PT ;  /* 0x00000040062d7812 */ /* 0x000fca00078e3cff */
[C---:B------:R-:W-:Y:S06]  /*1d710*/  HMMA.1688.F32.TF32 R156, R168.reuse, R36, R156 ;  /* 0x00000024a89c723c */ /* 0x040fec000008109c */
[C---:B------:R-:W-:Y:S06]  /*1d720*/  HMMA.1688.F32.TF32 R160, R168.reuse, R32, R160 ;  /* 0x00000020a8a0723c */ /* 0x040fec00000810a0 */
[----:B------:R-:W-:Y:S01]  /*1d730*/  HMMA.1688.F32.TF32 R56, R168, R28, R56 ;  /* 0x0000001ca838723c */ /* 0x000fe20000081038 */
[----:B------:R-:W-:Y:S04]  /*1d740*/  LDS R168, [R221+UR7+0x20880] ;  /* 0x02088007dda87984 */ /* 0x000fe80008000800 */
[----:B------:R-:W-:Y:S01]  /*1d750*/  LDS R170, [R221+UR7+0x20c80] ;  /* 0x020c8007ddaa7984 */ /* 0x000fe20008000800 */
[----:B------:R-:W-:Y:S03]  /*1d760*/  HMMA.1688.F32.TF32 R184, R192, R46, R64 ;  /* 0x0000002ec0b8723c */ /* 0x000fe60000081040 */
[----:B------:R-:W-:Y:S03]  /*1d770*/  LDS R169, [R222+UR7+0x20880] ;  /* 0x02088007dea97984 */ /* 0x000fe60008000800 */
[C---:B--2---:R-:W-:Y:S01]  /*1d780*/  HMMA.1688.F32.TF32 R72, R176.reuse, R166, R72 ;  /* 0x000000a6b048723c */ /* 0x044fe20000081048 */
[----:B------:R-:W2:Y:S05]  /*1d790*/  LDS R171, [R222+UR7+0x20c80] ;  /* 0x020c8007deab7984 */ /* 0x000eaa0008000800 */
[C---:B------:R-:W-:Y:S01]  /*1d7a0*/  HMMA.1688.F32.TF32 R64, R176.reuse, R134, R136 ;  /* 0x00000086b040723c */ /* 0x040fe20000081088 */
[----:B------:R-:W-:Y:S05]  /*1d7b0*/  LDSM.16.M88.4 R136, [R45+UR10+0x4000] ;  /* 0x0040000a2d88783b */ /* 0x000fea0008000200 */
[C---:B------:R-:W-:Y:S06]  /*1d7c0*/  HMMA.1688.F32.TF32 R80, R176.reuse, R50, R80 ;  /* 0x00000032b050723c */ /* 0x040fec0000081050 */
[C---:B------:R-:W-:Y:S06]  /*1d7d0*/  HMMA.1688.F32.TF32 R84, R176.reuse, R46, R84 ;  /* 0x0000002eb054723c */ /* 0x040fec0000081054 */
[C---:B------:R-:W-:Y:S06]  /*1d7e0*/  HMMA.1688.F32.TF32 R88, R176.reuse, R42, R88 ;  /* 0x0000002ab058723c */ /* 0x040fec0000081058 */
[C---:B------:R-:W-:Y:S06]  /*1d7f0*/  HMMA.1688.F32.TF32 R92, R176.reuse, R38, R92 ;  /* 0x00000026b05c723c */ /* 0x040fec000008105c */
[C---:B------:R-:W-:Y:S06]  /*1d800*/  HMMA.1688.F32.TF32 R96, R176.reuse, R34, R96 ;  /* 0x00000022b060723c */ /* 0x040fec0000081060 */
[----:B------:R-:W-:Y:S06]  /*1d810*/  HMMA.1688.F32.TF32 R100, R176, R30, R100 ;  /* 0x0000001eb064723c */ /* 0x000fec0000081064 */
[C---:B------:R-:W-:Y:S06]  /*1d820*/  HMMA.1688.F32.TF32 R20, R192.reuse, R134, R20 ;  /* 0x00000086c014723c */ /* 0x040fec0000081014 */
[C---:B------:R-:W-:Y:S01]  /*1d830*/  HMMA.1688.F32.TF32 R204, R192.reuse, R42, R68 ;  /* 0x0000002ac0cc723c */ /* 0x040fe20000081044 */
[----:B------:R-:W-:Y:S04]  /*1d840*/  LDS R68, [R221+UR7+0x21080] ;  /* 0x02108007dd447984 */ /* 0x000fe80008000800 */
[----:B------:R-:W-:Y:S01]  /*1d850*/  LDS R70, [R221+UR7+0x21480] ;  /* 0x02148007dd467984 */ /* 0x000fe20008000800 */
[----:B------:R-:W-:Y:S03]  /*1d860*/  HMMA.1688.F32.TF32 R196, R192, R34, R104 ;  /* 0x00000022c0c4723c */ /* 0x000fe60000081068 */
[----:B------:R-:W-:Y:S03]  /*1d870*/  LDS R104, [R5+UR7+0x21080] ;  /* 0x0210800705687984 */ /* 0x000fe60008000800 */
[-C--:B-1----:R-:W-:Y:S01]  /*1d880*/  HMMA.1688.F32.TF32 R176, R172, R134.reuse, R60 ;  /* 0x00000086acb0723c */ /* 0x082fe2000008103c */
[----:B------:R-:W-:Y:S04]  /*1d890*/  LDS R106, [R5+UR7+0x21480] ;  /* 0x02148007056a7984 */ /* 0x000fe80008000800 */
[----:B------:R-:W-:Y:S01]  /*1d8a0*/  LDS R105, [R223+UR7+0x21080] ;  /* 0x02108007df697984 */ /* 0x000fe20008000800 */
[C---:B--2---:R-:W-:Y:S03]  /*1d8b0*/  HMMA.1688.F32.TF32 R212, R168.reuse, R134, R8 ;  /* 0x00000086a8d4723c */ /* 0x044fe60000081008 */
[----:B------:R-:W-:Y:S03]  /*1d8c0*/  LDS R134, [R5+UR7+0x21400] ;  /* 0x0214000705867984 */ /* 0x000fe60008000800 */
[-C--:B------:R-:W-:Y:S01]  /*1d8d0*/  HMMA.1688.F32.TF32 R208, R168, R50.reuse, R144 ;  /* 0x00000032a8d0723c */ /* 0x080fe20000081090 */
[----:B------:R-:W-:Y:S04]  /*1d8e0*/  LDS R135, [R223+UR7+0x21400] ;  /* 0x02140007df877984 */ /* 0x000fe80008000800 */
[----:B------:R-:W-:Y:S01]  /*1d8f0*/  LDS R107, [R223+UR7+0x21480] ;  /* 0x02148007df6b7984 */ /* 0x000fe20008000800 */
[-C--:B------:R-:W-:Y:S03]  /*1d900*/  HMMA.1688.F32.TF32 R52, R192, R50.reuse, R52 ;  /* 0x00000032c034723c */ /* 0x080fe60000081034 */
[----:B------:R-:W-:Y:S03]  /*1d910*/  LDS R69, [R222+UR7+0x21080] ;  /* 0x02108007de457984 */ /* 0x000fe60008000800 */
[----:B------:R-:W-:Y:S01]  /*1d920*/  HMMA.1688.F32.TF32 R60, R172, R50, R112 ;  /* 0x00000032ac3c723c */ /* 0x000fe20000081070 */
[----:B------:R-:W-:Y:S04]  /*1d930*/  LDS R71, [R222+UR7+0x21480] ;  /* 0x02148007de477984 */ /* 0x000fe80008000800 */
[----:B------:R-:W1:Y:S01]  /*1d940*/  LDSM.16.M88.4 R144, [R45+UR10] ;  /* 0x0000000a2d90783b */ /* 0x000e620008000200 */
[-C--:B------:R-:W-:Y:S03]  /*1d950*/  HMMA.1688.F32.TF32 R12, R168, R166.reuse, R12 ;  /* 0x000000a6a80c723c */ /* 0x080fe6000008100c */
[----:B------:R-:W-:Y:S03]  /*1d960*/  LDS R112, [R221+UR7+0x21000] ;  /* 0x02100007dd707984 */ /* 0x000fe60008000800 */
[C---:B------:R-:W-:Y:S01]  /*1d970*/  HMMA.1688.F32.TF32 R24, R192.reuse, R166, R24 ;  /* 0x000000a6c018723c */ /* 0x040fe20000081018 */
[----:B------:R-:W-:Y:S04]  /*1d980*/  LDS R114, [R221+UR7+0x21400] ;  /* 0x02140007dd727984 */ /* 0x000fe80008000800 */
[----:B------:R-:W-:Y:S01]  /*1d990*/  LDS R113, [R222+UR7+0x21000] ;  /* 0x02100007de717984 */ /* 0x000fe20008000800 */
[----:B------:R-:W-:Y:S03]  /*1d9a0*/  HMMA.1688.F32.TF32 R200, R192, R38, R76 ;  /* 0x00000026c0c8723c */ /* 0x000fe6000008104c */
[----:B------:R-:W-:Y:S03]  /*1d9b0*/  LDS R115, [R222+UR7+0x21400] ;  /* 0x02140007de737984 */ /* 0x000fe60008000800 */
[C---:B------:R-:W-:Y:S01]  /*1d9c0*/  HMMA.1688.F32.TF32 R148, R168.reuse, R46, R148 ;  /* 0x0000002ea894723c */ /* 0x040fe20000081094 */
[----:B------:R-:W-:Y:S05]  /*1d9d0*/  LDSM.16.M88.4 R48, [R45+UR10+0xc000] ;  /* 0x00c0000a2d30783b */ /* 0x000fea0008000200 */
[C---:B------:R-:W-:Y:S06]  /*1d9e0*/  HMMA.1688.F32.TF32 R152, R168.reuse, R42, R152 ;  /* 0x0000002aa898723c */ /* 0x040fec0000081098 */
[C---:B------:R-:W-:Y:S06]  /*1d9f0*/  HMMA.1688.F32.TF32 R156, R168.reuse, R38, R156 ;  /* 0x00000026a89c723c */ /* 0x040fec000008109c */
[----:B------:R-:W-:Y:S06]  /*1da00*/  HMMA.1688.F32.TF32 R160, R168, R34, R160 ;  /* 0x00000022a8a0723c */ /* 0x000fec00000810a0 */
[----:B------:R-:W-:Y:S06]  /*1da10*/  HMMA.1688.F32.TF32 R192, R192, R30, R108 ;  /* 0x0000001ec0c0723c */ /* 0x000fec000008106c */
[C---:B------:R-:W-:Y:S01]  /*1da20*/  HMMA.1688.F32.TF32 R188, R172.reuse, R166, R140 ;  /* 0x000000a6acbc723c */ /* 0x040fe2000008108c */
[----:B------:R-:W2:Y:S05]  /*1da30*/  LDSM.16.M88.4 R140, [R45+UR10+0x2000] ;  /* 0x0020000a2d8c783b */ /* 0x000eaa0008000200 */
[-C--:B------:R-:W-:Y:S06]  /*1da40*/  HMMA.1688.F32.TF32 R16, R172, R30.reuse, R16 ;  /* 0x0000001eac10723c */ /* 0x080fec0000081010 */
[----:B------:R-:W-:Y:S01]  /*1da50*/  HMMA.1688.F32.TF32 R168, R168, R30, R56 ;  /* 0x0000001ea8a8723c */ /* 0x000fe20000081038 */
[----:B------:R-:W-:Y:S05]  /*1da60*/  LDSM.16.M88.4 R56, [R45+UR10+0x8000] ;  /* 0x0080000a2d38783b */ /* 0x000fea0008000200 */
[----:B-1----:R-:W-:Y:S01]  /*1da70*/  HMMA.1688.F32.TF32 R216, R68, R144, R12 ;  /* 0x0000009044d8723c */ /* 0x002fe2000008100c */
[----:B------:R-:W-:Y:S05]  /*1da80*/  LDSM.16.M88.4 R12, [R45+UR10+0xe000] ;  /* 0x00e0000a2d0c783b */ /* 0x000fea0008000200 */
[-C--:B------:R-:W-:Y:S01]  /*1da90*/  HMMA.1688.F32.TF32 R180, R132, R136.reuse, R52 ;  /* 0x0000008884b4723c */ /* 0x080fe20000081034 */
[----:B------:R-:W-:Y:S05]  /*1daa0*/  LDSM.16.M88.4 R52, [R45+UR10+0xa000] ;  /* 0x00a0000a2d34783b */ /* 0x000fea0008000200 */
[----:B------:R-:W-:Y:S01]  /*1dab0*/  HMMA.1688.F32.TF32 R28, R104, R136, R60 ;  /* 0x00000088681c723c */ /* 0x000fe2000008103c */
[----:B------:R-:W1:Y:S05]  /*1dac0*/  LDSM.16.M88.4 R60, [R45+UR10+0x6000] ;  /* 0x0060000a2d3c783b */ /* 0x000e6a0008000200 */
[C---:B------:R-:W-:Y:S06]  /*1dad0*/  HMMA.1688.F32.TF32 R116, R172.reuse, R46, R116 ;  /* 0x0000002eac74723c */ /* 0x040fec0000081074 */
[C---:B------:R-:W-:Y:S06]  /*1dae0*/  HMMA.1688.F32.TF32 R120, R172.reuse, R42, R120 ;  /* 0x0000002aac78723c */ /* 0x040fec0000081078 */
[C---:B------:R-:W-:Y:S06]  /*1daf0*/  HMMA.1688.F32.TF32 R124, R172.reuse, R38, R124 ;  /* 0x00000026ac7c723c */ /* 0x040fec000008107c */
[----:B------:R-:W-:Y:S06]  /*1db00*/  HMMA.1688.F32.TF32 R128, R172, R34, R128 ;  /* 0x00000022ac80723c */ /* 0x000fec0000081080 */
[-C--:B--2---:R-:W-:Y:S06]  /*1db10*/  HMMA.1688.F32.TF32 R76, R112, R140.reuse, R64 ;  /* 0x0000008c704c723c */ /* 0x084fec0000081040 */
[----:B------:R-:W-:Y:S06]  /*1db20*/  HMMA.1688.F32.TF32 R8, R104, R140, R176 ;  /* 0x0000008c6808723c */ /* 0x000fec00000810b0 */
[C---:B------:R-:W-:Y:S06]  /*1db30*/  HMMA.1688.F32.TF32 R108, R132.reuse, R144, R24 ;  /* 0x00000090846c723c */ /* 0x040fec0000081018 */
[C---:B------:R-:W-:Y:S01]  /*1db40*/  HMMA.1688.F32.TF32 R164, R132.reuse, R140, R20 ;  /* 0x0000008c84a4723c */ /* 0x040fe20000081014 */
[----:B------:R-:W-:Y:S04]  /*1db50*/  LDS R20, [R221+UR7+0x21880] ;  /* 0x02188007dd147984 */ /* 0x000fe80008000800 */
[----:B------:R-:W-:Y:S01]  /*1db60*/  LDS R22, [R221+UR7+0x21c80] ;  /* 0x021c8007dd167984 */ /* 0x000fe20008000800 */
[C---:B-1----:R-:W-:Y:S03]  /*1db70*/  HMMA.1688.F32.TF32 R184, R132.reuse, R60, R184 ;  /* 0x0000003c84b8723c */ /* 0x042fe600000810b8 */
[----:B------:R-:W-:Y:S03]  /*1db80*/  LDS R21, [R222+UR7+0x21880] ;  /* 0x02188007de157984 */ /* 0x000fe60008000800 */
[C---:B------:R-:W-:Y:S01]  /*1db90*/  HMMA.1688.F32.TF32 R176, R132.reuse, R56, R204 ;  /* 0x0000003884b0723c */ /* 0x040fe200000810cc */
[----:B------:R-:W-:Y:S05]  /*1dba0*/  LDS R23, [R222+UR7+0x21c80] ;  /* 0x021c8007de177984 */ /* 0x000fea0008000800 */
[C---:B------:R-:W-:Y:S01]  /*1dbb0*/  HMMA.1688.F32.TF32 R172, R132.reuse, R52, R200 ;  /* 0x0000003484ac723c */ /* 0x040fe200000810c8 */
[----:B------:R-:W-:Y:S01]  /*1dbc0*/  LOP3.LUT R207, R6, 0x40, RZ, 0x3c, !PT ;  /* 0x0000004006cf7812 */ /* 0x000fe200078e3cff */
[----:B------:R-:W-:Y:S04]  /*1dbd0*/  LDS R200, [R5+UR7+0x24800] ;  /* 0x0248000705c87984 */ /* 0x000fe80008000800 */
[C---:B------:R-:W-:Y:S01]  /*1dbe0*/  HMMA.1688.F32.TF32 R64, R132.reuse, R48, R196 ;  /* 0x000000308440723c */ /* 0x040fe200000810c4 */
[----:B------:R-:W-:Y:S04]  /*1dbf0*/  LDS R196, [R5+UR7+0x22800] ;  /* 0x0228000705c47984 */ /* 0x000fe80008000800 */
[----:B------:R-:W-:Y:S01]  /*1dc00*/  LDS R198, [R5+UR7+0x22c00] ;  /* 0x022c000705c67984 */ /* 0x000fe20008000800 */
[-C--:B------:R-:W-:Y:S03]  /*1dc10*/  HMMA.1688.F32.TF32 R44, R132, R12.reuse, R192 ;  /* 0x0000000c842c723c */ /* 0x080fe600000810c0 */
[----:B------:R-:W-:Y:S03]  /*1dc20*/  LDS R197, [R223+UR7+0x22800] ;  /* 0x02280007dfc57984 */ /* 0x000fe60008000800 */
[----:B------:R-:W-:Y:S01]  /*1dc30*/  HMMA.1688.F32.TF32 R132, R104, R12, R16 ;  /* 0x0000000c6884723c */ /* 0x000fe20000081010 */
[----:B------:R-:W-:Y:S04]  /*1dc40*/  LDS R199, [R223+UR7+0x22c00] ;  /* 0x022c0007dfc77984 */ /* 0x000fe80008000800 */
[----:B------:R-:W-:Y:S01]  /*1dc50*/  LDS R192, [R221+UR7+0x22800] ;  /* 0x02280007ddc07984 */ /* 0x000fe20008000800 */
[C---:B------:R-:W-:Y:S03]  /*1dc60*/  HMMA.1688.F32.TF32 R212, R68.reuse, R140, R212 ;  /* 0x0000008c44d4723c */ /* 0x040fe600000810d4 */
[----:B------:R-:W-:Y:S03]  /*1dc70*/  LDS R194, [R221+UR7+0x22c00] ;  /* 0x022c0007ddc27984 */ /* 0x000fe60008000800 */
[C---:B------:R-:W-:Y:S01]  /*1dc80*/  HMMA.1688.F32.TF32 R208, R68.reuse, R136, R208 ;  /* 0x0000008844d0723c */ /* 0x040fe200000810d0 */
        /* <DEDUP_REMOVED lines=12> */
[----:B------:R-:W-:Y:S03]  /*1dd50*/  HMMA.1688.F32.TF32 R16, R68, R12, R168 ;  /* 0x0000000c4410723c */ /* 0x000fe600000810a8 */
[----:B------:R-:W-:Y:S03]  /*1dd60*/  LDS R68, [R5+UR7+0x21800] ;  /* 0x0218000705447984 */ /* 0x000fe60008000800 */
[C---:B------:R-:W-:Y:S01]  /*1dd70*/  HMMA.1688.F32.TF32 R72, R112.reuse, R144, R72 ;  /* 0x000000907048723c */ /* 0x040fe20000081048 */
[----:B------:R-:W-:Y:S04]  /*1dd80*/  LDS R70, [R5+UR7+0x21c00] ;  /* 0x021c000705467984 */ /* 0x000fe80008000800 */
[----:B------:R-:W-:Y:S01]  /*1dd90*/  LDS R69, [R223+UR7+0x21800] ;  /* 0x02180007df457984 */ /* 0x000fe20008000800 */
[C---:B------:R-:W-:Y:S03]  /*1dda0*/  HMMA.1688.F32.TF32 R80, R112.reuse, R136, R80 ;  /* 0x000000887050723c */ /* 0x040fe60000081050 */
[----:B------:R-:W1:Y:S03]  /*1ddb0*/  LDS R71, [R223+UR7+0x21c00] ;  /* 0x021c0007df477984 */ /* 0x000e660008000800 */
[C---:B------:R-:W-:Y:S01]  /*1ddc0*/  HMMA.1688.F32.TF32 R84, R112.reuse, R60, R84 ;  /* 0x0000003c7054723c */ /* 0x040fe20000081054 */
[----:B------:R-:W-:Y:S05]  /*1ddd0*/  LDS R203, [R223+UR7+0x24c00] ;  /* 0x024c0007dfcb7984 */ /* 0x000fea0008000800 */
[C---:B------:R-:W-:Y:S06]  /*1dde0*/  HMMA.1688.F32.TF32 R88, R112.reuse, R56, R88 ;  /* 0x000000387058723c */ /* 0x040fec0000081058 */
[C---:B------:R-:W-:Y:S06]  /*1ddf0*/  HMMA.1688.F32.TF32 R92, R112.reuse, R52, R92 ;  /* 0x00000034705c723c */ /* 0x040fec000008105c */
[C---:B------:R-:W-:Y:S06]  /*1de00*/  HMMA.1688.F32.TF32 R96, R112.reuse, R48, R96 ;  /* 0x000000307060723c */ /* 0x040fec0000081060 */
[----:B------:R-:W-:Y:S01]  /*1de10*/  HMMA.1688.F32.TF32 R100, R112, R12, R100 ;  /* 0x0000000c7064723c */ /* 0x000fe20000081064 */
[----:B------:R-:W-:Y:S04]  /*1de20*/  LDS R112, [R221+UR7+0x21800] ;  /* 0x02180007dd707984 */ /* 0x000fe80008000800 */
[----:B------:R-:W-:Y:S01]  /*1de30*/  LDS R114, [R221+UR7+0x21c00] ;  /* 0x021c0007dd727984 */ /* 0x000fe20008000800 */
[C---:B------:R-:W-:Y:S03]  /*1de40*/  HMMA.1688.F32.TF32 R188, R104.reuse, R144, R188 ;  /* 0x0000009068bc723c */ /* 0x040fe600000810bc */
[----:B------:R-:W-:Y:S03]  /*1de50*/  LDS R113, [R222+UR7+0x21800] ;  /* 0x02180007de717984 */ /* 0x000fe60008000800 */
[C---:B------:R-:W-:Y:S01]  /*1de60*/  HMMA.1688.F32.TF32 R116, R104.reuse, R60, R116 ;  /* 0x0000003c6874723c */ /* 0x040fe20000081074 */
[----:B------:R-:W2:Y:S05]  /*1de70*/  LDS R115, [R222+UR7+0x21c00] ;  /* 0x021c0007de737984 */ /* 0x000eaa0008000800 */
        /* <DEDUP_REMOVED lines=11> */
[C---:B------:R-:W-:Y:S01]  /*1df30*/  HMMA.1688.F32.TF32 R168, R68.reuse, R58, R176 ;  /* 0x0000003a44a8723c */ /* 0x040fe200000810b0 */
[----:B------:R-:W-:Y:S04]  /*1df40*/  LDS R176, [R5+UR7+0x22080] ;  /* 0x0220800705b07984 */ /* 0x000fe80008000800 */
[----:B------:R-:W-:Y:S01]  /*1df50*/  LDS R178, [R5+UR7+0x22480] ;  /* 0x0224800705b27984 */ /* 0x000fe20008000800 */
[C---:B------:R-:W-:Y:S03]  /*1df60*/  HMMA.1688.F32.TF32 R172, R68.reuse, R54, R172 ;  /* 0x0000003644ac723c */ /* 0x040fe600000810ac */
[----:B------:R-:W-:Y:S03]  /*1df70*/  LDS R177, [R223+UR7+0x22080] ;  /* 0x02208007dfb17984 */ /* 0x000fe60008000800 */
[C---:B------:R-:W-:Y:S01]  /*1df80*/  HMMA.1688.F32.TF32 R64, R68.reuse, R50, R64 ;  /* 0x000000324440723c */ /* 0x040fe20000081040 */
[----:B------:R-:W-:Y:S05]  /*1df90*/  LDS R179, [R223+UR7+0x22480] ;  /* 0x02248007dfb37984 */ /* 0x000fea0008000800 */
[----:B------:R-:W-:Y:S06]  /*1dfa0*/  HMMA.1688.F32.TF32 R68, R68, R14, R44 ;  /* 0x0000000e4444723c */ /* 0x000fec000008102c */
[C---:B--2---:R-:W-:Y:S06]  /*1dfb0*/  HMMA.1688.F32.TF32 R72, R112.reuse, R146, R72 ;  /* 0x000000927048723c */ /* 0x044fec0000081048 */
[C---:B------:R-:W-:Y:S06]  /*1dfc0*/  HMMA.1688.F32.TF32 R76, R112.reuse, R142, R76 ;  /* 0x0000008e704c723c */ /* 0x040fec000008104c */
[C---:B------:R-:W-:Y:S06]  /*1dfd0*/  HMMA.1688.F32.TF32 R80, R112.reuse, R138, R80 ;  /* 0x0000008a7050723c */ /* 0x040fec0000081050 */
[C---:B------:R-:W-:Y:S06]  /*1dfe0*/  HMMA.1688.F32.TF32 R84, R112.reuse, R62, R84 ;  /* 0x0000003e7054723c */ /* 0x040fec0000081054 */
[C---:B------:R-:W-:Y:S06]  /*1dff0*/  HMMA.1688.F32.TF32 R88, R112.reuse, R58, R88 ;  /* 0x0000003a7058723c */ /* 0x040fec0000081058 */
[C---:B------:R-:W-:Y:S06]  /*1e000*/  HMMA.1688.F32.TF32 R92, R112.reuse, R54, R92 ;  /* 0x00000036705c723c */ /* 0x040fec000008105c */
[C---:B------:R-:W-:Y:S06]  /*1e010*/  HMMA.1688.F32.TF32 R96, R112.reuse, R50, R96 ;  /* 0x000000327060723c */ /* 0x040fec0000081060 */
[----:B------:R-:W-:Y:S06]  /*1e020*/  HMMA.1688.F32.TF32 R100, R112, R14, R100 ;  /* 0x0000000e7064723c */ /* 0x000fec0000081064 */
[C---:B-1----:R-:W-:Y:S06]  /*1e030*/  HMMA.1688.F32.TF32 R44, R104.reuse, R146, R188 ;  /* 0x00000092682c723c */ /* 0x042fec00000810bc */
[C---:B------:R-:W-:Y:S01]  /*1e040*/  HMMA.1688.F32.TF32 R108, R104.reuse, R142, R8 ;  /* 0x0000008e686c723c */ /* 0x040fe20000081008 */
[----:B------:R-:W-:Y:S05]  /*1e050*/  LDSM.16.M88.4 R8, [R6+UR10+0xe080] ;  /* 0x00e0800a0608783b */ /* 0x000fea0008000200 */
[C---:B------:R-:W-:Y:S01]  /*1e060*/  HMMA.1688.F32.TF32 R112, R104.reuse, R138, R28 ;  /* 0x0000008a6870723c */ /* 0x040fe2000008101c */
[----:B------:R-:W1:Y:S05]  /*1e070*/  LDSM.16.M88.4 R28, [R6+UR10+0x6080] ;  /* 0x0060800a061c783b */ /* 0x000e6a0008000200 */
[C---:B------:R-:W-:Y:S06]  /*1e080*/  HMMA.1688.F32.TF32 R116, R104.reuse, R62, R116 ;  /* 0x0000003e6874723c */ /* 0x040fec0000081074 */
        /* <DEDUP_REMOVED lines=9> */
[----:B------:R-:W-:Y:S05]  /*1e120*/  LDS R107, [R222+UR7+0x22400] ;  /* 0x02240007de6b7984 */ /* 0x000fea0008000800 */
[C---:B------:R-:W-:Y:S01]  /*1e130*/  HMMA.1688.F32.TF32 R136, R20.reuse, R138, R208 ;  /* 0x0000008a1488723c */ /* 0x040fe200000810d0 */
[----:B------:R-:W2:Y:S01]  /*1e140*/  LDL.LU R208, [R1+0xb84] ;  /* 0x000b840001d07983 */ /* 0x000ea20000300800 */
[----:B------:R-:W3:Y:S04]  /*1e150*/  LDC R209, c[0x0][0x230] ;  /* 0x00008c00ffd17b82 */ /* 0x000ee80000000800 */
[C---:B------:R-:W-:Y:S01]  /*1e160*/  HMMA.1688.F32.TF32 R60, R20.reuse, R62, R40 ;  /* 0x0000003e143c723c */ /* 0x040fe20000081028 */
[----:B------:R-:W4:Y:S05]  /*1e170*/  LDSM.16.M88.4 R40, [R6+UR10+0x80] ;  /* 0x0000800a0628783b */ /* 0x000f2a0008000200 */
[C---:B------:R-:W-:Y:S01]  /*1e180*/  HMMA.1688.F32.TF32 R56, R20.reuse, R58, R36 ;  /* 0x0000003a1438723c */ /* 0x040fe20000081024 */
[----:B------:R-:W5:Y:S05]  /*1e190*/  LDSM.16.M88.4 R36, [R6+UR10+0x2080] ;  /* 0x0020800a0624783b */ /* 0x000f6a0008000200 */
[C---:B------:R-:W-:Y:S01]  /*1e1a0*/  HMMA.1688.F32.TF32 R52, R20.reuse, R54, R32 ;  /* 0x000000361434723c */ /* 0x040fe20000081020 */
[----:B------:R-:W3:Y:S05]  /*1e1b0*/  LDSM.16.M88.4 R32, [R6+UR10+0x4080] ;  /* 0x0040800a0620783b */ /* 0x000eea0008000200 */
[C---:B------:R-:W-:Y:S01]  /*1e1c0*/  HMMA.1688.F32.TF32 R48, R20.reuse, R50, R24 ;  /* 0x000000321430723c */ /* 0x040fe20000081018 */
[----:B------:R-:W3:Y:S05]  /*1e1d0*/  LDSM.16.M88.4 R24, [R6+UR10+0x8080] ;  /* 0x0080800a0618783b */ /* 0x000eea0008000200 */
[----:B------:R-:W-:Y:S01]  /*1e1e0*/  HMMA.1688.F32.TF32 R12, R20, R14, R16 ;  /* 0x0000000e140c723c */ /* 0x000fe20000081010 */
[----:B------:R-:W3:Y:S04]  /*1e1f0*/  LDSM.16.M88.4 R20, [R6+UR10+0xa080] ;  /* 0x00a0800a0614783b */ /* 0x000ee80008000200 */
[----:B------:R-:W3:Y:S01]  /*1e200*/  LDSM.16.M88.4 R16, [R6+UR10+0xc080] ;  /* 0x00c0800a0610783b */ /* 0x000ee20008000200 */
[C---:B-1----:R-:W-:Y:S06]  /*1e210*/  HMMA.1688.F32.TF32 R164, R148.reuse, R28, R164 ;  /* 0x0000001c94a4723c */ /* 0x042fec00000810a4 */
[C---:B------:R-:W-:Y:S06]  /*1e220*/  HMMA.1688.F32.TF32 R68, R148.reuse, R8, R68 ;  /* 0x000000089444723c */ /* 0x040fec0000081044 */
[C---:B----4-:R-:W-:Y:S06]  /*1e230*/  HMMA.1688.F32.TF32 R152, R148.reuse, R40, R152 ;  /* 0x000000289498723c */ /* 0x050fec0000081098 */
[C---:B-----5:R-:W-:Y:S06]  /*1e240*/  HMMA.1688.F32.TF32 R156, R148.reuse, R36, R156 ;  /* 0x00000024949c723c */ /* 0x060fec000008109c */
[C---:B---3--:R-:W-:Y:S06]  /*1e250*/  HMMA.1688.F32.TF32 R160, R148.reuse, R32, R160 ;  /* 0x0000002094a0723c */ /* 0x048fec00000810a0 */
        /* <DEDUP_REMOVED lines=14> */
[----:B------:R-:W-:Y:S06]  /*1e340*/  HMMA.1688.F32.TF32 R100, R104, R8, R100 ;  /* 0x000000086864723c */ /* 0x000fec0000081064 */
[C---:B-1----:R-:W-:Y:S06]  /*1e350*/  HMMA.1688.F32.TF32 R144, R148.reuse, R40, R144 ;  /* 0x000000289490723c */ /* 0x042fec0000081090 */
[C---:B------:R-:W-:Y:S06]  /*1e360*/  HMMA.1688.F32.TF32 R140, R148.reuse, R36, R140 ;  /* 0x00000024948c723c */ /* 0x040fec000008108c */
        /* <DEDUP_REMOVED lines=11> */
[----:B------:R-:W1:Y:S04]  /*1e420*/  LDS R151, [R223+UR7+0x22c80] ;  /* 0x022c8007df977984 */ /* 0x000e680008000800 */
[----:B------:R-:W-:Y:S01]  /*1e430*/  LDS R44, [R221+UR7+0x22880] ;  /* 0x02288007dd2c7984 */ /* 0x000fe20008000800 */
[C---:B------:R-:W-:Y:S03]  /*1e440*/  HMMA.1688.F32.TF32 R112, R176.reuse, R32, R112 ;  /* 0x00000020b070723c */ /* 0x040fe60000081070 */
[----:B------:R-:W-:Y:S03]  /*1e450*/  LDS R46, [R221+UR7+0x22c80] ;  /* 0x022c8007dd2e7984 */ /* 0x000fe60008000800 */
[C---:B------:R-:W-:Y:S01]  /*1e460*/  HMMA.1688.F32.TF32 R116, R176.reuse, R28, R116 ;  /* 0x0000001cb074723c */ /* 0x040fe20000081074 */
[----:B------:R-:W-:Y:S04]  /*1e470*/  LDS R45, [R222+UR7+0x22880] ;  /* 0x02288007de2d7984 */ /* 0x000fe80008000800 */
[----:B------:R-:W3:Y:S01]  /*1e480*/  LDS R47, [R222+UR7+0x22c80] ;  /* 0x022c8007de2f7984 */ /* 0x000ee20008000800 */
[C---:B------:R-:W-:Y:S06]  /*1e490*/  HMMA.1688.F32.TF32 R120, R176.reuse, R24, R120 ;  /* 0x00000018b078723c */ /* 0x040fec0000081078 */
[C---:B------:R-:W-:Y:S06]  /*1e4a0*/  HMMA.1688.F32.TF32 R124, R176.reuse, R20, R124 ;  /* 0x00000014b07c723c */ /* 0x040fec000008107c */
[C---:B------:R-:W-:Y:S06]  /*1e4b0*/  HMMA.1688.F32.TF32 R128, R176.reuse, R16, R128 ;  /* 0x00000010b080723c */ /* 0x040fec0000081080 */
[----:B------:R-:W-:Y:S06]  /*1e4c0*/  HMMA.1688.F32.TF32 R132, R176, R8, R132 ;  /* 0x00000008b084723c */ /* 0x000fec0000081084 */
[C---:B------:R-:W-:Y:S01]  /*1e4d0*/  HMMA.1688.F32.TF32 R188, R196.reuse, R42, R152 ;  /* 0x0000002ac4bc723c */ /* 0x040fe20000081098 */
[----:B------:R-:W-:Y:S05]  /*1e4e0*/  LDSM.16.M88.4 R152, [R207+UR10+0x8080] ;  /* 0x0080800acf98783b */ /* 0x000fea0008000200 */
[C---:B------:R-:W-:Y:S01]  /*1e4f0*/  HMMA.1688.F32.TF32 R184, R196.reuse, R38, R156 ;  /* 0x00000026c4b8723c */ /* 0x040fe2000008109c */
[----:B------:R-:W-:Y:S05]  /*1e500*/  LDSM.16.M88.4 R156, [R207+UR10+0xa080] ;  /* 0x00a0800acf9c783b */ /* 0x000fea0008000200 */
[C---:B------:R-:W-:Y:S01]  /*1e510*/  HMMA.1688.F32.TF32 R180, R196.reuse, R34, R160 ;  /* 0x00000022c4b4723c */ /* 0x040fe200000810a0 */
[----:B------:R-:W-:Y:S05]  /*1e520*/  LDSM.16.M88.4 R160, [R207+UR10+0xc080] ;  /* 0x00c0800acfa0783b */ /* 0x000fea0008000200 */
[C---:B------:R-:W-:Y:S01]  /*1e530*/  HMMA.1688.F32.TF32 R176, R196.reuse, R30, R164 ;  /* 0x0000001ec4b0723c */ /* 0x040fe200000810a4 */
[----:B------:R-:W-:Y:S05]  /*1e540*/  LDSM.16.M88.4 R164, [R207+UR10+0xe080] ;  /* 0x00e0800acfa4783b */ /* 0x000fea0008000200 */
        /* <DEDUP_REMOVED lines=24> */
[----:B------:R-:W-:Y:S05]  /*1e6d0*/  LDSM.16.M88.4 R148, [R207+UR10+0x6080] ;  /* 0x0060800acf94783b */ /* 0x000fea0008000200 */
[C---:B---3--:R-:W-:Y:S01]  /*1e6e0*/  HMMA.1688.F32.TF32 R40, R44.reuse, R42, R144 ;  /* 0x0000002a2c28723c */ /* 0x048fe20000081090 */
        /* <DEDUP_REMOVED lines=8> */
[C---:B------:R-:W-:Y:S06]  /*1e770*/  HMMA.1688.F32.TF32 R16, R44.reuse, R18, R48 ;  /* 0x000000122c10723c */ /* 0x040fec0000081030 */
[----:B------:R-:W-:Y:S01]  /*1e780*/  HMMA.1688.F32.TF32 R8, R44, R10, R12 ;  /* 0x0000000a2c08723c */ /* 0x000fe2000008100c */
[----:B------:R-:W-:Y:S04]  /*1e790*/  LDS R44, [R5+UR7+0x23000] ;  /* 0x02300007052c7984 */ /* 0x000fe80008000800 */
[----:B------:R-:W-:Y:S04]  /*1e7a0*/  LDS R46, [R5+UR7+0x23400] ;  /* 0x02340007052e7984 */ /* 0x000fe80008000800 */
[----:B------:R-:W-:Y:S04]  /*1e7b0*/  LDS R45, [R223+UR7+0x23000] ;  /* 0x02300007df2d7984 */ /* 0x000fe80008000800 */
[----:B------:R-:W1:Y:S04]  /*1e7c0*/  LDS R47, [R223+UR7+0x23400] ;  /* 0x02340007df2f7984 */ /* 0x000e680008000800 */
[----:B------:R-:W-:Y:S04]  /*1e7d0*/  LDS R12, [R221+UR7+0x23000] ;  /* 0x02300007dd0c7984 */ /* 0x000fe80008000800 */
[----:B------:R-:W-:Y:S04]  /*1e7e0*/  LDS R14, [R221+UR7+0x23400] ;  /* 0x02340007dd0e7984 */ /* 0x000fe80008000800 */
[----:B------:R-:W-:Y:S04]  /*1e7f0*/  LDS R13, [R222+UR7+0x23000] ;  /* 0x02300007de0d7984 */ /* 0x000fe80008000800 */
[----:B------:R-:W3:Y:S01]  /*1e800*/  LDS R15, [R222+UR7+0x23400] ;  /* 0x02340007de0f7984 */ /* 0x000ee20008000800 */
[C---:B-1----:R-:W-:Y:S03]  /*1e810*/  HMMA.1688.F32.TF32 R48, R44.reuse, R136, R188 ;  /* 0x000000882c30723c */ /* 0x042fe600000810bc */
        /* <DEDUP_REMOVED lines=12> */
[C---:B------:R-:W-:Y:S06]  /*1e8e0*/  HMMA.1688.F32.TF32 R172, R44.reuse, R156, R172 ;  /* 0x0000009c2cac723c */ /* 0x040fec00000810ac */
[C---:B------:R-:W-:Y:S06]  /*1e8f0*/  HMMA.1688.F32.TF32 R64, R44.reuse, R160, R64 ;  /* 0x000000a02c40723c */ /* 0x040fec0000081040 */
[----:B------:R-:W-:Y:S01]  /*1e900*/  HMMA.1688.F32.TF32 R68, R44, R164, R68 ;  /* 0x000000a42c44723c */ /* 0x000fe20000081044 */
[----:B------:R-:W-:Y:S04]  /*1e910*/  LDS R44, [R5+UR7+0x23080] ;  /* 0x02308007052c7984 */ /* 0x000fe80008000800 */
[----:B------:R-:W-:Y:S01]  /*1e920*/  LDS R46, [R5+UR7+0x23480] ;  /* 0x02348007052e7984 */ /* 0x000fe20008000800 */
[C---:B---3--:R-:W-:Y:S03]  /*1e930*/  HMMA.1688.F32.TF32 R72, R12.reuse, R136, R72 ;  /* 0x000000880c48723c */ /* 0x048fe60000081048 */
        /* <DEDUP_REMOVED lines=38> */
[----:B------:R-:W3:Y:S05]  /*1eba0*/  LDS R15, [R222+UR7+0x23c80] ;  /* 0x023c8007de0f7984 */ /* 0x000eea0008000800 */
        /* <DEDUP_REMOVED lines=29> */
[----:B------:R-:W-:Y:S06]  /*1ed80*/  HMMA.1688.F32.TF32 R132, R44, R166, R132 ;  /* 0x000000a62c84723c */ /* 0x000fec0000081084 */
[C---:B---3--:R-:W-:Y:S06]  /*1ed90*/  HMMA.1688.F32.TF32 R136, R12.reuse, R138, R40 ;  /* 0x0000008a0c88723c */ /* 0x048fec0000081028 */
[C---:B------:R-:W-:Y:S01]  /*1eda0*/  HMMA.1688.F32.TF32 R140, R12.reuse, R142, R36 ;  /* 0x0000008e0c8c723c */ /* 0x040fe20000081024 */
[----:B------:R-:W1:Y:S05]  /*1edb0*/  LDSM.16.M88.4 R36, [R6+UR10+0xe100] ;  /* 0x00e1000a0624783b */ /* 0x000e6a0008000200 */
[C---:B------:R-:W-:Y:S01]  /*1edc0*/  HMMA.1688.F32.TF32 R144, R12.reuse, R146, R32 ;  /* 0x000000920c90723c */ /* 0x040fe20000081020 */
[----:B------:R-:W3:Y:S05]  /*1edd0*/  LDSM.16.M88.4 R32, [R6+UR10+0xc100] ;  /* 0x00c1000a0620783b */ /* 0x000eea0008000200 */
[C---:B------:R-:W-:Y:S01]  /*1ede0*/  HMMA.1688.F32.TF32 R148, R12.reuse, R150, R28 ;  /* 0x000000960c94723c */ /* 0x040fe2000008101c */
[----:B------:R-:W4:Y:S05]  /*1edf0*/  LDSM.16.M88.4 R28, [R6+UR10+0xa100] ;  /* 0x00a1000a061c783b */ /* 0x000f2a0008000200 */
[C---:B------:R-:W-:Y:S01]  /*1ee00*/  HMMA.1688.F32.TF32 R152, R12.reuse, R154, R24 ;  /* 0x0000009a0c98723c */ /* 0x040fe20000081018 */
[----:B------:R-:W5:Y:S05]  /*1ee10*/  LDSM.16.M88.4 R24, [R6+UR10+0x8100] ;  /* 0x0081000a0618783b */ /* 0x000f6a0008000200 */
[C---:B------:R-:W-:Y:S01]  /*1ee20*/  HMMA.1688.F32.TF32 R156, R12.reuse, R158, R20 ;  /* 0x0000009e0c9c723c */ /* 0x040fe20000081014 */
[----:B------:R-:W2:Y:S05]  /*1ee30*/  LDSM.16.M88.4 R20, [R6+UR10+0x6100] ;  /* 0x0061000a0614783b */ /* 0x000eaa0008000200 */
[C---:B------:R-:W-:Y:S01]  /*1ee40*/  HMMA.1688.F32.TF32 R160, R12.reuse, R162, R16 ;  /* 0x000000a20ca0723c */ /* 0x040fe20000081010 */
[----:B------:R-:W2:Y:S05]  /*1ee50*/  LDSM.16.M88.4 R16, [R6+UR10+0x4100] ;  /* 0x0041000a0610783b */ /* 0x000eaa0008000200 */
[----:B------:R-:W-:Y:S01]  /*1ee60*/  HMMA.1688.F32.TF32 R164, R12, R166, R8 ;  /* 0x000000a60ca4723c */ /* 0x000fe20000081008 */
[----:B------:R-:W2:Y:S04]  /*1ee70*/  LDSM.16.M88.4 R8, [R6+UR10+0x100] ;  /* 0x0001000a0608783b */ /* 0x000ea80008000200 */
[----:B------:R-:W2:Y:S01]  /*1ee80*/  LDSM.16.M88.4 R12, [R6+UR10+0x2100] ;  /* 0x0021000a060c783b */ /* 0x000ea20008000200 */
[C---:B-1----:R-:W-:Y:S06]  /*1ee90*/  HMMA.1688.F32.TF32 R68, R172.reuse, R36, R68 ;  /* 0x00000024ac44723c */ /* 0x042fec0000081044 */
[C---:B---3--:R-:W-:Y:S06]  /*1eea0*/  HMMA.1688.F32.TF32 R64, R172.reuse, R32, R64 ;  /* 0x00000020ac40723c */ /* 0x048fec0000081040 */
[C---:B----4-:R-:W-:Y:S06]  /*1eeb0*/  HMMA.1688.F32.TF32 R60, R172.reuse, R28, R60 ;  /* 0x0000001cac3c723c */ /* 0x050fec000008103c */
[C---:B-----5:R-:W-:Y:S06]  /*1eec0*/  HMMA.1688.F32.TF32 R56, R172.reuse, R24, R56 ;  /* 0x00000018ac38723c */ /* 0x060fec0000081038 */
[C---:B--2---:R-:W-:Y:S06]  /*1eed0*/  HMMA.1688.F32.TF32 R52, R172.reuse, R20, R52 ;  /* 0x00000014ac34723c */ /* 0x044fec0000081034 */
        /* <DEDUP_REMOVED lines=44> */
[----:B------:R-:W2:Y:S04]  /*1f1a0*/  LDS R171, [R222+UR7+0x24c80] ;  /* 0x024c8007deab7984 */ /* 0x000ea80008000800 */
[----:B------:R-:W-:Y:S01]  /*1f1b0*/  LDSM.16.M88.4 R44, [R207+UR10+0x6100] ;  /* 0x0061000acf2c783b */ /* 0x000fe20008000200 */
[C---:B------:R-:W-:Y:S03]  /*1f1c0*/  HMMA.1688.F32.TF32 R184, R200.reuse, R18, R48 ;  /* 0x00000012c8b8723c */ /* 0x040fe60000081030 */
[----:B------:R-:W-:Y:S03]  /*1f1d0*/  LDSM.16.M88.4 R48, [R207+UR10+0x4100] ;  /* 0x0041000acf30783b */ /* 0x000fe60008000200 */
[C---:B------:R-:W-:Y:S01]  /*1f1e0*/  HMMA.1688.F32.TF32 R180, R200.reuse, R22, R52 ;  /* 0x00000016c8b4723c */ /* 0x040fe20000081034 */
[----:B------:R-:W-:Y:S04]  /*1f1f0*/  LDSM.16.M88.4 R52, [R207+UR10+0x2100] ;  /* 0x0021000acf34783b */ /* 0x000fe80008000200 */
[----:B------:R-:W-:Y:S01]  /*1f200*/  LDSM.16.M88.4 R40, [R207+UR10+0x8100] ;  /* 0x0081000acf28783b */ /* 0x000fe20008000200 */
[C---:B------:R-:W-:Y:S03]  /*1f210*/  HMMA.1688.F32.TF32 R176, R200.reuse, R26, R56 ;  /* 0x0000001ac8b0723c */ /* 0x040fe60000081038 */
[----:B------:R-:W-:Y:S03]  /*1f220*/  LDSM.16.M88.4 R56, [R207+UR10+0x100] ;  /* 0x0001000acf38783b */ /* 0x000fe60008000200 */
[C---:B------:R-:W-:Y:S06]  /*1f230*/  HMMA.1688.F32.TF32 R60, R200.reuse, R30, R60 ;  /* 0x0000001ec83c723c */ /* 0x040fec000008103c */
[C---:B------:R-:W-:Y:S06]  /*1f240*/  HMMA.1688.F32.TF32 R64, R200.reuse, R34, R64 ;  /* 0x00000022c840723c */ /* 0x040fec0000081040 */
[----:B------:R-:W-:Y:S06]  /*1f250*/  HMMA.1688.F32.TF32 R68, R200, R38, R68 ;  /* 0x00000026c844723c */ /* 0x000fec0000081044 */
        /* <DEDUP_REMOVED lines=16> */
[----:B------:R-:W1:Y:S05]  /*1f360*/  LDS R175, [R223+UR7+0x25400] ;  /* 0x02540007dfaf7984 */ /* 0x000e6a0008000800 */
[C---:B------:R-:W-:Y:S06]  /*1f370*/  HMMA.1688.F32.TF32 R144, R168.reuse, R18, R144 ;  /* 0x00000012a890723c */ /* 0x040fec0000081090 */
[C---:B------:R-:W-:Y:S06]  /*1f380*/  HMMA.1688.F32.TF32 R148, R168.reuse, R22, R148 ;  /* 0x00000016a894723c */ /* 0x040fec0000081094 */
[C---:B------:R-:W-:Y:S06]  /*1f390*/  HMMA.1688.F32.TF32 R152, R168.reuse, R26, R152 ;  /* 0x0000001aa898723c */ /* 0x040fec0000081098 */
[C---:B------:R-:W-:Y:S01]  /*1f3a0*/  HMMA.1688.F32.TF32 R156, R168.reuse, R30, R156 ;  /* 0x0000001ea89c723c */ /* 0x040fe2000008109c */
[----:B------:R-:W-:Y:S05]  /*1f3b0*/  LDSM.16.M88.4 R28, [R207+UR10+0xe100] ;  /* 0x00e1000acf1c783b */ /* 0x000fea0008000200 */
[C---:B------:R-:W-:Y:S01]  /*1f3c0*/  HMMA.1688.F32.TF32 R160, R168.reuse, R34, R160 ;  /* 0x00000022a8a0723c */ /* 0x040fe200000810a0 */
[----:B------:R-:W-:Y:S05]  /*1f3d0*/  LDSM.16.M88.4 R32, [R207+UR10+0xc100] ;  /* 0x00c1000acf20783b */ /* 0x000fea0008000200 */
[----:B------:R-:W-:Y:S01]  /*1f3e0*/  HMMA.1688.F32.TF32 R164, R168, R38, R164 ;  /* 0x00000026a8a4723c */ /* 0x000fe200000810a4 */
[----:B------:R-:W-:Y:S04]  /*1f3f0*/  LDS R168, [R221+UR7+0x25000] ;  /* 0x02500007dda87984 */ /* 0x000fe80008000800 */
[----:B------:R-:W-:Y:S01]  /*1f400*/  LDS R170, [R221+UR7+0x25400] ;  /* 0x02540007ddaa7984 */ /* 0x000fe20008000800 */
[C---:B------:R-:W-:Y:S03]  /*1f410*/  HMMA.1688.F32.TF32 R72, R196.reuse, R10, R72 ;  /* 0x0000000ac448723c */ /* 0x040fe60000081048 */
[----:B------:R-:W-:Y:S03]  /*1f420*/  LDS R169, [R222+UR7+0x25000] ;  /* 0x02500007dea97984 */ /* 0x000fe60008000800 */
[C---:B------:R-:W-:Y:S01]  /*1f430*/  HMMA.1688.F32.TF32 R76, R196.reuse, R14, R76 ;  /* 0x0000000ec44c723c */ /* 0x040fe2000008104c */
[----:B------:R-:W-:Y:S04]  /*1f440*/  LDS R171, [R222+UR7+0x25400] ;  /* 0x02540007deab7984 */ /* 0x000fe80008000800 */
[----:B------:R-:W2:Y:S01]  /*1f450*/  LDSM.16.M88.4 R36, [R207+UR10+0xa100] ;  /* 0x00a1000acf24783b */ /* 0x000ea20008000200 */
        /* <DEDUP_REMOVED lines=17> */
[C---:B--2---:R-:W-:Y:S01]  /*1f570*/  HMMA.1688.F32.TF32 R60, R172.reuse, R36, R60 ;  /* 0x00000024ac3c723c */ /* 0x044fe2000008103c */
[----:B------:R-:W-:Y:S04]  /*1f580*/  LDS R185, [R222+UR7+0x25800] ;  /* 0x02580007deb97984 */ /* 0x000fe80008000800 */
[----:B------:R-:W-:Y:S01]  /*1f590*/  LDS R187, [R222+UR7+0x25c00] ;  /* 0x025c0007debb7984 */ /* 0x000fe20008000800 */
[C---:B------:R-:W-:Y:S03]  /*1f5a0*/  HMMA.1688.F32.TF32 R64, R172.reuse, R32, R64 ;  /* 0x00000020ac40723c */ /* 0x040fe60000081040 */
[----:B------:R-:W-:Y:S03]  /*1f5b0*/  LDS R199, [R222+UR7+0x26c00] ;  /* 0x026c0007dec77984 */ /* 0x000fe60008000800 */
        /* <DEDUP_REMOVED lines=48> */
[----:B------:R-:W-:Y:S06]  /*1f8c0*/  HMMA.1688.F32.TF32 R68, R188, R30, R68 ;  /* 0x0000001ebc44723c */ /* 0x000fec0000081044 */
[C---:B------:R-:W-:Y:S06]  /*1f8d0*/  HMMA.1688.F32.TF32 R72, R184.reuse, R58, R72 ;  /* 0x0000003ab848723c */ /* 0x040fec0000081048 */
        /* <DEDUP_REMOVED lines=20> */
[----:B------:R-:W-:Y:S04]  /*1fa20*/  LDS R175, [R223+UR7+0x26400] ;  /* 0x02640007dfaf7984 */ /* 0x000fe80008000800 */
[----:B------:R-:W1:Y:S01]  /*1fa30*/  LDSM.16.M88.4 R56, [R6+UR10+0x180] ;  /* 0x0001800a0638783b */ /* 0x000e620008000200 */
[C---:B------:R-:W-:Y:S03]  /*1fa40*/  HMMA.1688.F32.TF32 R144, R168.reuse, R50, R144 ;  /* 0x00000032a890723c */ /* 0x040fe60000081090 */
[----:B------:R-:W2:Y:S03]  /*1fa50*/  LDSM.16.M88.4 R52, [R6+UR10+0x2180] ;  /* 0x0021800a0634783b */ /* 0x000ea60008000200 */
[C---:B------:R-:W-:Y:S01]  /*1fa60*/  HMMA.1688.F32.TF32 R148, R168.reuse, R46, R148 ;  /* 0x0000002ea894723c */ /* 0x040fe20000081094 */
[----:B------:R-:W3:Y:S04]  /*1fa70*/  LDSM.16.M88.4 R48, [R6+UR10+0x4180] ;  /* 0x0041800a0630783b */ /* 0x000ee80008000200 */
[----:B------:R-:W4:Y:S01]  /*1fa80*/  LDSM.16.M88.4 R44, [R6+UR10+0x6180] ;  /* 0x0061800a062c783b */ /* 0x000f220008000200 */
[C---:B------:R-:W-:Y:S03]  /*1fa90*/  HMMA.1688.F32.TF32 R152, R168.reuse, R42, R152 ;  /* 0x0000002aa898723c */ /* 0x040fe60000081098 */
[----:B------:R-:W5:Y:S03]  /*1faa0*/  LDSM.16.M88.4 R40, [R6+UR10+0x8180] ;  /* 0x0081800a0628783b */ /* 0x000f660008000200 */
[C---:B------:R-:W-:Y:S01]  /*1fab0*/  HMMA.1688.F32.TF32 R156, R168.reuse, R38, R156 ;  /* 0x00000026a89c723c */ /* 0x040fe2000008109c */
[----:B------:R-:W5:Y:S05]  /*1fac0*/  LDSM.16.M88.4 R36, [R6+UR10+0xa180] ;  /* 0x00a1800a0624783b */ /* 0x000f6a0008000200 */
[C---:B------:R-:W-:Y:S01]  /*1fad0*/  HMMA.1688.F32.TF32 R160, R168.reuse, R34, R160 ;  /* 0x00000022a8a0723c */ /* 0x040fe200000810a0 */
[----:B------:R-:W5:Y:S05]  /*1fae0*/  LDSM.16.M88.4 R32, [R6+UR10+0xc180] ;  /* 0x00c1800a0620783b */ /* 0x000f6a0008000200 */
[----:B------:R-:W-:Y:S01]  /*1faf0*/  HMMA.1688.F32.TF32 R164, R168, R30, R164 ;  /* 0x0000001ea8a4723c */ /* 0x000fe200000810a4 */
[----:B------:R-:W5:Y:S04]  /*1fb00*/  LDSM.16.M88.4 R28, [R6+UR10+0xe180] ;  /* 0x00e1800a061c783b */ /* 0x000f680008000200 */
[----:B------:R-:W-:Y:S04]  /*1fb10*/  LDS R168, [R221+UR7+0x26000] ;  /* 0x02600007dda87984 */ /* 0x000fe80008000800 */
[----:B------:R-:W-:Y:S01]  /*1fb20*/  LDS R170, [R221+UR7+0x26400] ;  /* 0x02640007ddaa7984 */ /* 0x000fe20008000800 */
[C---:B-1----:R-:W-:Y:S03]  /*1fb30*/  HMMA.1688.F32.TF32 R24, R172.reuse, R56, R24 ;  /* 0x00000038ac18723c */ /* 0x042fe60000081018 */
[----:B------:R-:W-:Y:S03]  /*1fb40*/  LDS R169, [R222+UR7+0x26000] ;  /* 0x02600007dea97984 */ /* 0x000fe60008000800 */
[C---:B--2---:R-:W-:Y:S01]  /*1fb50*/  HMMA.1688.F32.TF32 R20, R172.reuse, R52, R180 ;  /* 0x00000034ac14723c */ /* 0x044fe200000810b4 */
[----:B------:R-:W1:Y:S05]  /*1fb60*/  LDS R171, [R222+UR7+0x26400] ;  /* 0x02640007deab7984 */ /* 0x000e6a0008000800 */
[C---:B---3--:R-:W-:Y:S06]  /*1fb70*/  HMMA.1688.F32.TF32 R16, R172.reuse, R48, R16 ;  /* 0x00000030ac10723c */ /* 0x048fec0000081010 */
[C---:B----4-:R-:W-:Y:S01]  /*1fb80*/  HMMA.1688.F32.TF32 R12, R172.reuse, R44, R176 ;  /* 0x0000002cac0c723c */ /* 0x050fe200000810b0 */
[----:B------:R-:W-:Y:S04]  /*1fb90*/  LDS R176, [R5+UR7+0x26880] ;  /* 0x0268800705b07984 */ /* 0x000fe80008000800 */
[----:B------:R-:W-:Y:S01]  /*1fba0*/  LDS R178, [R5+UR7+0x26c80] ;  /* 0x026c800705b27984 */ /* 0x000fe20008000800 */
[C---:B-----5:R-:W-:Y:S03]  /*1fbb0*/  HMMA.1688.F32.TF32 R8, R172.reuse, R40, R8 ;  /* 0x00000028ac08723c */ /* 0x060fe60000081008 */
[----:B------:R-:W-:Y:S03]  /*1fbc0*/  LDS R177, [R223+UR7+0x26880] ;  /* 0x02688007dfb17984 */ /* 0x000fe60008000800 */
[C---:B------:R-:W-:Y:S01]  /*1fbd0*/  HMMA.1688.F32.TF32 R60, R172.reuse, R36, R60 ;  /* 0x00000024ac3c723c */ /* 0x040fe2000008103c */
[----:B------:R-:W-:Y:S05]  /*1fbe0*/  LDS R179, [R223+UR7+0x26c80] ;  /* 0x026c8007dfb37984 */ /* 0x000fea0008000800 */
        /* <DEDUP_REMOVED lines=51> */
[----:B------:R-:W-:Y:S01]  /*1ff20*/  LDS R19, [R222+UR7+0x27480] ;  /* 0x02748007de137984 */ /* 0x000fe20008000800 */
[C---:B------:R-:W-:Y:S03]  /*1ff30*/  HMMA.1688.F32.TF32 R184, R172.reuse, R38, R60 ;  /* 0x00000026acb8723c */ /* 0x040fe6000008103c */
[----:B------:R-:W2:Y:S03]  /*1ff40*/  LDSM.16.M88.4 R12, [R207+UR10+0x180] ;  /* 0x0001800acf0c783b */ /* 0x000ea60008000200 */
[----:B------:R-:W-:Y:S01]  /*1ff50*/  HMMA.1688.F32.TF32 R180, R172, R34, R64 ;  /* 0x00000022acb4723c */ /* 0x000fe20000081040 */
[----:B------:R-:W-:Y:S04]  /*1ff60*/  LDS R60, [R221+UR7+0x27000] ;  /* 0x02700007dd3c7984 */ /* 0x000fe80008000800 */
[----:B------:R-:W-:Y:S01]  /*1ff70*/  LDS R62, [R221+UR7+0x27400] ;  /* 0x02740007dd3e7984 */ /* 0x000fe20008000800 */
[-C--:B------:R-:W-:Y:S03]  /*1ff80*/  HMMA.1688.F32.TF32 R72, R196, R58.reuse, R72 ;  /* 0x0000003ac448723c */ /* 0x080fe60000081048 */
[----:B------:R-:W-:Y:S03]  /*1ff90*/  LDS R61, [R222+UR7+0x27000] ;  /* 0x02700007de3d7984 */ /* 0x000fe60008000800 */
[-C--:B------:R-:W-:Y:S01]  /*1ffa0*/  HMMA.1688.F32.TF32 R104, R176, R58.reuse, R104 ;  /* 0x0000003ab068723c */ /* 0x080fe20000081068 */
[----:B------:R-:W-:Y:S04]  /*1ffb0*/  LDS R63, [R222+UR7+0x27400] ;  /* 0x02740007de3f7984 */ /* 0x000fe80008000800 */
[----:B------:R-:W-:Y:S01]  /*1ffc0*/  LDSM.16.M88.4 R8, [R207+UR10+0x2180] ;  /* 0x0021800acf08783b */ /* 0x000fe20008000200 */
[----:B-1----:R-:W-:Y:S03]  /*1ffd0*/  HMMA.1688.F32.TF32 R136, R168, R58, R136 ;  /* 0x0000003aa888723c */ /* 0x002fe60000081088 */
[----:B------:R-:W-:Y:S03]  /*1ffe0*/  LDS R58, [R5+UR7+0x27480] ;  /* 0x02748007053a7984 */ /* 0x000fe60008000800 */
[----:B------:R-:W-:Y:S01]  /*1fff0*/  HMMA.1688.F32.TF32 R20, R172, R54, R20 ;  /* 0x00000036ac14723c */ /* 0x000fe20000081014 */
[----:B------:R-:W1:Y:S05]  /*20000*/  LDS R59, [R223+UR7+0x27480] ;  /* 0x02748007df3b7984 */ /* 0x000e6a0008000800 */
[C---:B------:R-:W-:Y:S06]  /*20010*/  HMMA.1688.F32.TF32 R80, R196.reuse, R50, R80 ;  /* 0x00000032c450723c */ /* 0x040fec0000081050 */
[C---:B------:R-:W-:Y:S06]  /*20020*/  HMMA.1688.F32.TF32 R84, R196.reuse, R46, R84 ;  /* 0x0000002ec454723c */ /* 0x040fec0000081054 */
[C---:B------:R-:W-:Y:S06]  /*20030*/  HMMA.1688.F32.TF32 R88, R196.reuse, R42, R88 ;  /* 0x0000002ac458723c */ /* 0x040fec0000081058 */
[C---:B------:R-:W-:Y:S06]  /*20040*/  HMMA.1688.F32.TF32 R92, R196.reuse, R38, R92 ;  /* 0x00000026c45c723c */ /* 0x040fec000008105c */
[----:B------:R-:W-:Y:S06]  /*20050*/  HMMA.1688.F32.TF32 R96, R196, R34, R96 ;  /* 0x00000022c460723c */ /* 0x000fec0000081060 */
[C---:B------:R-:W-:Y:S01]  /*20060*/  HMMA.1688.F32.TF32 R64, R176.reuse, R54, R108 ;  /* 0x00000036b040723c */ /* 0x040fe2000008106c */
        /* <DEDUP_REMOVED lines=8> */
[----:B------:R-:W-:Y:S06]  /*200f0*/  HMMA.1688.F32.TF32 R128, R176, R34, R128 ;  /* 0x00000022b080723c */ /* 0x000fec0000081080 */
[C---:B------:R-:W-:Y:S01]  /*20100*/  HMMA.1688.F32.TF32 R144, R168.reuse, R50, R144 ;  /* 0x00000032a890723c */ /* 0x040fe20000081090 */
[----:B------:R-:W4:Y:S05]  /*20110*/  LDSM.16.M88.4 R48, [R207+UR10+0x4180] ;  /* 0x0041800acf30783b */ /* 0x000f2a0008000200 */
[C---:B------:R-:W-:Y:S01]  /*20120*/  HMMA.1688.F32.TF32 R148, R168.reuse, R46, R148 ;  /* 0x0000002ea894723c */ /* 0x040fe20000081094 */
[----:B------:R-:W5:Y:S05]  /*20130*/  LDSM.16.M88.4 R44, [R207+UR10+0x6180] ;  /* 0x0061800acf2c783b */ /* 0x000f6a0008000200 */
[C---:B------:R-:W-:Y:S01]  /*20140*/  HMMA.1688.F32.TF32 R152, R168.reuse, R42, R152 ;  /* 0x0000002aa898723c */ /* 0x040fe20000081098 */
[----:B------:R-:W5:Y:S05]  /*20150*/  LDSM.16.M88.4 R40, [R207+UR10+0x8180] ;  /* 0x0081800acf28783b */ /* 0x000f6a0008000200 */
[C---:B------:R-:W-:Y:S01]  /*20160*/  HMMA.1688.F32.TF32 R156, R168.reuse, R38, R156 ;  /* 0x00000026a89c723c */ /* 0x040fe2000008109c */
[----:B------:R-:W5:Y:S05]  /*20170*/  LDSM.16.M88.4 R36, [R207+UR10+0xa180] ;  /* 0x00a1800acf24783b */ /* 0x000f6a0008000200 */
[----:B------:R-:W-:Y:S01]  /*20180*/  HMMA.1688.F32.TF32 R160, R168, R34, R160 ;  /* 0x00000022a8a0723c */ /* 0x000fe200000810a0 */
[----:B------:R-:W5:Y:S05]  /*20190*/  LDSM.16.M88.4 R32, [R207+UR10+0xc180] ;  /* 0x00c1800acf20783b */ /* 0x000f6a0008000200 */
[-C--:B------:R-:W-:Y:S06]  /*201a0*/  HMMA.1688.F32.TF32 R172, R172, R30.reuse, R68 ;  /* 0x0000001eacac723c */ /* 0x080fec0000081044 */
[-C--:B------:R-:W-:Y:S06]  /*201b0*/  HMMA.1688.F32.TF32 R100, R196, R30.reuse, R100 ;  /* 0x0000001ec464723c */ /* 0x080fec0000081064 */
[-C--:B------:R-:W-:Y:S06]  /*201c0*/  HMMA.1688.F32.TF32 R132, R176, R30.reuse, R132 ;  /* 0x0000001eb084723c */ /* 0x080fec0000081084 */
[----:B------:R-:W-:Y:S01]  /*201d0*/  HMMA.1688.F32.TF32 R164, R168, R30, R164 ;  /* 0x0000001ea8a4723c */ /* 0x000fe200000810a4 */
[----:B------:R2:W5:Y:S05]  /*201e0*/  LDSM.16.M88.4 R28, [R207+UR10+0xe180] ;  /* 0x00e1800acf1c783b */ /* 0x00056a0008000200 */
[-C--:B------:R-:W-:Y:S01]  /*201f0*/  HMMA.1688.F32.TF32 R76, R196, R54.reuse, R76 ;  /* 0x00000036c44c723c */ /* 0x080fe2000008104c */
[----:B--2---:R-:W2:Y:S05]  /*20200*/  LDL.LU R207, [R1+0xb8c] ;  /* 0x000b8c0001cf7983 */ /* 0x004eaa0000300800 */
[----:B------:R-:W-:Y:S01]  /*20210*/  HMMA.1688.F32.TF32 R176, R168, R54, R140 ;  /* 0x00000036a8b0723c */ /* 0x000fe2000008108c */
[----:B------:R-:W2:Y:S04]  /*20220*/  LDL.LU R206, [R1+0xb64] ;  /* 0x000b640001ce7983 */ /* 0x000ea80000300800 */
[----:B------:R-:W2:Y:S01]  /*20230*/  LDL.LU R205, [R1+0xb70] ;  /* 0x000b700001cd7983 */ /* 0x000ea20000300800 */
[-C--:B------:R-:W-:Y:S03]  /*20240*/  HMMA.1688.F32.TF32 R196, R16, R12.reuse, R136 ;  /* 0x0000000c10c4723c */ /* 0x080fe60000081088 */
[----:B------:R-:W2:Y:S03]  /*20250*/  LDL R204, [R1+0xb9c] ;  /* 0x000b9c0001cc7983 */ /* 0x000ea60000100800 */
[----:B-1----:R-:W-:Y:S06]  /*20260*/  HMMA.1688.F32.TF32 R140, R56, R12, R104 ;  /* 0x0000000c388c723c */ /* 0x002fec0000081068 */
[-C--:B------:R-:W-:Y:S06]  /*20270*/  HMMA.1688.F32.TF32 R136, R60, R8.reuse, R76 ;  /* 0x000000083c88723c */ /* 0x080fec000008104c */
[----:B------:R-:W-:Y:S06]  /*20280*/  HMMA.1688.F32.TF32 R168, R56, R8, R64 ;  /* 0x0000000838a8723c */ /* 0x000fec0000081040 */
[C---:B---3--:R-:W-:Y:S06]  /*20290*/  HMMA.1688.F32.TF32 R24, R108.reuse, R12, R24 ;  /* 0x0000000c6c18723c */ /* 0x048fec0000081018 */
[C---:B------:R-:W-:Y:S06]  /*202a0*/  HMMA.1688.F32.TF32 R20, R108.reuse, R8, R20 ;  /* 0x000000086c14723c */ /* 0x040fec0000081014 */
[C---:B----4-:R-:W-:Y:S06]  /*202b0*/  HMMA.1688.F32.TF32 R52, R108.reuse, R48, R200 ;  /* 0x000000306c34723c */ /* 0x050fec00000810c8 */
[C---:B-----5:R-:W-:Y:S06]  /*202c0*/  HMMA.1688.F32.TF32 R64, R108.reuse, R44, R192 ;  /* 0x0000002c6c40723c */ /* 0x060fec00000810c0 */
[C---:B------:R-:W-:Y:S06]  /*202d0*/  HMMA.1688.F32.TF32 R68, R108.reuse, R40, R188 ;  /* 0x000000286c44723c */ /* 0x040fec00000810bc */
[C---:B------:R-:W-:Y:S06]  /*202e0*/  HMMA.1688.F32.TF32 R76, R108.reuse, R36, R184 ;  /* 0x000000246c4c723c */ /* 0x040fec00000810b8 */
[----:B------:R-:W-:Y:S06]  /*202f0*/  HMMA.1688.F32.TF32 R104, R108, R32, R180 ;  /* 0x000000206c68723c */ /* 0x000fec00000810b4 */
[----:B------:R-:W-:Y:S06]  /*20300*/  HMMA.1688.F32.TF32 R72, R60, R12, R72 ;  /* 0x0000000c3c48723c */ /* 0x000fec0000081048 */
[----:B------:R-:W-:Y:S06]  /*20310*/  HMMA.1688.F32.TF32 R176, R16, R8, R176 ;  /* 0x0000000810b0723c */ /* 0x000fec00000810b0 */
        /* <DEDUP_REMOVED lines=26> */
[----:B------:R-:W4:Y:S05]  /*204c0*/  LDS R59, [R222+UR7+0x27c80] ;  /* 0x027c8007de3b7984 */ /* 0x000f2a0008000800 */
[C---:B------:R-:W-:Y:S01]  /*204d0*/  HMMA.1688.F32.TF32 R152, R16.reuse, R40, R152 ;  /* 0x000000281098723c */ /* 0x040fe20000081098 */
[----:B------:R-:W5:Y:S04]  /*204e0*/  LDL.LU R41, [R1+0xb44] ;  /* 0x000b440001297983 */ /* 0x000f680000300800 */
[----:B------:R-:W5:Y:S01]  /*204f0*/  LDL.LU R40, [R1+0xb48] ;  /* 0x000b480001287983 */ /* 0x000f620000300800 */
[C---:B------:R-:W-:Y:S06]  /*20500*/  HMMA.1688.F32.TF32 R156, R16.reuse, R36, R156 ;  /* 0x00000024109c723c */ /* 0x040fec000008109c */
[C---:B------:R-:W-:Y:S06]  /*20510*/  HMMA.1688.F32.TF32 R160, R16.reuse, R32, R160 ;  /* 0x0000002010a0723c */ /* 0x040fec00000810a0 */
[----:B------:R-:W-:Y:S01]  /*20520*/  HMMA.1688.F32.TF32 R164, R16, R28, R164 ;  /* 0x0000001c10a4723c */ /* 0x000fe200000810a4 */
[----:B------:R-:W-:Y:S04]  /*20530*/  LDS R17, [R223+UR7+0x27880] ;  /* 0x02788007df117984 */ /* 0x000fe80008000800 */
[----:B------:R-:W-:Y:S04]  /*20540*/  LDS R19, [R223+UR7+0x27c80] ;  /* 0x027c8007df137984 */ /* 0x000fe80008000800 */
[----:B------:R-:W-:Y:S04]  /*20550*/  LDS R16, [R5+UR7+0x27880] ;  /* 0x0278800705107984 */ /* 0x000fe80008000800 */
[----:B------:R-:W4:Y:S01]  /*20560*/  LDS R18, [R5+UR7+0x27c80] ;  /* 0x027c800705127984 */ /* 0x000f220008000800 */
[-C--:B-1----:R-:W-:Y:S06]  /*20570*/  HMMA.1688.F32.TF32 R76, R172, R38.reuse, R76 ;  /* 0x00000026ac4c723c */ /* 0x082fec000008104c */
[-C--:B---3--:R-:W-:Y:S06]  /*20580*/  HMMA.1688.F32.TF32 R92, R60, R38.reuse, R92 ;  /* 0x000000263c5c723c */ /* 0x088fec000008105c */
[----:B----4-:R-:W-:Y:S06]  /*20590*/  HMMA.1688.F32.TF32 R156, R56, R38, R156 ;  /* 0x00000026389c723c */ /* 0x010fec000008109c */
[-C--:B------:R-:W-:Y:S06]  /*205a0*/  HMMA.1688.F32.TF32 R104, R172, R34.reuse, R104 ;  /* 0x00000022ac68723c */ /* 0x080fec0000081068 */
[-C--:B------:R-:W-:Y:S06]  /*205b0*/  HMMA.1688.F32.TF32 R96, R60, R34.reuse, R96 ;  /* 0x000000223c60723c */ /* 0x080fec0000081060 */
[----:B------:R-:W-:Y:S06]  /*205c0*/  HMMA.1688.F32.TF32 R160, R56, R34, R160 ;  /* 0x0000002238a0723c */ /* 0x000fec00000810a0 */
[C---:B------:R-:W-:Y:S01]  /*205d0*/  HMMA.1688.F32.TF32 R124, R16.reuse, R38, R124 ;  /* 0x00000026107c723c */ /* 0x040fe2000008107c */
[----:B------:R-:W3:Y:S05]  /*205e0*/  LDL.LU R39, [R1+0xb24] ;  /* 0x000b240001277983 */ /* 0x000eea0000300800 */
[----:B------:R-:W-:Y:S01]  /*205f0*/  HMMA.1688.F32.TF32 R128, R16, R34, R128 ;  /* 0x000000221080723c */ /* 0x000fe20000081080 */
[----:B------:R-:W4:Y:S01]  /*20600*/  LDL.LU R35, [R1+0xb28] ;  /* 0x000b280001237983 */ /* 0x000f220000300800 */
[----:B------:R-:W1:Y:S01]  /*20610*/  S2R R219, SR_TID.X ;  /* 0x0000000000db7919 */ /* 0x000e620000002100 */
[----:B------:R-:W-:-:S04]  /*20620*/  VIADD R209, R209, 0xffffff00 ;  /* 0xffffff00d1d17836 */ /* 0x000fc80000000000 */
[----:B------:R-:W-:-:S05]  /*20630*/  IMAD R28, R220, -0x80, R209 ;  /* 0xffffff80dc1c7824 */ /* 0x000fca00078e02d1 */
[----:B------:R-:W-:Y:S01]  /*20640*/  ISETP.GT.AND P1, PT, R28, RZ, PT ;  /* 0x000000ff1c00720c */ /* 0x000fe20003f24270 */
[----:B------:R-:W-:-:S04]  /*20650*/  UIADD3 UR5, UR5, 0x1, URZ ;  /* 0x0000000105057890 */ /* 0x000fc8000fffe03f */
[----:B------:R-:W-:-:S04]  /*20660*/  UISETP.GT.AND UP0, UPT, UR5, 0x1, UPT ;  /* 0x000000010500788c */ /* 0x000fc8000bf04270 */
[----:B------:R-:W-:Y:S01]  /*20670*/  USEL UR5, UR5, URZ, !UP0 ;  /* 0x0000003f05057287 */ /* 0x000fe2000c000000 */
[----:B------:R-:W-:Y:S03]  /*20680*/  HMMA.1688.F32.TF32 R72, R60, R14, R72 ;  /* 0x0000000e3c48723c */ /* 0x000fe60000081048 */
[----:B------:R-:W-:-:S03]  /*20690*/  ULEA UR7, UR5, UR4, 0xf ;  /* 0x0000000405077291 */ /* 0x000fc6000f8e783f */
[----:B------:R-:W-:Y:S01]  /*206a0*/  HMMA.1688.F32.TF32 R136, R60, R10, R136 ;  /* 0x0000000a3c88723c */ /* 0x000fe20000081088 */
[----:B-1----:R-:W-:Y:S01]  /*206b0*/  LOP3.LUT R33, R219, 0x3f, RZ, 0xc0, !PT ;  /* 0x0000003fdb217812 */ /* 0x002fe200078ec0ff */
[----:B--2---:R-:W-:-:S05]  /*206c0*/  VIADD R29, R204, 0xfffffffe ;  /* 0xfffffffecc1d7836 */ /* 0x004fca0000000000 */
[----:B------:R-:W-:Y:S02]  /*206d0*/  ISETP.GE.AND P0, PT, R220, R29, PT ;  /* 0x0000001ddc00720c */ /* 0x000fe40003f06270 */
[----:B------:R-:W-:Y:S02]  /*206e0*/  SEL R29, RZ, 0x4, !P1 ;  /* 0x00000004ff1d7807 */ /* 0x000fe40004800000 */
[----:B------:R-:W-:Y:S02]  /*206f0*/  ISETP.GT.AND P1, PT, R28, 0x4, PT ;  /* 0x000000041c00780c */ /* 0x000fe40003f24270 */
[----:B------:R-:W-:Y:S02]  /*20700*/  SEL R29, R29, RZ, !P0 ;  /* 0x000000ff1d1d7207 */ /* 0x000fe40004000000 */
[----:B------:R-:W-:Y:S02]  /*20710*/  IADD3 R207, P3, R207, R4, RZ ;  /* 0x00000004cfcf7210 */ /* 0x000fe40007f7e0ff */
[----:B------:R-:W-:-:S02]  /*20720*/  ISETP.NE.U32.AND P2, PT, R29, RZ, PT ;  /* 0x000000ff1d00720c */ /* 0x000fc40003f45070 */
[----:B------:R-:W-:Y:S02]  /*20730*/  SEL R29, RZ, 0x4, !P1 ;  /* 0x00000004ff1d7807 */ /* 0x000fe40004800000 */
[----:B------:R-:W-:Y:S02]  /*20740*/  IADD3 R205, P4, R205, R4, RZ ;  /* 0x00000004cdcd7210 */ /* 0x000fe40007f9e0ff */
[----:B------:R-:W-:Y:S01]  /*20750*/  SEL R29, R29, RZ, !P0 ;  /* 0x000000ff1d1d7207 */ /* 0x000fe20004000000 */
[C---:B------:R-:W-:Y:S01]  /*20760*/  HMMA.1688.F32.TF32 R80, R60.reuse, R50, R80 ;  /* 0x000000323c50723c */ /* 0x040fe20000081050 */
[----:B------:R-:W-:Y:S01]  /*20770*/  SHF.L.U32 R32, R33, 0x2, RZ ;  /* 0x0000000221207819 */ /* 0x000fe200000006ff */
[--C-:B------:R-:W-:Y:S01]  /*20780*/  IMAD.X R208, R208, 0x1, R3.reuse, P3 ;  /* 0x00000001d0d07824 */ /* 0x100fe200018e0603 */
[----:B------:R-:W-:Y:S01]  /*20790*/  ISETP.NE.U32.AND P1, PT, R29, RZ, PT ;  /* 0x000000ff1d00720c */ /* 0x000fe20003f25070 */
[----:B------:R-:W-:Y:S02]  /*207a0*/  IMAD.X R206, R206, 0x1, R3, P4 ;  /* 0x00000001cece7824 */ /* 0x000fe400020e0603 */
[----:B------:R-:W-:Y:S01]  /*207b0*/  HMMA.1688.F32.TF32 R84, R60, R46, R84 ;  /* 0x0000002e3c54723c */ /* 0x000fe20000081054 */
[----:B------:R-:W-:Y:S01]  /*207c0*/  STL [R1+0xb8c], R207 ;  /* 0x000b8ccf01007387 */ /* 0x000fe20000100800 */
[----:B------:R-:W-:-:S04]  /*207d0*/  VIADD R29, R32, UR7 ;  /* 0x00000007201d7c36 */ /* 0x000fc80008000000 */
[C---:B------:R-:W-:Y:S01]  /*207e0*/  HMMA.1688.F32.TF32 R88, R60.reuse, R42, R88 ;  /* 0x0000002a3c58723c */ /* 0x040fe20000081058 */
[----:B------:R-:W-:Y:S05]  /*207f0*/  STL [R1+0xb70], R205 ;  /* 0x000b70cd01007387 */ /* 0x000fea0000100800 */
[----:B------:R-:W-:Y:S01]  /*20800*/  HMMA.1688.F32.TF32 R100, R60, R30, R100 ;  /* 0x0000001e3c64723c */ /* 0x000fe20000081064 */
[----:B------:R-:W-:Y:S05]  /*20810*/  STL [R1+0xb84], R208 ;  /* 0x000b84d001007387 */ /* 0x000fea0000100800 */
[C---:B------:R-:W-:Y:S01]  /*20820*/  HMMA.1688.F32.TF32 R24, R172.reuse, R14, R24 ;  /* 0x0000000eac18723c */ /* 0x040fe20000081018 */
[----:B------:R-:W-:Y:S04]  /*20830*/  STL [R1+0xb64], R206 ;  /* 0x000b64ce01007387 */ /* 0x000fe80000100800 */
[----:B------:R-:W2:Y:S01]  /*20840*/  LDL.LU R38, [R1+0xb04] ;  /* 0x000b040001267983 */ /* 0x000ea20000300800 */
[----:B------:R-:W-:Y:S03]  /*20850*/  HMMA.1688.F32.TF32 R20, R172, R10, R20 ;  /* 0x0000000aac14723c */ /* 0x000fe60000081014 */
[----:B------:R-:W2:Y:S03]  /*20860*/  LDL.LU R37, [R1+0xb08] ;  /* 0x000b080001257983 */ /* 0x000ea60000300800 */
[C---:B------:R-:W-:Y:S01]  /*20870*/  HMMA.1688.F32.TF32 R140, R16.reuse, R14, R140 ;  /* 0x0000000e108c723c */ /* 0x040fe2000008108c */
[----:B------:R-:W2:Y:S04]  /*20880*/  LDL.LU R36, [R1+0xae4] ;  /* 0x000ae40001247983 */ /* 0x000ea80000300800 */
[----:B------:R-:W2:Y:S01]  /*20890*/  LDL.LU R34, [R1+0xae8] ;  /* 0x000ae80001227983 */ /* 0x000ea20000300800 */
        /* <DEDUP_REMOVED lines=8> */
[----:B------:R-:W-:Y:S06]  /*20920*/  HMMA.1688.F32.TF32 R152, R56, R42, R152 ;  /* 0x0000002a3898723c */ /* 0x000fec0000081098 */
[-C--:B------:R-:W-:Y:S06]  /*20930*/  HMMA.1688.F32.TF32 R108, R172, R30.reuse, R108 ;  /* 0x0000001eac6c723c */ /* 0x080fec000008106c */
[-C--:B------:R-:W-:Y:S06]  /*20940*/  HMMA.1688.F32.TF32 R16, R16, R30.reuse, R132 ;  /* 0x0000001e1010723c */ /* 0x080fec0000081084 */
[----:B------:R-:W-:Y:S07]  /*20950*/  HMMA.1688.F32.TF32 R56, R56, R30, R164 ;  /* 0x0000001e3838723c */ /* 0x000fee00000810a4 */
[----:B------:R-:W-:Y:S01]  /*20960*/  MOV R30, R207 ;  /* 0x000000cf001e7202 */ /* 0x000fe20000000f00 */
[----:B------:R-:W-:Y:S01]  /*20970*/  IMAD.MOV.U32 R31, RZ, RZ, R208 ;  /* 0x000000ffff1f7224 */ /* 0x000fe200078e00d0 */
[----:B------:R-:W-:Y:S06]  /*20980*/  BAR.SYNC.DEFER_BLOCKING 0x0 ;  /* 0x0000000000007b1d */ /* 0x000fec0000010000 */
[----:B------:R-:W-:Y:S01]  /*20990*/  @!PT LDS RZ, [RZ] ;  /* 0x00000000fffff984 */ /* 0x000fe20000000800 */
[----:B------:R-:W-:Y:S01]  /*209a0*/  @!PT LDS RZ, [RZ] ;  /* 0x00000000fffff984 */ /* 0x000fe20000000800 */
[----:B------:R-:W-:Y:S01]  /*209b0*/  @!PT LDS RZ, [RZ] ;  /* 0x00000000fffff984 */ /* 0x000fe20000000800 */
[----:B------:R1:W-:Y:S02]  /*209c0*/  LDGSTS.E [R29+0x20000], desc[UR8][R30.64], P2 ;  /* 0x200000001e1d7fae */ /* 0x0003e40009121848 */
[----:B-1----:R-:W-:-:S02]  /*209d0*/  IMAD.MOV.U32 R30, RZ, RZ, R205 ;  /* 0x000000ffff1e7224 */ /* 0x002fc400078e00cd */
[----:B------:R-:W-:-:S05]  /*209e0*/  IMAD.MOV.U32 R31, RZ, RZ, R206 ;  /* 0x000000ffff1f7224 */ /* 0x000fca00078e00ce */
[----:B------:R1:W-:Y:S01]  /*209f0*/  LDGSTS.E [R29+0x20400], desc[UR8][R30.64], P1 ;  /* 0x204000001e1d7fae */ /* 0x0003e20008921848 */
[----:B------:R-:W-:Y:S02]  /*20a00*/  ISETP.GT.AND P1, PT, R28, 0x8, PT ;  /* 0x000000081c00780c */ /* 0x000fe40003f24270 */
[----:B-----5:R-:W-:Y:S02]  /*20a10*/  IADD3 R40, P3, R40, R4, RZ ;  /* 0x0000000428287210 */ /* 0x020fe40007f7e0ff */
[----:B-1----:R-:W-:Y:S02]  /*20a20*/  SEL R30, RZ, 0x4, !P1 ;  /* 0x00000004ff1e7807 */ /* 0x002fe40004800000 */
[----:B------:R-:W-:Y:S02]  /*20a30*/  ISETP.GT.AND P1, PT, R28, 0xc, PT ;  /* 0x0000000c1c00780c */ /* 0x000fe40003f24270 */
[----:B------:R-:W-:-:S04]  /*20a40*/  SEL R30, R30, RZ, !P0 ;  /* 0x000000ff1e1e7207 */ /* 0x000fc80004000000 */
[----:B------:R-:W-:Y:S02]  /*20a50*/  ISETP.NE.U32.AND P2, PT, R30, RZ, PT ;  /* 0x000000ff1e00720c */ /* 0x000fe40003f45070 */
[----:B------:R-:W-:Y:S02]  /*20a60*/  SEL R30, RZ, 0x4, !P1 ;  /* 0x00000004ff1e7807 */ /* 0x000fe40004800000 */
[----:B------:R-:W-:Y:S02]  /*20a70*/  IADD3.X R41, R41, R3, RZ, P3, !PT ;  /* 0x0000000329297210 */ /* 0x000fe40001ffe4ff */
[----:B------:R-:W-:Y:S01]  /*20a80*/  SEL R30, R30, RZ, !P0 ;  /* 0x000000ff1e1e7207 */ /* 0x000fe20004000000 */
[----:B------:R-:W-:Y:S02]  /*20a90*/  STL [R1+0xb48], R40 ;  /* 0x000b482801007387 */ /* 0x000fe40000100800 */
[----:B------:R-:W-:Y:S01]  /*20aa0*/  IMAD.MOV.U32 R31, RZ, RZ, R41 ;  /* 0x000000ffff1f7224 */ /* 0x000fe200078e0029 */
[----:B------:R-:W-:Y:S01]  /*20ab0*/  ISETP.NE.U32.AND P1, PT, R30, RZ, PT ;  /* 0x000000ff1e00720c */ /* 0x000fe20003f25070 */
[----:B------:R1:W-:Y:S01]  /*20ac0*/  STL [R1+0xb44], R41 ;  /* 0x000b442901007387 */ /* 0x0003e20000100800 */
[----:B------:R-:W-:-:S05]  /*20ad0*/  IMAD.MOV.U32 R30, RZ, RZ, R40 ;  /* 0x000000ffff1e7224 */ /* 0x000fca00078e0028 */
[----:B------:R5:W-:Y:S01]  /*20ae0*/  LDGSTS.E [R29+0x20800], desc[UR8][R30.64], P2 ;  /* 0x208000001e1d7fae */ /* 0x000be20009121848 */
[----:B----4-:R-:W-:-:S05]  /*20af0*/  IADD3 R35, P4, R35, R4, RZ ;  /* 0x0000000423237210 */ /* 0x010fca0007f9e0ff */
[----:B---3--:R-:W-:Y:S01]  /*20b00*/  IMAD.X R39, R39, 0x1, R3, P4 ;  /* 0x0000000127277824 */ /* 0x008fe200020e0603 */
[----:B------:R-:W-:Y:S04]  /*20b10*/  STL [R1+0xb28], R35 ;  /* 0x000b282301007387 */ /* 0x000fe80000100800 */
[----:B------:R3:W-:Y:S01]  /*20b20*/  STL [R1+0xb24], R39 ;  /* 0x000b242701007387 */ /* 0x0007e20000100800 */
[----:B-----5:R-:W-:-:S03]  /*20b30*/  IMAD.MOV.U32 R31, RZ, RZ, R39 ;  /* 0x000000ffff1f7224 */ /* 0x020fc600078e0027 */
[----:B-1----:R-:W4:Y:S01]  /*20b40*/  LDL.LU R41, [R1+0xabc] ;  /* 0x000abc0001297983 */ /* 0x002f220000300800 */
[----:B------:R-:W-:-:S03]  /*20b50*/  MOV R30, R35 ;  /* 0x00000023001e7202 */ /* 0x000fc60000000f00 */
[----:B------:R-:W5:Y:S04]  /*20b60*/  LDL.LU R40, [R1+0xac0] ;  /* 0x000ac00001287983 */ /* 0x000f680000300800 */
[----:B---3--:R-:W3:Y:S04]  /*20b70*/  LDL.LU R39, [R1+0xa9c] ;  /* 0x000a9c0001277983 */ /* 0x008ee80000300800 */
[----:B------:R-:W3:Y:S04]  /*20b80*/  LDL.LU R35, [R1+0xaa0] ;  /* 0x000aa00001237983 */ /* 0x000ee80000300800 */
[----:B------:R1:W-:Y:S01]  /*20b90*/  LDGSTS.E [R29+0x20c00], desc[UR8][R30.64], P1 ;  /* 0x20c000001e1d7fae */ /* 0x0003e20008921848 */
[----:B------:R-:W-:-:S04]  /*20ba0*/  ISETP.GT.AND P1, PT, R28, 0x10, PT ;  /* 0x000000101c00780c */ /* 0x000fc80003f24270 */
[----:B-1----:R-:W-:Y:S02]  /*20bb0*/  SEL R30, RZ, 0x4, !P1 ;  /* 0x00000004ff1e7807 */ /* 0x002fe40004800000 */
[----:B------:R-:W-:Y:S02]  /*20bc0*/  ISETP.GT.AND P1, PT, R28, 0x14, PT ;  /* 0x000000141c00780c */ /* 0x000fe40003f24270 */
[----:B------:R-:W-:-:S04]  /*20bd0*/  SEL R30, R30, RZ, !P0 ;  /* 0x000000ff1e1e7207 */ /* 0x000fc80004000000 */
[----:B------:R-:W-:Y:S02]  /*20be0*/  ISETP.NE.U32.AND P2, PT, R30, RZ, PT ;  /* 0x000000ff1e00720c */ /* 0x000fe40003f45070 */
[----:B------:R-:W-:-:S04]  /*20bf0*/  SEL R30, RZ, 0x4, !P1 ;  /* 0x00000004ff1e7807 */ /* 0x000fc80004800000 */
[----:B------:R-:W-:-:S04]  /*20c00*/  SEL R30, R30, RZ, !P0 ;  /* 0x000000ff1e1e7207 */ /* 0x000fc80004000000 */
[----:B------:R-:W-:Y:S01]  /*20c10*/  ISETP.NE.U32.AND P1, PT, R30, RZ, PT ;  /* 0x000000ff1e00720c */ /* 0x000fe20003f25070 */
[----:B------:R-:W-:Y:S01]  /*20c20*/  HMMA.1688.F32.TF32 R68, R172, R42, R68 ;  /* 0x0000002aac44723c */ /* 0x000fe20000081044 */
[----:B--2---:R-:W-:-:S05]  /*20c30*/  IADD3 R37, P3, R37, R4, RZ ;  /* 0x0000000425257210 */ /* 0x004fca0007f7e0ff */
[----:B------:R-:W-:Y:S01]  /*20c40*/  IMAD.X R38, R38, 0x1, R3, P3 ;  /* 0x0000000126267824 */ /* 0x000fe200018e0603 */
[----:B------:R-:W-:-:S03]  /*20c50*/  IADD3 R34, P4, R34, R4, RZ ;  /* 0x0000000422227210 */ /* 0x000fc60007f9e0ff */
[----:B------:R-:W-:Y:S01]  /*20c60*/  IMAD.MOV.U32 R31, RZ, RZ, R38 ;  /* 0x000000ffff1f7224 */ /* 0x000fe200078e0026 */
[----:B------:R-:W-:Y:S01]  /*20c70*/  MOV R30, R37 ;  /* 0x00000025001e7202 */ /* 0x000fe20000000f00 */
[----:B------:R-:W-:Y:S01]  /*20c80*/  STL [R1+0xb08], R37 ;  /* 0x000b082501007387 */ /* 0x000fe20000100800 */
[----:B------:R-:W-:-:S03]  /*20c90*/  IMAD.X R36, R36, 0x1, R3, P4 ;  /* 0x0000000124247824 */ /* 0x000fc600020e0603 */
[----:B------:R1:W-:Y:S04]  /*20ca0*/  STL [R1+0xb04], R38 ;  /* 0x000b042601007387 */ /* 0x0003e80000100800 */
[----:B------:R-:W-:Y:S04]  /*20cb0*/  STL [R1+0xae8], R34 ;  /* 0x000ae82201007387 */ /* 0x000fe80000100800 */
[----:B------:R2:W-:Y:S04]  /*20cc0*/  LDGSTS.E [R29+0x21000], desc[UR8][R30.64], P2 ;  /* 0x210000001e1d7fae */ /* 0x0005e80009121848 */
[----:B------:R2:W-:Y:S04]  /*20cd0*/  STL [R1+0xae4], R36 ;  /* 0x000ae42401007387 */ /* 0x0005e80000100800 */
[----:B-1----:R-:W3:Y:S01]  /*20ce0*/  LDL.LU R38, [R1+0xa7c] ;  /* 0x000a7c0001267983 */ /* 0x002ee20000300800 */
[----:B--2---:R-:W-:-:S02]  /*20cf0*/  IMAD.MOV.U32 R30, RZ, RZ, R34 ;  /* 0x000000ffff1e7224 */ /* 0x004fc400078e0022 */
[----:B------:R-:W-:Y:S02]  /*20d00*/  IMAD.MOV.U32 R31, RZ, RZ, R36 ;  /* 0x000000ffff1f7224 */ /* 0x000fe400078e0024 */
[----:B------:R-:W2:Y:S04]  /*20d10*/  LDL.LU R36, [R1+0xa80] ;  /* 0x000a800001247983 */ /* 0x000ea80000300800 */
[----:B------:R1:W-:Y:S01]  /*20d20*/  LDGSTS.E [R29+0x21400], desc[UR8][R30.64], P1 ;  /* 0x214000001e1d7fae */ /* 0x0003e20008921848 */
[----:B------:R-:W-:-:S03]  /*20d30*/  ISETP.GT.AND P1, PT, R28, 0x18, PT ;  /* 0x000000181c00780c */ /* 0x000fc60003f24270 */
[----:B------:R-:W2:Y:S04]  /*20d40*/  LDL.LU R37, [R1+0xa5c] ;  /* 0x000a5c0001257983 */ /* 0x000ea80000300800 */
[----:B------:R-:W2:Y:S01]  /*20d50*/  LDL.LU R34, [R1+0xa60] ;  /* 0x000a600001227983 */ /* 0x000ea20000300800 */
[----:B-1----:R-:W-:Y:S02]  /*20d60*/  SEL R30, RZ, 0x4, !P1 ;  /* 0x00000004ff1e7807 */ /* 0x002fe40004800000 */
[----:B------:R-:W-:Y:S02]  /*20d70*/  ISETP.GT.AND P1, PT, R28, 0x1c, PT ;  /* 0x0000001c1c00780c */ /* 0x000fe40003f24270 */
[----:B------:R-:W-:-:S04]  /*20d80*/  SEL R30, R30, RZ, !P0 ;  /* 0x000000ff1e1e7207 */ /* 0x000fc80004000000 */
[----:B------:R-:W-:Y:S02]  /*20d90*/  ISETP.NE.U32.AND P2, PT, R30, RZ, PT ;  /* 0x000000ff1e00720c */ /* 0x000fe40003f45070 */
[----:B------:R-:W-:-:S04]  /*20da0*/  SEL R30, RZ, 0x4, !P1 ;  /* 0x00000004ff1e7807 */ /* 0x000fc80004800000 */
[----:B------:R-:W-:-:S04]  /*20db0*/  SEL R30, R30, RZ, !P0 ;  /* 0x000000ff1e1e7207 */ /* 0x000fc80004000000 */
[----:B------:R-:W-:Y:S02]  /*20dc0*/  ISETP.NE.U32.AND P1, PT, R30, RZ, PT ;  /* 0x000000ff1e00720c */ /* 0x000fe40003f25070 */
[----:B-----5:R-:W-:-:S04]  /*20dd0*/  IADD3 R40, P3, R40, R4, RZ ;  /* 0x0000000428287210 */ /* 0x020fc80007f7e0ff */
[----:B----4-:R-:W-:Y:S02]  /*20de0*/  IADD3.X R41, R41, R3, RZ, P3, !PT ;  /* 0x0000000329297210 */ /* 0x010fe40001ffe4ff */
[----:B---3--:R-:W-:Y:S01]  /*20df0*/  IADD3 R35, P4, R35, R4, RZ ;  /* 0x0000000423237210 */ /* 0x008fe20007f9e0ff */
[----:B------:R-:W-:Y:S02]  /*20e00*/  IMAD.MOV.U32 R30, RZ, RZ, R40 ;  /* 0x000000ffff1e7224 */ /* 0x000fe400078e0028 */
[----:B------:R-:W-:Y:S02]  /*20e10*/  IMAD.MOV.U32 R31, RZ, RZ, R41 ;  /* 0x000000ffff1f7224 */ /* 0x000fe400078e0029 */
[----:B------:R-:W-:Y:S01]  /*20e20*/  IMAD.X R39, R39, 0x1, R3, P4 ;  /* 0x0000000127277824 */ /* 0x000fe200020e0603 */
[----:B------:R-:W-:Y:S04]  /*20e30*/  STL [R1+0xac0], R40 ;  /* 0x000ac02801007387 */ /* 0x000fe80000100800 */
[----:B------:R-:W-:Y:S04]  /*20e40*/  STL [R1+0xabc], R41 ;  /* 0x000abc2901007387 */ /* 0x000fe80000100800 */
[----:B------:R1:W-:Y:S04]  /*20e50*/  STL [R1+0xaa0], R35 ;  /* 0x000aa02301007387 */ /* 0x0003e80000100800 */
[----:B------:R3:W-:Y:S04]  /*20e60*/  LDGSTS.E [R29+0x21800], desc[UR8][R30.64], P2 ;  /* 0x218000001e1d7fae */ /* 0x0007e80009121848 */
[----:B------:R-:W-:Y:S04]  /*20e70*/  STL [R1+0xa9c], R39 ;  /* 0x000a9c2701007387 */ /* 0x000fe80000100800 */
[----:B------:R-:W4:Y:S01]  /*20e80*/  LDL.LU R42, [R1+0xa34] ;  /* 0x000a3400012a7983 */ /* 0x000f220000300800 */
[----:B---3--:R-:W-:-:S03]  /*20e90*/  MOV R30, R35 ;  /* 0x00000023001e7202 */ /* 0x008fc60000000f00 */
[----:B-1----:R-:W3:Y:S04]  /*20ea0*/  LDL.LU R35, [R1+0xa38] ;  /* 0x000a380001237983 */ /* 0x002ee80000300800 */
[----:B------:R-:W5:Y:S04]  /*20eb0*/  LDL.LU R41, [R1+0xa14] ;  /* 0x000a140001297983 */ /* 0x000f680000300800 */
[----:B------:R-:W5:Y:S01]  /*20ec0*/  LDL.LU R40, [R1+0xa18] ;  /* 0x000a180001287983 */ /* 0x000f620000300800 */
[----:B------:R-:W-:-:S05]  /*20ed0*/  IMAD.MOV.U32 R31, RZ, RZ, R39 ;  /* 0x000000ffff1f7224 */ /* 0x000fca00078e0027 */
        /* <DEDUP_REMOVED lines=8> */
[----:B------:R-:W-:Y:S02]  /*20f60*/  ISETP.NE.U32.AND P1, PT, R30, RZ, PT ;  /* 0x000000ff1e00720c */ /* 0x000fe40003f25070 */
[----:B--2---:R-:W-:-:S05]  /*20f70*/  IADD3 R36, P3, R36, R4, RZ ;  /* 0x0000000424247210 */ /* 0x004fca0007f7e0ff */
[----:B------:R-:W-:Y:S01]  /*20f80*/  IMAD.X R38, R38, 0x1, R3, P3 ;  /* 0x0000000126267824 */ /* 0x000fe200018e0603 */
[----:B------:R-:W-:-:S03]  /*20f90*/  MOV R30, R36 ;  /* 0x00000024001e7202 */ /* 0x000fc60000000f00 */
[----:B------:R-:W-:Y:S01]  /*20fa0*/  IMAD.MOV.U32 R31, RZ, RZ, R38 ;  /* 0x000000ffff1f7224 */ /* 0x000fe200078e0026 */
[----:B------:R-:W-:-:S04]  /*20fb0*/  IADD3 R34, P4, R34, R4, RZ ;  /* 0x0000000422227210 */ /* 0x000fc80007f9e0ff */
[----:B------:R1:W-:Y:S01]  /*20fc0*/  LDGSTS.E [R29+0x22000], desc[UR8][R30.64], P2 ;  /* 0x220000001e1d7fae */ /* 0x0003e20009121848 */
[----:B------:R-:W-:Y:S02]  /*20fd0*/  IMAD.X R37, R37, 0x1, R3, P4 ;  /* 0x0000000125257824 */ /* 0x000fe400020e0603 */
[----:B-1----:R-:W-:Y:S02]  /*20fe0*/  IMAD.MOV.U32 R30, RZ, RZ, R34 ;  /* 0x000000ffff1e7224 */ /* 0x002fe400078e0022 */
[----:B------:R-:W-:-:S05]  /*20ff0*/  IMAD.MOV.U32 R31, RZ, RZ, R37 ;  /* 0x000000ffff1f7224 */ /* 0x000fca00078e0025 */
[----:B------:R1:W-:Y:S01]  /*21000*/  LDGSTS.E [R29+0x22400], desc[UR8][R30.64], P1 ;  /* 0x224000001e1d7fae */ /* 0x0003e20008921848 */
[----:B------:R-:W-:-:S03]  /*21010*/  ISETP.GT.AND P1, PT, R28, 0x28, PT ;  /* 0x000000281c00780c */ /* 0x000fc60003f24270 */
[----:B------:R-:W-:Y:S04]  /*21020*/  STL [R1+0xa80], R36 ;  /* 0x000a802401007387 */ /* 0x000fe80000100800 */
[----:B------:R2:W-:Y:S01]  /*21030*/  STL [R1+0xa7c], R38 ;  /* 0x000a7c2601007387 */ /* 0x0005e20000100800 */
[----:B-1----:R-:W-:-:S03]  /*21040*/  SEL R30, RZ, 0x4, !P1 ;  /* 0x00000004ff1e7807 */ /* 0x002fc60004800000 */
[----:B------:R-:W-:Y:S01]  /*21050*/  STL [R1+0xa60], R34 ;  /* 0x000a602201007387 */ /* 0x000fe20000100800 */
[----:B------:R-:W-:Y:S02]  /*21060*/  ISETP.GT.AND P1, PT, R28, 0x2c, PT ;  /* 0x0000002c1c00780c */ /* 0x000fe40003f24270 */
[----:B------:R-:W-:Y:S01]  /*21070*/  SEL R30, R30, RZ, !P0 ;  /* 0x000000ff1e1e7207 */ /* 0x000fe20004000000 */
[----:B--2---:R-:W2:Y:S03]  /*21080*/  LDL.LU R38, [R1+0x9f8] ;  /* 0x0009f80001267983 */ /* 0x004ea60000300800 */
[----:B------:R-:W-:Y:S01]  /*21090*/  ISETP.NE.U32.AND P2, PT, R30, RZ, PT ;  /* 0x000000ff1e00720c */ /* 0x000fe20003f45070 */
[----:B------:R1:W-:Y:S01]  /*210a0*/  STL [R1+0xa5c], R37 ;  /* 0x000a5c2501007387 */ /* 0x0003e20000100800 */
[----:B------:R-:W-:-:S03]  /*210b0*/  SEL R30, RZ, 0x4, !P1 ;  /* 0x00000004ff1e7807 */ /* 0x000fc60004800000 */
[----:B------:R-:W2:Y:S04]  /*210c0*/  LDL.LU R36, [R1+0x9d8] ;  /* 0x0009d80001247983 */ /* 0x000ea80000300800 */
[----:B------:R-:W2:Y:S01]  /*210d0*/  LDL.LU R39, [R1+0x9f4] ;  /* 0x0009f40001277983 */ /* 0x000ea20000300800 */
[----:B------:R-:W-:-:S03]  /*210e0*/  SEL R30, R30, RZ, !P0 ;  /* 0x000000ff1e1e7207 */ /* 0x000fc60004000000 */
[----:B-1----:R-:W2:Y:S01]  /*210f0*/  LDL.LU R37, [R1+0x9d4] ;  /* 0x0009d40001257983 */ /* 0x002ea20000300800 */
[----:B------:R-:W-:-:S03]  /*21100*/  ISETP.NE.U32.AND P1, PT, R30, RZ, PT ;  /* 0x000000ff1e00720c */ /* 0x000fc60003f25070 */
[----:B------:R-:W2:Y:S01]  /*21110*/  LDL.LU R34, [R1+0x9b8] ;  /* 0x0009b80001227983 */ /* 0x000ea20000300800 */
[----:B---3--:R-:W-:-:S04]  /*21120*/  IADD3 R35, P3, R35, R4, RZ ;  /* 0x0000000423237210 */ /* 0x008fc80007f7e0ff */
[----:B----4-:R-:W-:Y:S01]  /*21130*/  IADD3.X R42, R42, R3, RZ, P3, !PT ;  /* 0x000000032a2a7210 */ /* 0x010fe20001ffe4ff */
[----:B------:R1:W-:Y:S01]  /*21140*/  STL [R1+0xa38], R35 ;  /* 0x000a382301007387 */ /* 0x0003e20000100800 */
[----:B-----5:R-:W-:-:S03]  /*21150*/  IADD3 R40, P4, R40, R4, RZ ;  /* 0x0000000428287210 */ /* 0x020fc60007f9e0ff */
[----:B------:R-:W-:Y:S01]  /*21160*/  STL [R1+0xa34], R42 ;  /* 0x000a342a01007387 */ /* 0x000fe20000100800 */
[----:B------:R-:W-:-:S03]  /*21170*/  IMAD.MOV.U32 R30, RZ, RZ, R35 ;  /* 0x000000ffff1e7224 */ /* 0x000fc600078e0023 */
[----:B------:R-:W-:Y:S04]  /*21180*/  STL [R1+0xa18], R40 ;  /* 0x000a182801007387 */ /* 0x000fe80000100800 */
[----:B-1----:R-:W3:Y:S01]  /*21190*/  LDL.LU R35, [R1+0x9b4] ;  /* 0x0009b40001237983 */ /* 0x002ee20000300800 */
[----:B------:R-:W-:Y:S02]  /*211a0*/  IMAD.MOV.U32 R31, RZ, RZ, R42 ;  /* 0x000000ffff1f7224 */ /* 0x000fe400078e002a */
[----:B------:R-:W-:-:S03]  /*211b0*/  IMAD.X R41, R41, 0x1, R3, P4 ;  /* 0x0000000129297824 */ /* 0x000fc600020e0603 */
[----:B------:R1:W-:Y:S02]  /*211c0*/  LDGSTS.E [R29+0x22800], desc[UR8][R30.64], P2 ;  /* 0x228000001e1d7fae */ /* 0x0003e40009121848 */
[----:B-1----:R-:W-:Y:S01]  /*211d0*/  MOV R30, R40 ;  /* 0x00000028001e7202 */ /* 0x002fe20000000f00 */
        /* <DEDUP_REMOVED lines=10> */
[----:B------:R-:W-:Y:S01]  /*21280*/  STL [R1+0xa14], R41 ;  /* 0x000a142901007387 */ /* 0x000fe20000100800 */
[----:B--2---:R-:W-:-:S04]  /*21290*/  IADD3 R38, P3, R38, R4, RZ ;  /* 0x0000000426267210 */ /* 0x004fc80007f7e0ff */
[----:B------:R-:W-:Y:S02]  /*212a0*/  MOV R30, R38 ;  /* 0x00000026001e7202 */ /* 0x000fe40000000f00 */
[----:B------:R-:W-:Y:S01]  /*212b0*/  IADD3 R36, P4, R36, R4, RZ ;  /* 0x0000000424247210 */ /* 0x000fe20007f9e0ff */
[----:B------:R-:W-:-:S04]  /*212c0*/  IMAD.X R39, R39, 0x1, R3, P3 ;  /* 0x0000000127277824 */ /* 0x000fc800018e0603 */
[----:B------:R-:W-:Y:S02]  /*212d0*/  IMAD.MOV.U32 R31, RZ, RZ, R39 ;  /* 0x000000ffff1f7224 */ /* 0x000fe400078e0027 */
[----:B------:R-:W-:Y:S01]  /*212e0*/  IMAD.X R37, R37, 0x1, R3, P4 ;  /* 0x0000000125257824 */ /* 0x000fe200020e0603 */
[----:B------:R-:W-:Y:S02]  /*212f0*/  IADD3 R34, P3, R34, R4, RZ ;  /* 0x0000000422227210 */ /* 0x000fe40007f7e0ff */
[----:B------:R1:W-:Y:S04]  /*21300*/  LDGSTS.E [R29+0x23000], desc[UR8][R30.64], P2 ;  /* 0x230000001e1d7fae */ /* 0x0003e80009121848 */
[----:B------:R-:W-:Y:S04]  /*21310*/  STL [R1+0x9f8], R38 ;  /* 0x0009f82601007387 */ /* 0x000fe80000100800 */
[----:B------:R-:W-:Y:S01]  /*21320*/  STL [R1+0x9f4], R39 ;  /* 0x0009f42701007387 */ /* 0x000fe20000100800 */
[----:B-1----:R-:W-:-:S02]  /*21330*/  IMAD.MOV.U32 R30, RZ, RZ, R36 ;  /* 0x000000ffff1e7224 */ /* 0x002fc400078e0024 */
[----:B------:R-:W-:Y:S01]  /*21340*/  IMAD.MOV.U32 R31, RZ, RZ, R37 ;  /* 0x000000ffff1f7224 */ /* 0x000fe200078e0025 */
[----:B------:R-:W-:Y:S04]  /*21350*/  STL [R1+0x9d8], R36 ;  /* 0x0009d82401007387 */ /* 0x000fe80000100800 */
[----:B------:R1:W-:Y:S04]  /*21360*/  STL [R1+0x9d4], R37 ;  /* 0x0009d42501007387 */ /* 0x0003e80000100800 */
[----:B------:R-:W-:Y:S04]  /*21370*/  STL [R1+0x9b8], R34 ;  /* 0x0009b82201007387 */ /* 0x000fe80000100800 */
[----:B------:R2:W-:Y:S01]  /*21380*/  LDGSTS.E [R29+0x23400], desc[UR8][R30.64], P1 ;  /* 0x234000001e1d7fae */ /* 0x0005e20008921848 */
[----:B---3--:R-:W-:-:S05]  /*21390*/  IADD3.X R35, R35, R3, RZ, P3, !PT ;  /* 0x0000000323237210 */ /* 0x008fca0001ffe4ff */
[----:B------:R3:W-:Y:S01]  /*213a0*/  STL [R1+0x9b4], R35 ;  /* 0x0009b42301007387 */ /* 0x0007e20000100800 */
[----:B--2---:R-:W-:-:S03]  /*213b0*/  IMAD.MOV.U32 R31, RZ, RZ, R35 ;  /* 0x000000ffff1f7224 */ /* 0x004fc600078e0023 */
[----:B-1----:R-:W2:Y:S04]  /*213c0*/  LDL.LU R37, [R1+0x10] ;  /* 0x0000100001257983 */ /* 0x002ea80000300800 */
[----:B---3--:R-:W3:Y:S01]  /*213d0*/  LDL.LU R35, [R1+0x14] ;  /* 0x0000140001237983 */ /* 0x008ee20000300800 */
[----:B------:R-:W-:Y:S02]  /*213e0*/  ISETP.GT.AND P1, PT, R28, 0x38, PT ;  /* 0x000000381c00780c */ /* 0x000fe40003f24270 */
[----:B------:R-:W-:Y:S01]  /*213f0*/  IADD3 R226, P4, R226, R4, RZ ;  /* 0x00000004e2e27210 */ /* 0x000fe20007f9e0ff */
[----:B------:R-:W4:Y:S01]  /*21400*/  LDL.LU R39, [R1+0x30] ;  /* 0x0000300001277983 */ /* 0x000f220000300800 */
[----:B------:R-:W-:Y:S02]  /*21410*/  SEL R30, RZ, 0x4, !P1 ;  /* 0x00000004ff1e7807 */ /* 0x000fe40004800000 */
[----:B------:R-:W-:Y:S01]  /*21420*/  ISETP.GT.AND P1, PT, R28, 0x3c, PT ;  /* 0x0000003c1c00780c */ /* 0x000fe20003f24270 */
[----:B------:R-:W-:Y:S01]  /*21430*/  IMAD.X R225, R225, 0x1, R3, P4 ;  /* 0x00000001e1e17824 */ /* 0x000fe200020e0603 */
[----:B------:R-:W-:Y:S01]  /*21440*/  SEL R30, R30, RZ, !P0 ;  /* 0x000000ff1e1e7207 */ /* 0x000fe20004000000 */
[----:B------:R-:W5:Y:S03]  /*21450*/  LDL.LU R38, [R1+0x34] ;  /* 0x0000340001267983 */ /* 0x000f660000300800 */
[----:B------:R-:W-:Y:S01]  /*21460*/  ISETP.NE.U32.AND P2, PT, R30, RZ, PT ;  /* 0x000000ff1e00720c */ /* 0x000fe20003f45070 */
[----:B------:R-:W4:Y:S01]  /*21470*/  LDL.LU R36, [R1+0x50] ;  /* 0x0000500001247983 */ /* 0x000f220000300800 */
[----:B------:R-:W-:-:S04]  /*21480*/  SEL R30, RZ, 0x4, !P1 ;  /* 0x00000004ff1e7807 */ /* 0x000fc80004800000 */
[----:B------:R-:W-:-:S04]  /*21490*/  SEL R30, R30, RZ, !P0 ;  /* 0x000000ff1e1e7207 */ /* 0x000fc80004000000 */
[----:B------:R-:W-:Y:S01]  /*214a0*/  ISETP.NE.U32.AND P1, PT, R30, RZ, PT ;  /* 0x000000ff1e00720c */ /* 0x000fe20003f25070 */
[----:B------:R-:W-:Y:S01]  /*214b0*/  IMAD.MOV.U32 R30, RZ, RZ, R34 ;  /* 0x000000ffff1e7224 */ /* 0x000fe200078e0022 */
[----:B------:R-:W-:Y:S01]  /*214c0*/  IADD3 R234, P3, R234, R4, RZ ;  /* 0x00000004eaea7210 */ /* 0x000fe20007f7e0ff */
[----:B------:R-:W4:Y:S04]  /*214d0*/  LDL.LU R34, [R1+0x54] ;  /* 0x0000540001227983 */ /* 0x000f280000300800 */
        /* <DEDUP_REMOVED lines=9> */
[----:B------:R-:W-:Y:S01]  /*21570*/  SEL R30, RZ, 0x4, !P1 ;  /* 0x00000004ff1e7807 */ /* 0x000fe20004800000 */
[----:B------:R-:W-:-:S03]  /*21580*/  IMAD.X R233, R233, 0x1, R3, P3 ;  /* 0x00000001e9e97824 */ /* 0x000fc600018e0603 */
[----:B------:R-:W-:Y:S02]  /*21590*/  SEL R30, R30, RZ, !P0 ;  /* 0x000000ff1e1e7207 */ /* 0x000fe40004000000 */
[----:B------:R-:W-:Y:S02]  /*215a0*/  IADD3 R242, P4, R242, R4, RZ ;  /* 0x00000004f2f27210 */ /* 0x000fe40007f9e0ff */
[----:B------:R-:W-:Y:S01]  /*215b0*/  ISETP.NE.U32.AND P1, PT, R30, RZ, PT ;  /* 0x000000ff1e00720c */ /* 0x000fe20003f25070 */
[----:B------:R-:W-:Y:S01]  /*215c0*/  IMAD.MOV.U32 R31, RZ, RZ, R233 ;  /* 0x000000ffff1f7224 */ /* 0x000fe200078e00e9 */
[----:B------:R-:W-:Y:S01]  /*215d0*/  MOV R30, R234 ;  /* 0x000000ea001e7202 */ /* 0x000fe20000000f00 */
[----:B------:R-:W-:-:S04]  /*215e0*/  IMAD.X R241, R241, 0x1, R3, P4 ;  /* 0x00000001f1f17824 */ /* 0x000fc800020e0603 */
[----:B------:R1:W-:Y:S02]  /*215f0*/  LDGSTS.E [R29+0x24000], desc[UR8][R30.64], P2 ;  /* 0x240000001e1d7fae */ /* 0x0003e40009121848 */
[----:B-1----:R-:W-:Y:S02]  /*21600*/  IMAD.MOV.U32 R30, RZ, RZ, R242 ;  /* 0x000000ffff1e7224 */ /* 0x002fe400078e00f2 */
[----:B------:R-:W-:-:S05]  /*21610*/  IMAD.MOV.U32 R31, RZ, RZ, R241 ;  /* 0x000000ffff1f7224 */ /* 0x000fca00078e00f1 */
[----:B------:R1:W-:Y:S01]  /*21620*/  LDGSTS.E [R29+0x24400], desc[UR8][R30.64], P1 ;  /* 0x244000001e1d7fae */ /* 0x0003e20008921848 */
[----:B------:R-:W-:Y:S02]  /*21630*/  ISETP.GT.AND P1, PT, R28, 0x48, PT ;  /* 0x000000481c00780c */ /* 0x000fe40003f24270 */
[----:B------:R-:W-:Y:S02]  /*21640*/  IADD3 R250, P3, R250, R4, RZ ;  /* 0x00000004fafa7210 */ /* 0x000fe40007f7e0ff */
[----:B-1----:R-:W-:Y:S02]  /*21650*/  SEL R30, RZ, 0x4, !P1 ;  /* 0x00000004ff1e7807 */ /* 0x002fe40004800000 */
[----:B------:R-:W-:Y:S02]  /*21660*/  ISETP.GT.AND P1, PT, R28, 0x4c, PT ;  /* 0x0000004c1c00780c */ /* 0x000fe40003f24270 */
[----:B------:R-:W-:-:S04]  /*21670*/  SEL R30, R30, RZ, !P0 ;  /* 0x000000ff1e1e7207 */ /* 0x000fc80004000000 */
[----:B------:R-:W-:Y:S02]  /*21680*/  ISETP.NE.U32.AND P2, PT, R30, RZ, PT ;  /* 0x000000ff1e00720c */ /* 0x000fe40003f45070 */
[----:B------:R-:W-:Y:S02]  /*21690*/  SEL R30, RZ, 0x4, !P1 ;  /* 0x00000004ff1e7807 */ /* 0x000fe40004800000 */
[----:B------:R-:W-:Y:S02]  /*216a0*/  IADD3.X R249, R249, R3, RZ, P3, !PT ;  /* 0x00000003f9f97210 */ /* 0x000fe40001ffe4ff */
[----:B------:R-:W-:-:S03]  /*216b0*/  SEL R30, R30, RZ, !P0 ;  /* 0x000000ff1e1e7207 */ /* 0x000fc60004000000 */
[----:B------:R-:W-:Y:S01]  /*216c0*/  IMAD.MOV.U32 R31, RZ, RZ, R249 ;  /* 0x000000ffff1f7224 */ /* 0x000fe200078e00f9 */
[----:B------:R-:W-:Y:S01]  /*216d0*/  ISETP.NE.U32.AND P1, PT, R30, RZ, PT ;  /* 0x000000ff1e00720c */ /* 0x000fe20003f25070 */
[----:B------:R-:W-:-:S05]  /*216e0*/  IMAD.MOV.U32 R30, RZ, RZ, R250 ;  /* 0x000000ffff1e7224 */ /* 0x000fca00078e00fa */
[----:B------:R1:W-:Y:S01]  /*216f0*/  LDGSTS.E [R29+0x24800], desc[UR8][R30.64], P2 ;  /* 0x248000001e1d7fae */ /* 0x0003e20009121848 */
[----:B---3--:R-:W-:-:S05]  /*21700*/  IADD3 R35, P4, R35, R4, RZ ;  /* 0x0000000423237210 */ /* 0x008fca0007f9e0ff */
[----:B--2---:R-:W-:Y:S01]  /*21710*/  IMAD.X R37, R37, 0x1, R3, P4 ;  /* 0x0000000125257824 */ /* 0x004fe200020e0603 */
[----:B------:R-:W-:Y:S01]  /*21720*/  STL [R1+0x14], R35 ;  /* 0x0000142301007387 */ /* 0x000fe20000100800 */
[----:B-1----:R-:W-:-:S03]  /*21730*/  MOV R30, R35 ;  /* 0x00000023001e7202 */ /* 0x002fc60000000f00 */
[----:B------:R1:W-:Y:S01]  /*21740*/  STL [R1+0x10], R37 ;  /* 0x0000102501007387 */ /* 0x0003e20000100800 */
[----:B------:R-:W-:-:S03]  /*21750*/  IMAD.MOV.U32 R31, RZ, RZ, R37 ;  /* 0x000000ffff1f7224 */ /* 0x000fc600078e0025 */
[----:B------:R-:W2:Y:S04]  /*21760*/  LDL.LU R41, [R1+0x70] ;  /* 0x0000700001297983 */ /* 0x000ea80000300800 */
[----:B------:R-:W3:Y:S04]  /*21770*/  LDL.LU R40, [R1+0x74] ;  /* 0x0000740001287983 */ /* 0x000ee80000300800 */
[----:B-1----:R-:W2:Y:S04]  /*21780*/  LDL.LU R37, [R1+0x90] ;  /* 0x0000900001257983 */ /* 0x002ea80000300800 */
[----:B------:R-:W2:Y:S04]  /*21790*/  LDL.LU R35, [R1+0x94] ;  /* 0x0000940001237983 */ /* 0x000ea80000300800 */
[----:B------:R1:W-:Y:S01]  /*217a0*/  LDGSTS.E [R29+0x24c00], desc[UR8][R30.64], P1 ;  /* 0x24c000001e1d7fae */ /* 0x0003e20008921848 */
[----:B------:R-:W-:-:S04]  /*217b0*/  ISETP.GT.AND P1, PT, R28, 0x50, PT ;  /* 0x000000501c00780c */ /* 0x000fc80003f24270 */
[----:B-1----:R-:W-:Y:S02]  /*217c0*/  SEL R30, RZ, 0x4, !P1 ;  /* 0x00000004ff1e7807 */ /* 0x002fe40004800000 */
[----:B------:R-:W-:Y:S02]  /*217d0*/  ISETP.GT.AND P1, PT, R28, 0x54, PT ;  /* 0x000000541c00780c */ /* 0x000fe40003f24270 */
[----:B------:R-:W-:Y:S02]  /*217e0*/  SEL R30, R30, RZ, !P0 ;  /* 0x000000ff1e1e7207 */ /* 0x000fe40004000000 */
[----:B-----5:R-:W-:Y:S02]  /*217f0*/  IADD3 R38, P3, R38, R4, RZ ;  /* 0x0000000426267210 */ /* 0x020fe40007f7e0ff */
[----:B------:R-:W-:Y:S02]  /*21800*/  ISETP.NE.U32.AND P2, PT, R30, RZ, PT ;  /* 0x000000ff1e00720c */ /* 0x000fe40003f45070 */
[----:B------:R-:W-:-:S02]  /*21810*/  SEL R30, RZ, 0x4, !P1 ;  /* 0x00000004ff1e7807 */ /* 0x000fc40004800000 */
[----:B----4-:R-:W-:Y:S02]  /*21820*/  IADD3 R34, P4, R34, R4, RZ ;  /* 0x0000000422227210 */ /* 0x010fe40007f9e0ff */
[----:B------:R-:W-:Y:S01]  /*21830*/  SEL R30, R30, RZ, !P0 ;  /* 0x000000ff1e1e7207 */ /* 0x000fe20004000000 */
[--C-:B------:R-:W-:Y:S02]  /*21840*/  IMAD.X R39, R39, 0x1, R3.reuse, P3 ;  /* 0x0000000127277824 */ /* 0x100fe400018e0603 */
[----:B------:R-:W-:Y:S01]  /*21850*/  IMAD.X R36, R36, 0x1, R3, P4 ;  /* 0x0000000124247824 */ /* 0x000fe200020e0603 */
[----:B------:R-:W-:Y:S01]  /*21860*/  ISETP.NE.U32.AND P1, PT, R30, RZ, PT ;  /* 0x000000ff1e00720c */ /* 0x000fe20003f25070 */
[----:B------:R-:W-:Y:S01]  /*21870*/  STL [R1+0x34], R38 ;  /* 0x0000342601007387 */ /* 0x000fe20000100800 */
[----:B------:R-:W-:Y:S01]  /*21880*/  MOV R30, R38 ;  /* 0x00000026001e7202 */ /* 0x000fe20000000f00 */
[----:B------:R-:W-:Y:S02]  /*21890*/  IMAD.MOV.U32 R31, RZ, RZ, R39 ;  /* 0x000000ffff1f7224 */ /* 0x000fe400078e0027 */
[----:B------:R1:W-:Y:S04]  /*218a0*/  STL [R1+0x30], R39 ;  /* 0x0000302701007387 */ /* 0x0003e80000100800 */
[----:B------:R-:W-:Y:S04]  /*218b0*/  STL [R1+0x54], R34 ;  /* 0x0000542201007387 */ /* 0x000fe80000100800 */
[----:B------:R4:W-:Y:S04]  /*218c0*/  STL [R1+0x50], R36 ;  /* 0x0000502401007387 */ /* 0x0009e80000100800 */
[----:B-1----:R-:W5:Y:S04]  /*218d0*/  LDL.LU R39, [R1+0xb0] ;  /* 0x0000b00001277983 */ /* 0x002f680000300800 */
[----:B------:R1:W-:Y:S04]  /*218e0*/  LDGSTS.E [R29+0x25000], desc[UR8][R30.64], P2 ;  /* 0x250000001e1d7fae */ /* 0x0003e80009121848 */
[----:B------:R-:W5:Y:S01]  /*218f0*/  LDL.LU R38, [R1+0xb4] ;  /* 0x0000b40001267983 */ /* 0x000f620000300800 */
[----:B-1----:R-:W-:-:S02]  /*21900*/  IMAD.MOV.U32 R30, RZ, RZ, R34 ;  /* 0x000000ffff1e7224 */ /* 0x002fc400078e0022 */
[----:B------:R-:W-:Y:S02]  /*21910*/  IMAD.MOV.U32 R31, RZ, RZ, R36 ;  /* 0x000000ffff1f7224 */ /* 0x000fe400078e0024 */
[----:B----4-:R-:W4:Y:S04]  /*21920*/  LDL.LU R36, [R1+0xd0] ;  /* 0x0000d00001247983 */ /* 0x010f280000300800 */
[----:B------:R-:W4:Y:S04]  /*21930*/  LDL.LU R34, [R1+0xd4] ;  /* 0x0000d40001227983 */ /* 0x000f280000300800 */
        /* <DEDUP_REMOVED lines=9> */
[----:B---3--:R-:W-:-:S04]  /*219d0*/  IADD3 R40, P3, R40, R4, RZ ;  /* 0x0000000428287210 */ /* 0x008fc80007f7e0ff */
[----:B--2---:R-:W-:Y:S02]  /*219e0*/  IADD3.X R41, R41, R3, RZ, P3, !PT ;  /* 0x0000000329297210 */ /* 0x004fe40001ffe4ff */
[----:B------:R-:W-:Y:S01]  /*219f0*/  IADD3 R35, P4, R35, R4, RZ ;  /* 0x0000000423237210 */ /* 0x000fe20007f9e0ff */
[----:B------:R-:W-:Y:S01]  /*21a00*/  STL [R1+0x74], R40 ;  /* 0x0000742801007387 */ /* 0x000fe20000100800 */
[----:B------:R-:W-:-:S03]  /*21a10*/  IMAD.MOV.U32 R30, RZ, RZ, R40 ;  /* 0x000000ffff1e7224 */ /* 0x000fc600078e0028 */
[----:B------:R-:W-:Y:S01]  /*21a20*/  IMAD.X R37, R37, 0x1, R3, P4 ;  /* 0x0000000125257824 */ /* 0x000fe200020e0603 */
[----:B------:R1:W-:Y:S01]  /*21a30*/  STL [R1+0x70], R41 ;  /* 0x0000702901007387 */ /* 0x0003e20000100800 */
[----:B------:R-:W-:-:S03]  /*21a40*/  IMAD.MOV.U32 R31, RZ, RZ, R41 ;  /* 0x000000ffff1f7224 */ /* 0x000fc600078e0029 */
[----:B------:R-:W-:Y:S04]  /*21a50*/  STL [R1+0x94], R35 ;  /* 0x0000942301007387 */ /* 0x000fe80000100800 */
[----:B------:R2:W-:Y:S04]  /*21a60*/  STL [R1+0x90], R37 ;  /* 0x0000902501007387 */ /* 0x0005e80000100800 */
[----:B-1----:R-:W3:Y:S04]  /*21a70*/  LDL.LU R41, [R1+0xf0] ;  /* 0x0000f00001297983 */ /* 0x002ee80000300800 */
[----:B------:R1:W-:Y:S04]  /*21a80*/  LDGSTS.E [R29+0x25800], desc[UR8][R30.64], P2 ;  /* 0x258000001e1d7fae */ /* 0x0003e80009121848 */
[----:B------:R-:W3:Y:S01]  /*21a90*/  LDL.LU R40, [R1+0xf4] ;  /* 0x0000f40001287983 */ /* 0x000ee20000300800 */
[----:B-1----:R-:W-:Y:S01]  /*21aa0*/  IMAD.MOV.U32 R31, RZ, RZ, R37 ;  /* 0x000000ffff1f7224 */ /* 0x002fe200078e0025 */
[----:B------:R-:W-:-:S02]  /*21ab0*/  MOV R30, R35 ;  /* 0x00000023001e7202 */ /* 0x000fc40000000f00 */
[----:B--2---:R-:W2:Y:S04]  /*21ac0*/  LDL.LU R37, [R1+0x110] ;  /* 0x0001100001257983 */ /* 0x004ea80000300800 */
        /* <DEDUP_REMOVED lines=8> */
[----:B------:R-:W-:Y:S01]  /*21b50*/  SEL R30, RZ, 0x4, !P1 ;  /* 0x00000004ff1e7807 */ /* 0x000fe20004800000 */
[----:B------:R-:W-:-:S03]  /*21b60*/  IMAD.X R39, R39, 0x1, R3, P3 ;  /* 0x0000000127277824 */ /* 0x000fc600018e0603 */
[----:B------:R-:W-:Y:S02]  /*21b70*/  SEL R30, R30, RZ, !P0 ;  /* 0x000000ff1e1e7207 */ /* 0x000fe40004000000 */
[----:B----4-:R-:W-:Y:S02]  /*21b80*/  IADD3 R34, P4, R34, R4, RZ ;  /* 0x0000000422227210 */ /* 0x010fe40007f9e0ff */
[----:B------:R-:W-:Y:S01]  /*21b90*/  ISETP.NE.U32.AND P1, PT, R30, RZ, PT ;  /* 0x000000ff1e00720c */ /* 0x000fe20003f25070 */
[----:B------:R-:W-:Y:S01]  /*21ba0*/  IMAD.MOV.U32 R31, RZ, RZ, R39 ;  /* 0x000000ffff1f7224 */ /* 0x000fe200078e0027 */
[----:B------:R-:W-:Y:S01]  /*21bb0*/  MOV R30, R38 ;  /* 0x00000026001e7202 */ /* 0x000fe20000000f00 */
[----:B------:R-:W-:Y:S01]  /*21bc0*/  IMAD.X R36, R36, 0x1, R3, P4 ;  /* 0x0000000124247824 */ /* 0x000fe200020e0603 */
[----:B------:R-:W-:Y:S04]  /*21bd0*/  STL [R1+0xb4], R38 ;  /* 0x0000b42601007387 */ /* 0x000fe80000100800 */
[----:B------:R1:W-:Y:S04]  /*21be0*/  STL [R1+0xb0], R39 ;  /* 0x0000b02701007387 */ /* 0x0003e80000100800 */
[----:B------:R-:W-:Y:S04]  /*21bf0*/  STL [R1+0xd4], R34 ;  /* 0x0000d42201007387 */ /* 0x000fe80000100800 */
[----:B------:R4:W-:Y:S04]  /*21c00*/  STL [R1+0xd0], R36 ;  /* 0x0000d02401007387 */ /* 0x0009e80000100800 */
[----:B------:R5:W-:Y:S04]  /*21c10*/  LDGSTS.E [R29+0x26000], desc[UR8][R30.64], P2 ;  /* 0x260000001e1d7fae */ /* 0x000be80009121848 */
[----:B-1----:R-:W2:Y:S04]  /*21c20*/  LDL.LU R39, [R1+0x130] ;  /* 0x0001300001277983 */ /* 0x002ea80000300800 */
[----:B------:R-:W2:Y:S01]  /*21c30*/  LDL.LU R38, [R1+0x134] ;  /* 0x0001340001267983 */ /* 0x000ea20000300800 */
[----:B-----5:R-:W-:-:S02]  /*21c40*/  IMAD.MOV.U32 R30, RZ, RZ, R34 ;  /* 0x000000ffff1e7224 */ /* 0x020fc400078e0022 */
[----:B------:R-:W-:Y:S02]  /*21c50*/  IMAD.MOV.U32 R31, RZ, RZ, R36 ;  /* 0x000000ffff1f7224 */ /* 0x000fe400078e0024 */
[----:B----4-:R-:W4:Y:S04]  /*21c60*/  LDL.LU R36, [R1+0x150] ;  /* 0x0001500001247983 */ /* 0x010f280000300800 */
[----:B------:R-:W5:Y:S04]  /*21c70*/  LDL.LU R34, [R1+0x154] ;  /* 0x0001540001227983 */ /* 0x000f680000300800 */
        /* <DEDUP_REMOVED lines=10> */
[----:B------:R-:W-:Y:S01]  /*21d20*/  IADD3.X R41, R41, R3, RZ, P3, !PT ;  /* 0x0000000329297210 */ /* 0x000fe20001ffe4ff */
[----:B------:R-:W-:Y:S01]  /*21d30*/  IMAD.MOV.U32 R30, RZ, RZ, R40 ;  /* 0x000000ffff1e7224 */ /* 0x000fe200078e0028 */
[----:B------:R-:W-:Y:S01]  /*21d40*/  STL [R1+0xf4], R40 ;  /* 0x0000f42801007387 */ /* 0x000fe20000100800 */
[----:B--2---:R-:W-:Y:S02]  /*21d50*/  IADD3 R35, P4, R35, R4, RZ ;  /* 0x0000000423237210 */ /* 0x004fe40007f9e0ff */
[----:B------:R-:W-:Y:S01]  /*21d60*/  IMAD.MOV.U32 R31, RZ, RZ, R41 ;  /* 0x000000ffff1f7224 */ /* 0x000fe200078e0029 */
[----:B------:R1:W-:Y:S02]  /*21d70*/  STL [R1+0xf0], R41 ;  /* 0x0000f02901007387 */ /* 0x0003e40000100800 */
[----:B------:R-:W-:Y:S02]  /*21d80*/  IMAD.X R37, R37, 0x1, R3, P4 ;  /* 0x0000000125257824 */ /* 0x000fe400020e0603 */
[----:B------:R-:W-:Y:S04]  /*21d90*/  STL [R1+0x114], R35 ;  /* 0x0001142301007387 */ /* 0x000fe80000100800 */
[----:B------:R2:W-:Y:S04]  /*21da0*/  STL [R1+0x110], R37 ;  /* 0x0001102501007387 */ /* 0x0005e80000100800 */
[----:B------:R3:W-:Y:S04]  /*21db0*/  LDGSTS.E [R29+0x26800], desc[UR8][R30.64], P2 ;  /* 0x268000001e1d7fae */ /* 0x0007e80009121848 */
[----:B-1----:R-:W4:Y:S04]  /*21dc0*/  LDL.LU R41, [R1+0x170] ;  /* 0x0001700001297983 */ /* 0x002f280000300800 */
[----:B------:R-:W4:Y:S01]  /*21dd0*/  LDL.LU R40, [R1+0x174] ;  /* 0x0001740001287983 */ /* 0x000f220000300800 */
[----:B---3--:R-:W-:Y:S01]  /*21de0*/  IMAD.MOV.U32 R31, RZ, RZ, R37 ;  /* 0x000000ffff1f7224 */ /* 0x008fe200078e0025 */
[----:B------:R-:W-:-:S02]  /*21df0*/  MOV R30, R35 ;  /* 0x00000023001e7202 */ /* 0x000fc40000000f00 */
[----:B--2---:R-:W2:Y:S04]  /*21e00*/  LDL.LU R37, [R1+0x190] ;  /* 0x0001900001257983 */ /* 0x004ea80000300800 */
        /* <DEDUP_REMOVED lines=8> */
[----:B------:R-:W-:Y:S02]  /*21e90*/  SEL R30, R30, RZ, !P0 ;  /* 0x000000ff1e1e7207 */ /* 0x000fe40004000000 */
[----:B------:R-:W-:Y:S02]  /*21ea0*/  IADD3 R38, P3, R38, R4, RZ ;  /* 0x0000000426267210 */ /* 0x000fe40007f7e0ff */
[----:B------:R-:W-:-:S03]  /*21eb0*/  ISETP.NE.U32.AND P1, PT, R30, RZ, PT ;  /* 0x000000ff1e00720c */ /* 0x000fc60003f25070 */
[----:B------:R-:W-:Y:S01]  /*21ec0*/  IMAD.X R39, R39, 0x1, R3, P3 ;  /* 0x0000000127277824 */ /* 0x000fe200018e0603 */
[----:B------:R-:W-:Y:S02]  /*21ed0*/  MOV R30, R38 ;  /* 0x00000026001e7202 */ /* 0x000fe40000000f00 */
[----:B-----5:R-:W-:Y:S01]  /*21ee0*/  IADD3 R34, P4, R34, R4, RZ ;  /* 0x0000000422227210 */ /* 0x020fe20007f9e0ff */
[----:B------:R-:W-:Y:S01]  /*21ef0*/  IMAD.MOV.U32 R31, RZ, RZ, R39 ;  /* 0x000000ffff1f7224 */ /* 0x000fe200078e0027 */
[----:B------:R-:W-:Y:S03]  /*21f00*/  STL [R1+0x134], R38 ;  /* 0x0001342601007387 */ /* 0x000fe60000100800 */
[----:B----4-:R-:W-:Y:S01]  /*21f10*/  IMAD.X R36, R36, 0x1, R3, P4 ;  /* 0x0000000124247824 */ /* 0x010fe200020e0603 */
        /* <DEDUP_REMOVED lines=19> */
[----:B------:R-:W-:-:S04]  /*22050*/  IADD3 R40, P3, R40, R4, RZ ;  /* 0x0000000428287210 */ /* 0x000fc80007f7e0ff */
[----:B------:R-:W-:Y:S02]  /*22060*/  IADD3.X R41, R41, R3, RZ, P3, !PT ;  /* 0x0000000329297210 */ /* 0x000fe40001ffe4ff */
[----:B---3--:R-:W-:Y:S01]  /*22070*/  IADD3 R35, P4, R35, R4, RZ ;  /* 0x0000000423237210 */ /* 0x008fe20007f9e0ff */
[----:B------:R-:W-:Y:S01]  /*22080*/  STL [R1+0x174], R40 ;  /* 0x0001742801007387 */ /* 0x000fe20000100800 */
[----:B------:R-:W-:-:S03]  /*22090*/  IMAD.MOV.U32 R30, RZ, RZ, R40 ;  /* 0x000000ffff1e7224 */ /* 0x000fc600078e0028 */
[----:B--2---:R-:W-:Y:S01]  /*220a0*/  IMAD.X R37, R37, 0x1, R3, P4 ;  /* 0x0000000125257824 */ /* 0x004fe200020e0603 */
[----:B------:R1:W-:Y:S01]  /*220b0*/  STL [R1+0x170], R41 ;  /* 0x0001702901007387 */ /* 0x0003e20000100800 */
[----:B------:R-:W-:-:S03]  /*220c0*/  IMAD.MOV.U32 R31, RZ, RZ, R41 ;  /* 0x000000ffff1f7224 */ /* 0x000fc600078e0029 */
[----:B------:R2:W-:Y:S04]  /*220d0*/  STL [R1+0x194], R35 ;  /* 0x0001942301007387 */ /* 0x0005e80000100800 */
[----:B------:R3:W-:Y:S04]  /*220e0*/  STL [R1+0x190], R37 ;  /* 0x0001902501007387 */ /* 0x0007e80000100800 */
[----:B------:R-:W4:Y:S04]  /*220f0*/  LDL.LU R42, [R1+0xb38] ;  /* 0x000b3800012a7983 */ /* 0x000f280000300800 */
[----:B------:R3:W-:Y:S04]  /*22100*/  LDGSTS.E [R29+0x27800], desc[UR8][R30.64], P2 ;  /* 0x278000001e1d7fae */ /* 0x0007e80009121848 */
[----:B-1----:R-:W4:Y:S04]  /*22110*/  LDL.LU R41, [R1+0xb4c] ;  /* 0x000b4c0001297983 */ /* 0x002f280000300800 */
[----:B------:R-:W4:Y:S01]  /*22120*/  LDL.LU R40, [R1+0xb18] ;  /* 0x000b180001287983 */ /* 0x000f220000300800 */
[----:B---3--:R-:W-:-:S03]  /*22130*/  MOV R30, R35 ;  /* 0x00000023001e7202 */ /* 0x008fc60000000f00 */
[----:B--2---:R-:W2:Y:S01]  /*22140*/  LDL.LU R35, [R1+0xb2c] ;  /* 0x000b2c0001237983 */ /* 0x004ea20000300800 */
[----:B------:R-:W-:-:S05]  /*22150*/  IMAD.MOV.U32 R31, RZ, RZ, R37 ;  /* 0x000000ffff1f7224 */ /* 0x000fca00078e0025 */
[----:B------:R1:W-:Y:S01]  /*22160*/  LDGSTS.E [R29+0x27c00], desc[UR8][R30.64], P1 ;  /* 0x27c000001e1d7fae */ /* 0x0003e20008921848 */
[C---:B------:R-:W-:Y:S02]  /*22170*/  ISETP.GT.AND P1, PT, R28.reuse, 0x1, PT ;  /* 0x000000011c00780c */ /* 0x040fe40003f24270 */
[----:B------:R-:W-:Y:S01]  /*22180*/  ISETP.GT.AND P2, PT, R28, 0x5, PT ;  /* 0x000000051c00780c */ /* 0x000fe20003f44270 */
[----:B------:R-:W-:Y:S01]  /*22190*/  IMAD.SHL.U32 R37, R33, 0x4, RZ ;  /* 0x0000000421257824 */ /* 0x000fe200078e00ff */
[----:B-1----:R-:W-:-:S04]  /*221a0*/  SEL R30, RZ, 0x4, !P1 ;  /* 0x00000004ff1e7807 */ /* 0x002fc80004800000 */
[----:B------:R-:W-:Y:S02]  /*221b0*/  SEL R30, R30, RZ, !P0 ;  /* 0x000000ff1e1e7207 */ /* 0x000fe40004000000 */
[----:B------:R-:W-:Y:S02]  /*221c0*/  SEL R29, RZ, 0x4, !P2 ;  /* 0x00000004ff1d7807 */ /* 0x000fe40005000000 */
[----:B------:R-:W-:Y:S02]  /*221d0*/  ISETP.NE.U32.AND P1, PT, R30, RZ, PT ;  /* 0x000000ff1e00720c */ /* 0x000fe40003f25070 */
[----:B------:R-:W-:Y:S02]  /*221e0*/  SEL R29, R29, RZ, !P0 ;  /* 0x000000ff1d1d7207 */ /* 0x000fe40004000000 */
[----:B------:R-:W-:Y:S02]  /*221f0*/  IADD3 R38, P3, R38, R4, RZ ;  /* 0x0000000426267210 */ /* 0x000fe40007f7e0ff */
[----:B------:R-:W-:-:S03]  /*22200*/  LOP3.LUT R37, R37, 0x20, RZ, 0x3c, !PT ;  /* 0x0000002025257812 */ /* 0x000fc600078e3cff */
[----:B------:R-:W-:Y:S01]  /*22210*/  IMAD.X R39, R39, 0x1, R3, P3 ;  /* 0x0000000127277824 */ /* 0x000fe200018e0603 */
[----:B------:R-:W-:Y:S01]  /*22220*/  STL [R1+0xb88], R38 ;  /* 0x000b882601007387 */ /* 0x000fe20000100800 */
[----:B-----5:R-:W-:-:S04]  /*22230*/  IADD3 R34, P4, R34, R4, RZ ;  /* 0x0000000422227210 */ /* 0x020fc80007f9e0ff */
[----:B----4-:R-:W-:Y:S01]  /*22240*/  IADD3.X R36, R36, R3, RZ, P4, !PT ;  /* 0x0000000324247210 */ /* 0x010fe200027fe4ff */
[----:B------:R-:W-:Y:S01]  /*22250*/  STL [R1+0xb68], R34 ;  /* 0x000b682201007387 */ /* 0x000fe20000100800 */
[----:B------:R-:W-:Y:S01]  /*22260*/  ISETP.NE.U32.AND P2, PT, R29, RZ, PT ;  /* 0x000000ff1d00720c */ /* 0x000fe20003f45070 */
[----:B------:R-:W-:Y:S02]  /*22270*/  VIADD R29, R37, UR7 ;  /* 0x00000007251d7c36 */ /* 0x000fe40008000000 */
[----:B------:R1:W-:Y:S01]  /*22280*/  STL [R1+0xb7c], R39 ;  /* 0x000b7c2701007387 */ /* 0x0003e20000100800 */
[----:B------:R-:W-:Y:S02]  /*22290*/  IMAD.MOV.U32 R30, RZ, RZ, R38 ;  /* 0x000000ffff1e7224 */ /* 0x000fe400078e0026 */
[----:B------:R-:W-:Y:S01]  /*222a0*/  IMAD.MOV.U32 R31, RZ, RZ, R39 ;  /* 0x000000ffff1f7224 */ /* 0x000fe200078e0027 */
[----:B------:R3:W-:Y:S04]  /*222b0*/  STL [R1+0xb58], R36 ;  /* 0x000b582401007387 */ /* 0x0007e80000100800 */
[----:B------:R4:W-:Y:S04]  /*222c0*/  LDGSTS.E [R29+0x20100], desc[UR8][R30.64], P1 ;  /* 0x201000001e1d7fae */ /* 0x0009e80008921848 */
[----:B-1----:R-:W5:Y:S04]  /*222d0*/  LDL.LU R39, [R1+0xaf8] ;  /* 0x000af80001277983 */ /* 0x002f680000300800 */
[----:B------:R-:W5:Y:S01]  /*222e0*/  LDL.LU R38, [R1+0xb0c] ;  /* 0x000b0c0001267983 */ /* 0x000f620000300800 */
[----:B----4-:R-:W-:Y:S01]  /*222f0*/  IMAD.MOV.U32 R31, RZ, RZ, R36 ;  /* 0x000000ffff1f7224 */ /* 0x010fe200078e0024 */
[----:B------:R-:W-:-:S02]  /*22300*/  MOV R30, R34 ;  /* 0x00000022001e7202 */ /* 0x000fc40000000f00 */
[----:B---3--:R-:W3:Y:S01]  /*22310*/  LDL.LU R36, [R1+0xad8] ;  /* 0x000ad80001247983 */ /* 0x008ee20000300800 */
[----:B------:R-:W-:-:S03]  /*22320*/  ISETP.GT.AND P1, PT, R28, 0x9, PT ;  /* 0x000000091c00780c */ /* 0x000fc60003f24270 */
[----:B------:R-:W4:Y:S04]  /*22330*/  LDL.LU R34, [R1+0xaec] ;  /* 0x000aec0001227983 */ /* 0x000f280000300800 */
[----:B------:R1:W-:Y:S02]  /*22340*/  LDGSTS.E [R29+0x20500], desc[UR8][R30.64], P2 ;  /* 0x205000001e1d7fae */ /* 0x0003e40009121848 */
[----:B-1----:R-:W-:Y:S02]  /*22350*/  SEL R30, RZ, 0x4, !P1 ;  /* 0x00000004ff1e7807 */ /* 0x002fe40004800000 */
[----:B------:R-:W-:Y:S02]  /*22360*/  ISETP.GT.AND P1, PT, R28, 0xd, PT ;  /* 0x0000000d1c00780c */ /* 0x000fe40003f24270 */
[----:B------:R-:W-:-:S04]  /*22370*/  SEL R30, R30, RZ, !P0 ;  /* 0x000000ff1e1e7207 */ /* 0x000fc80004000000 */
[----:B------:R-:W-:Y:S02]  /*22380*/  ISETP.NE.U32.AND P2, PT, R30, RZ, PT ;  /* 0x000000ff1e00720c */ /* 0x000fe40003f45070 */
[----:B------:R-:W-:-:S04]  /*22390*/  SEL R30, RZ, 0x4, !P1 ;  /* 0x00000004ff1e7807 */ /* 0x000fc80004800000 */
[----:B------:R-:W-:-:S04]  /*223a0*/  SEL R30, R30, RZ, !P0 ;  /* 0x000000ff1e1e7207 */ /* 0x000fc80004000000 */
[----:B------:R-:W-:Y:S02]  /*223b0*/  ISETP.NE.U32.AND P1, PT, R30, RZ, PT ;  /* 0x000000ff1e00720c */ /* 0x000fe40003f25070 */
[----:B------:R-:W-:-:S05]  /*223c0*/  IADD3 R41, P3, R41, R4, RZ ;  /* 0x0000000429297210 */ /* 0x000fca0007f7e0ff */
[----:B------:R-:W-:Y:S01]  /*223d0*/  IMAD.X R42, R42, 0x1, R3, P3 ;  /* 0x000000012a2a7824 */ /* 0x000fe200018e0603 */
[----:B--2---:R-:W-:Y:S01]  /*223e0*/  IADD3 R35, P4, R35, R4, RZ ;  /* 0x0000000423237210 */ /* 0x004fe20007f9e0ff */
[----:B------:R-:W-:Y:S01]  /*223f0*/  STL [R1+0xb4c], R41 ;  /* 0x000b4c2901007387 */ /* 0x000fe20000100800 */
[----:B------:R-:W-:-:S03]  /*22400*/  MOV R30, R41 ;  /* 0x00000029001e7202 */ /* 0x000fc60000000f00 */
[----:B------:R-:W-:Y:S01]  /*22410*/  IMAD.X R40, R40, 0x1, R3, P4 ;  /* 0x0000000128287824 */ /* 0x000fe200020e0603 */
[----:B------:R1:W-:Y:S01]  /*22420*/  STL [R1+0xb38], R42 ;  /* 0x000b382a01007387 */ /* 0x0003e20000100800 */
[----:B------:R-:W-:-:S03]  /*22430*/  IMAD.MOV.U32 R31, RZ, RZ, R42 ;  /* 0x000000ffff1f7224 */ /* 0x000fc600078e002a */
[----:B------:R-:W-:Y:S04]  /*22440*/  STL [R1+0xb2c], R35 ;  /* 0x000b2c2301007387 */ /* 0x000fe80000100800 */
[----:B------:R2:W-:Y:S04]  /*22450*/  STL [R1+0xb18], R40 ;  /* 0x000b182801007387 */ /* 0x0005e80000100800 */
[----:B-1----:R-:W3:Y:S04]  /*22460*/  LDL.LU R42, [R1+0xac4] ;  /* 0x000ac400012a7983 */ /* 0x002ee80000300800 */
[----:B------:R-:W3:Y:S04]  /*22470*/  LDL.LU R41, [R1+0xac8] ;  /* 0x000ac80001297983 */ /* 0x000ee80000300800 */
[----:B------:R1:W-:Y:S02]  /*22480*/  LDGSTS.E [R29+0x20900], desc[UR8][R30.64], P2 ;  /* 0x209000001e1d7fae */ /* 0x0003e40009121848 */
[----:B-1----:R-:W-:-:S02]  /*22490*/  IMAD.MOV.U32 R31, RZ, RZ, R40 ;  /* 0x000000ffff1f7224 */ /* 0x002fc400078e0028 */
[----:B------:R-:W-:Y:S01]  /*224a0*/  IMAD.MOV.U32 R30, RZ, RZ, R35 ;  /* 0x000000ffff1e7224 */ /* 0x000fe200078e0023 */
[----:B--2---:R-:W2:Y:S04]  /*224b0*/  LDL.LU R40, [R1+0xaa4] ;  /* 0x000aa40001287983 */ /* 0x004ea80000300800 */
[----:B------:R-:W2:Y:S04]  /*224c0*/  LDL.LU R35, [R1+0xaa8] ;  /* 0x000aa80001237983 */ /* 0x000ea80000300800 */
[----:B------:R1:W-:Y:S01]  /*224d0*/  LDGSTS.E [R29+0x20d00], desc[UR8][R30.64], P1 ;  /* 0x20d000001e1d7fae */ /* 0x0003e20008921848 */
[----:B------:R-:W-:-:S04]  /*224e0*/  ISETP.GT.AND P1, PT, R28, 0x11, PT ;  /* 0x000000111c00780c */ /* 0x000fc80003f24270 */
[----:B-1----:R-:W-:Y:S02]  /*224f0*/  SEL R30, RZ, 0x4, !P1 ;  /* 0x00000004ff1e7807 */ /* 0x002fe40004800000 */
[----:B------:R-:W-:Y:S02]  /*22500*/  ISETP.GT.AND P1, PT, R28, 0x15, PT ;  /* 0x000000151c00780c */ /* 0x000fe40003f24270 */
[----:B------:R-:W-:-:S04]  /*22510*/  SEL R30, R30, RZ, !P0 ;  /* 0x000000ff1e1e7207 */ /* 0x000fc80004000000 */
[----:B------:R-:W-:Y:S02]  /*22520*/  ISETP.NE.U32.AND P2, PT, R30, RZ, PT ;  /* 0x000000ff1e00720c */ /* 0x000fe40003f45070 */
[----:B------:R-:W-:Y:S02]  /*22530*/  SEL R30, RZ, 0x4, !P1 ;  /* 0x00000004ff1e7807 */ /* 0x000fe40004800000 */
[----:B-----5:R-:W-:Y:S02]  /*22540*/  IADD3 R38, P3, R38, R4, RZ ;  /* 0x0000000426267210 */ /* 0x020fe40007f7e0ff */
[----:B------:R-:W-:Y:S02]  /*22550*/  SEL R30, R30, RZ, !P0 ;  /* 0x000000ff1e1e7207 */ /* 0x000fe40004000000 */
[----:B------:R-:W-:Y:S02]  /*22560*/  IADD3.X R39, R39, R3, RZ, P3, !PT ;  /* 0x0000000327277210 */ /* 0x000fe40001ffe4ff */
[----:B------:R-:W-:-:S02]  /*22570*/  ISETP.NE.U32.AND P1, PT, R30, RZ, PT ;  /* 0x000000ff1e00720c */ /* 0x000fc40003f25070 */
[----:B----4-:R-:W-:Y:S01]  /*22580*/  IADD3 R34, P4, R34, R4, RZ ;  /* 0x0000000422227210 */ /* 0x010fe20007f9e0ff */
[----:B------:R-:W-:Y:S02]  /*22590*/  IMAD.MOV.U32 R30, RZ, RZ, R38 ;  /* 0x000000ffff1e7224 */ /* 0x000fe400078e0026 */
[----:B------:R-:W-:Y:S02]  /*225a0*/  IMAD.MOV.U32 R31, RZ, RZ, R39 ;  /* 0x000000ffff1f7224 */ /* 0x000fe400078e0027 */
[----:B---3--:R-:W-:Y:S01]  /*225b0*/  IMAD.X R36, R36, 0x1, R3, P4 ;  /* 0x0000000124247824 */ /* 0x008fe200020e0603 */
[----:B------:R-:W-:Y:S04]  /*225c0*/  STL [R1+0xb0c], R38 ;  /* 0x000b0c2601007387 */ /* 0x000fe80000100800 */
[----:B------:R1:W-:Y:S04]  /*225d0*/  STL [R1+0xaf8], R39 ;  /* 0x000af82701007387 */ /* 0x0003e80000100800 */
[----:B------:R3:W-:Y:S04]  /*225e0*/  LDGSTS.E [R29+0x21100], desc[UR8][R30.64], P2 ;  /* 0x211000001e1d7fae */ /* 0x0007e80009121848 */
[----:B------:R-:W-:Y:S04]  /*225f0*/  STL [R1+0xaec], R34 ;  /* 0x000aec2201007387 */ /* 0x000fe80000100800 */
[----:B------:R4:W-:Y:S01]  /*22600*/  STL [R1+0xad8], R36 ;  /* 0x000ad82401007387 */ /* 0x0009e20000100800 */
[----:B---3--:R-:W-:Y:S01]  /*22610*/  MOV R30, R34 ;  /* 0x00000022001e7202 */ /* 0x008fe20000000f00 */
[----:B------:R-:W-:-:S02]  /*22620*/  IMAD.MOV.U32 R31, RZ, RZ, R36 ;  /* 0x000000ffff1f7224 */ /* 0x000fc400078e0024 */
[----:B-1----:R-:W3:Y:S04]  /*22630*/  LDL.LU R39, [R1+0xa84] ;  /* 0x000a840001277983 */ /* 0x002ee80000300800 */
[----:B----4-:R-:W4:Y:S04]  /*22640*/  LDL.LU R36, [R1+0xa88] ;  /* 0x000a880001247983 */ /* 0x010f280000300800 */
[----:B------:R1:W-:Y:S01]  /*22650*/  LDGSTS.E [R29+0x21500], desc[UR8][R30.64], P1 ;  /* 0x215000001e1d7fae */ /* 0x0003e20008921848 */
[----:B------:R-:W-:-:S03]  /*22660*/  ISETP.GT.AND P1, PT, R28, 0x19, PT ;  /* 0x000000191c00780c */ /* 0x000fc60003f24270 */
[----:B------:R-:W5:Y:S04]  /*22670*/  LDL.LU R38, [R1+0xa64] ;  /* 0x000a640001267983 */ /* 0x000f680000300800 */
[----:B------:R-:W5:Y:S01]  /*22680*/  LDL.LU R34, [R1+0xa68] ;  /* 0x000a680001227983 */ /* 0x000f620000300800 */
        /* <DEDUP_REMOVED lines=9> */
[----:B------:R-:W-:Y:S01]  /*22720*/  MOV R30, R41 ;  /* 0x00000029001e7202 */ /* 0x000fe20000000f00 */
[----:B------:R-:W-:Y:S02]  /*22730*/  STL [R1+0xac8], R41 ;  /* 0x000ac82901007387 */ /* 0x000fe40000100800 */
[----:B------:R-:W-:Y:S02]  /*22740*/  IMAD.MOV.U32 R31, RZ, RZ, R42 ;  /* 0x000000ffff1f7224 */ /* 0x000fe400078e002a */
[----:B------:R-:W-:Y:S04]  /*22750*/  STL [R1+0xac4], R42 ;  /* 0x000ac42a01007387 */ /* 0x000fe80000100800 */
[----:B------:R1:W-:Y:S01]  /*22760*/  LDGSTS.E [R29+0x21900], desc[UR8][R30.64], P2 ;  /* 0x219000001e1d7fae */ /* 0x0003e20009121848 */
[----:B--2---:R-:W-:-:S05]  /*22770*/  IADD3 R35, P4, R35, R4, RZ ;  /* 0x0000000423237210 */ /* 0x004fca0007f9e0ff */
[----:B------:R-:W-:Y:S01]  /*22780*/  IMAD.X R40, R40, 0x1, R3, P4 ;  /* 0x0000000128287824 */ /* 0x000fe200020e0603 */
[----:B------:R2:W-:Y:S01]  /*22790*/  STL [R1+0xaa8], R35 ;  /* 0x000aa82301007387 */ /* 0x0005e20000100800 */
[----:B-1----:R-:W-:-:S03]  /*227a0*/  IMAD.MOV.U32 R30, RZ, RZ, R35 ;  /* 0x000000ffff1e7224 */ /* 0x002fc600078e0023 */
[----:B------:R-:W-:Y:S04]  /*227b0*/  STL [R1+0xaa4], R40 ;  /* 0x000aa42801007387 */ /* 0x000fe80000100800 */
[----:B------:R-:W5:Y:S04]  /*227c0*/  LDL.LU R43, [R1+0xa3c] ;  /* 0x000a3c00012b7983 */ /* 0x000f680000300800 */
[----:B--2---:R-:W2:Y:S04]  /*227d0*/  LDL.LU R35, [R1+0xa40] ;  /* 0x000a400001237983 */ /* 0x004ea80000300800 */
[----:B------:R-:W2:Y:S04]  /*227e0*/  LDL.LU R42, [R1+0xa1c] ;  /* 0x000a1c00012a7983 */ /* 0x000ea80000300800 */
[----:B------:R-:W2:Y:S01]  /*227f0*/  LDL.LU R41, [R1+0xa20] ;  /* 0x000a200001297983 */ /* 0x000ea20000300800 */
        /* <DEDUP_REMOVED lines=10> */
[----:B----4-:R-:W-:-:S04]  /*228a0*/  IADD3 R36, P3, R36, R4, RZ ;  /* 0x0000000424247210 */ /* 0x010fc80007f7e0ff */
[----:B---3--:R-:W-:Y:S01]  /*228b0*/  IADD3.X R39, R39, R3, RZ, P3, !PT ;  /* 0x0000000327277210 */ /* 0x008fe20001ffe4ff */
[----:B------:R-:W-:-:S04]  /*228c0*/  IMAD.MOV.U32 R30, RZ, RZ, R36 ;  /* 0x000000ffff1e7224 */ /* 0x000fc800078e0024 */
[----:B------:R-:W-:Y:S01]  /*228d0*/  IMAD.MOV.U32 R31, RZ, RZ, R39 ;  /* 0x000000ffff1f7224 */ /* 0x000fe200078e0027 */
[----:B-----5:R-:W-:-:S04]  /*228e0*/  IADD3 R34, P4, R34, R4, RZ ;  /* 0x0000000422227210 */ /* 0x020fc80007f9e0ff */
[----:B------:R1:W-:Y:S01]  /*228f0*/  LDGSTS.E [R29+0x22100], desc[UR8][R30.64], P2 ;  /* 0x221000001e1d7fae */ /* 0x0003e20009121848 */
[----:B------:R-:W-:Y:S01]  /*22900*/  IMAD.X R38, R38, 0x1, R3, P4 ;  /* 0x0000000126267824 */ /* 0x000fe200020e0603 */
[----:B-1----:R-:W-:-:S03]  /*22910*/  MOV R30, R34 ;  /* 0x00000022001e7202 */ /* 0x002fc60000000f00 */
        /* <DEDUP_REMOVED lines=9> */
[----:B---3--:R-:W3:Y:S03]  /*229b0*/  LDL.LU R39, [R1+0xa00] ;  /* 0x000a000001277983 */ /* 0x008ee60000300800 */
[----:B------:R-:W-:Y:S01]  /*229c0*/  ISETP.NE.U32.AND P2, PT, R30, RZ, PT ;  /* 0x000000ff1e00720c */ /* 0x000fe20003f45070 */
[----:B------:R1:W-:Y:S01]  /*229d0*/  STL [R1+0xa64], R38 ;  /* 0x000a642601007387 */ /* 0x0003e20000100800 */
[----:B------:R-:W-:-:S03]  /*229e0*/  SEL R30, RZ, 0x4, !P1 ;  /* 0x00000004ff1e7807 */ /* 0x000fc60004800000 */
[----:B------:R-:W4:Y:S04]  /*229f0*/  LDL.LU R36, [R1+0x9e0] ;  /* 0x0009e00001247983 */ /* 0x000f280000300800 */
[----:B------:R-:W5:Y:S01]  /*22a00*/  LDL.LU R40, [R1+0x9fc] ;  /* 0x0009fc0001287983 */ /* 0x000f620000300800 */
[----:B------:R-:W-:-:S03]  /*22a10*/  SEL R30, R30, RZ, !P0 ;  /* 0x000000ff1e1e7207 */ /* 0x000fc60004000000 */
[----:B-1----:R-:W5:Y:S01]  /*22a20*/  LDL.LU R38, [R1+0x9dc] ;  /* 0x0009dc0001267983 */ /* 0x002f620000300800 */
[----:B------:R-:W-:-:S03]  /*22a30*/  ISETP.NE.U32.AND P1, PT, R30, RZ, PT ;  /* 0x000000ff1e00720c */ /* 0x000fc60003f25070 */
[----:B------:R-:W5:Y:S01]  /*22a40*/  LDL.LU R34, [R1+0x9c0] ;  /* 0x0009c00001227983 */ /* 0x000f620000300800 */
[----:B--2---:R-:W-:-:S05]  /*22a50*/  IADD3 R35, P3, R35, R4, RZ ;  /* 0x0000000423237210 */ /* 0x004fca0007f7e0ff */
[----:B------:R-:W-:Y:S01]  /*22a60*/  IMAD.X R43, R43, 0x1, R3, P3 ;  /* 0x000000012b2b7824 */ /* 0x000fe200018e0603 */
[----:B------:R-:W-:Y:S01]  /*22a70*/  IADD3 R41, P4, R41, R4, RZ ;  /* 0x0000000429297210 */ /* 0x000fe20007f9e0ff */
[----:B------:R1:W-:Y:S01]  /*22a80*/  STL [R1+0xa40], R35 ;  /* 0x000a402301007387 */ /* 0x0003e20000100800 */
[----:B------:R-:W-:-:S03]  /*22a90*/  MOV R30, R35 ;  /* 0x00000023001e7202 */ /* 0x000fc60000000f00 */
[----:B------:R-:W-:Y:S04]  /*22aa0*/  STL [R1+0xa3c], R43 ;  /* 0x000a3c2b01007387 */ /* 0x000fe80000100800 */
[----:B------:R-:W-:Y:S04]  /*22ab0*/  STL [R1+0xa20], R41 ;  /* 0x000a202901007387 */ /* 0x000fe80000100800 */
[----:B-1----:R-:W2:Y:S01]  /*22ac0*/  LDL.LU R35, [R1+0x9bc] ;  /* 0x0009bc0001237983 */ /* 0x002ea20000300800 */
[----:B------:R-:W-:Y:S02]  /*22ad0*/  IMAD.MOV.U32 R31, RZ, RZ, R43 ;  /* 0x000000ffff1f7224 */ /* 0x000fe400078e002b */
[----:B------:R-:W-:-:S03]  /*22ae0*/  IMAD.X R42, R42, 0x1, R3, P4 ;  /* 0x000000012a2a7824 */ /* 0x000fc600020e0603 */
[----:B------:R1:W-:Y:S02]  /*22af0*/  LDGSTS.E [R29+0x22900], desc[UR8][R30.64], P2 ;  /* 0x229000001e1d7fae */ /* 0x0003e40009121848 */
[----:B-1----:R-:W-:Y:S02]  /*22b00*/  IMAD.MOV.U32 R30, RZ, RZ, R41 ;  /* 0x000000ffff1e7224 */ /* 0x002fe400078e0029 */
        /* <DEDUP_REMOVED lines=11> */
[----:B---3--:R-:W-:-:S05]  /*22bc0*/  IADD3 R39, P3, R39, R4, RZ ;  /* 0x0000000427277210 */ /* 0x008fca0007f7e0ff */
[----:B------:R-:W-:Y:S01]  /*22bd0*/  IMAD.MOV.U32 R30, RZ, RZ, R39 ;  /* 0x000000ffff1e7224 */ /* 0x000fe200078e0027 */
[----:B----4-:R-:W-:Y:S02]  /*22be0*/  IADD3 R36, P4, R36, R4, RZ ;  /* 0x0000000424247210 */ /* 0x010fe40007f9e0ff */
[----:B-----5:R-:W-:-:S05]  /*22bf0*/  IADD3.X R40, R40, R3, RZ, P3, !PT ;  /* 0x0000000328287210 */ /* 0x020fca0001ffe4ff */
[----:B------:R-:W-:Y:S02]  /*22c00*/  IMAD.MOV.U32 R31, RZ, RZ, R40 ;  /* 0x000000ffff1f7224 */ /* 0x000fe400078e0028 */
[----:B------:R-:W-:Y:S01]  /*22c10*/  IMAD.X R38, R38, 0x1, R3, P4 ;  /* 0x0000000126267824 */ /* 0x000fe200020e0603 */
[----:B------:R-:W-:Y:S01]  /*22c20*/  IADD3 R34, P3, R34, R4, RZ ;  /* 0x0000000422227210 */ /* 0x000fe20007f7e0ff */
[----:B------:R-:W-:Y:S04]  /*22c30*/  STL [R1+0xa00], R39 ;  /* 0x000a002701007387 */ /* 0x000fe80000100800 */
[----:B------:R1:W-:Y:S04]  /*22c40*/  LDGSTS.E [R29+0x23100], desc[UR8][R30.64], P2 ;  /* 0x231000001e1d7fae */ /* 0x0003e80009121848 */
[----:B------:R-:W-:Y:S04]  /*22c50*/  STL [R1+0x9fc], R40 ;  /* 0x0009fc2801007387 */ /* 0x000fe80000100800 */
[----:B------:R3:W-:Y:S01]  /*22c60*/  STL [R1+0x9e0], R36 ;  /* 0x0009e02401007387 */ /* 0x0007e20000100800 */
[----:B-1----:R-:W-:Y:S01]  /*22c70*/  MOV R30, R36 ;  /* 0x00000024001e7202 */ /* 0x002fe20000000f00 */
[----:B------:R-:W-:-:S02]  /*22c80*/  IMAD.MOV.U32 R31, RZ, RZ, R38 ;  /* 0x000000ffff1f7224 */ /* 0x000fc400078e0026 */
[----:B------:R-:W-:Y:S04]  /*22c90*/  STL [R1+0x9dc], R38 ;  /* 0x0009dc2601007387 */ /* 0x000fe80000100800 */
[----:B------:R-:W-:Y:S04]  /*22ca0*/  STL [R1+0x9c0], R34 ;  /* 0x0009c02201007387 */ /* 0x000fe80000100800 */
[----:B------:R1:W-:Y:S01]  /*22cb0*/  LDGSTS.E [R29+0x23500], desc[UR8][R30.64], P1 ;  /* 0x235000001e1d7fae */ /* 0x0003e20008921848 */
[----:B--2---:R-:W-:-:S04]  /*22cc0*/  IMAD.X R35, R35, 0x1, R3, P3 ;  /* 0x0000000123237824 */ /* 0x004fc800018e0603 */
[----:B-1----:R-:W-:Y:S01]  /*22cd0*/  IMAD.MOV.U32 R31, RZ, RZ, R35 ;  /* 0x000000ffff1f7224 */ /* 0x002fe200078e0023 */
[----:B------:R1:W-:Y:S04]  /*22ce0*/  STL [R1+0x9bc], R35 ;  /* 0x0009bc2301007387 */ /* 0x0003e80000100800 */
[----:B---3--:R-:W2:Y:S04]  /*22cf0*/  LDL.LU R36, [R1+0x18] ;  /* 0x0000180001247983 */ /* 0x008ea80000300800 */
[----:B-1----:R-:W3:Y:S01]  /*22d00*/  LDL.LU R35, [R1+0x1c] ;  /* 0x00001c0001237983 */ /* 0x002ee20000300800 */
[----:B------:R-:W-:-:S02]  /*22d10*/  ISETP.GT.AND P1, PT, R28, 0x39, PT ;  /* 0x000000391c00780c */ /* 0x000fc40003f24270 */
        /* <DEDUP_REMOVED lines=11> */
[----:B------:R-:W-:Y:S02]  /*22dd0*/  ISETP.NE.U32.AND P1, PT, R30, RZ, PT ;  /* 0x000000ff1e00720c */ /* 0x000fe40003f25070 */
[----:B------:R-:W-:Y:S02]  /*22de0*/  MOV R30, R34 ;  /* 0x00000022001e7202 */ /* 0x000fe40000000f00 */
[----:B------:R-:W-:Y:S01]  /*22df0*/  IADD3 R236, P3, R236, R4, RZ ;  /* 0x00000004ecec7210 */ /* 0x000fe20007f7e0ff */
[----:B------:R-:W4:Y:S04]  /*22e00*/  LDL.LU R34, [R1+0x5c] ;  /* 0x00005c0001227983 */ /* 0x000f280000300800 */
[----:B------:R1:W-:Y:S02]  /*22e10*/  LDGSTS.E [R29+0x23900], desc[UR8][R30.64], P2 ;  /* 0x239000001e1d7fae */ /* 0x0003e40009121848 */
[----:B-1----:R-:W-:-:S02]  /*22e20*/  IMAD.MOV.U32 R30, RZ, RZ, R228 ;  /* 0x000000ffff1e7224 */ /* 0x002fc400078e00e4 */
[----:B------:R-:W-:-:S05]  /*22e30*/  IMAD.MOV.U32 R31, RZ, RZ, R227 ;  /* 0x000000ffff1f7224 */ /* 0x000fca00078e00e3 */
[----:B------:R1:W-:Y:S01]  /*22e40*/  LDGSTS.E [R29+0x23d00], desc[UR8][R30.64], P1 ;  /* 0x23d000001e1d7fae */ /* 0x0003e20008921848 */
[----:B------:R-:W-:-:S04]  /*22e50*/  ISETP.GT.AND P1, PT, R28, 0x41, PT ;  /* 0x000000411c00780c */ /* 0x000fc80003f24270 */
[----:B-1----:R-:W-:Y:S02]  /*22e60*/  SEL R30, RZ, 0x4, !P1 ;  /* 0x00000004ff1e7807 */ /* 0x002fe40004800000 */
[----:B------:R-:W-:Y:S02]  /*22e70*/  ISETP.GT.AND P1, PT, R28, 0x45, PT ;  /* 0x000000451c00780c */ /* 0x000fe40003f24270 */
[----:B------:R-:W-:-:S04]  /*22e80*/  SEL R30, R30, RZ, !P0 ;  /* 0x000000ff1e1e7207 */ /* 0x000fc80004000000 */
[----:B------:R-:W-:Y:S02]  /*22e90*/  ISETP.NE.U32.AND P2, PT, R30, RZ, PT ;  /* 0x000000ff1e00720c */ /* 0x000fe40003f45070 */
[----:B------:R-:W-:Y:S02]  /*22ea0*/  SEL R30, RZ, 0x4, !P1 ;  /* 0x00000004ff1e7807 */ /* 0x000fe40004800000 */
[----:B------:R-:W-:Y:S02]  /*22eb0*/  IADD3.X R235, R235, R3, RZ, P3, !PT ;  /* 0x00000003ebeb7210 */ /* 0x000fe40001ffe4ff */
[----:B------:R-:W-:Y:S02]  /*22ec0*/  SEL R30, R30, RZ, !P0 ;  /* 0x000000ff1e1e7207 */ /* 0x000fe40004000000 */
[----:B------:R-:W-:Y:S02]  /*22ed0*/  IADD3 R244, P4, R244, R4, RZ ;  /* 0x00000004f4f47210 */ /* 0x000fe40007f9e0ff */
[----:B------:R-:W-:Y:S01]  /*22ee0*/  ISETP.NE.U32.AND P1, PT, R30, RZ, PT ;  /* 0x000000ff1e00720c */ /* 0x000fe20003f25070 */
[----:B------:R-:W-:-:S02]  /*22ef0*/  IMAD.MOV.U32 R30, RZ, RZ, R236 ;  /* 0x000000ffff1e7224 */ /* 0x000fc400078e00ec */
[----:B------:R-:W-:Y:S02]  /*22f00*/  IMAD.MOV.U32 R31, RZ, RZ, R235 ;  /* 0x000000ffff1f7224 */ /* 0x000fe400078e00eb */
[----:B------:R-:W-:-:S03]  /*22f10*/  IMAD.X R243, R243, 0x1, R3, P4 ;  /* 0x00000001f3f37824 */ /* 0x000fc600020e0603 */
[----:B------:R1:W-:Y:S02]  /*22f20*/  LDGSTS.E [R29+0x24100], desc[UR8][R30.64], P2 ;  /* 0x241000001e1d7fae */ /* 0x0003e40009121848 */
[----:B-1----:R-:W-:Y:S01]  /*22f30*/  MOV R30, R244 ;  /* 0x000000f4001e7202 */ /* 0x002fe20000000f00 */
        /* <DEDUP_REMOVED lines=8> */
[----:B------:R-:W-:Y:S01]  /*22fc0*/  SEL R30, RZ, 0x4, !P1 ;  /* 0x00000004ff1e7807 */ /* 0x000fe20004800000 */
[----:B------:R-:W-:-:S03]  /*22fd0*/  IMAD.X R251, R251, 0x1, R3, P3 ;  /* 0x00000001fbfb7824 */ /* 0x000fc600018e0603 */
[----:B------:R-:W-:Y:S01]  /*22fe0*/  SEL R30, R30, RZ, !P0 ;  /* 0x000000ff1e1e7207 */ /* 0x000fe20004000000 */
[----:B------:R-:W-:-:S03]  /*22ff0*/  IMAD.MOV.U32 R31, RZ, RZ, R251 ;  /* 0x000000ffff1f7224 */ /* 0x000fc600078e00fb */
[----:B------:R-:W-:Y:S02]  /*23000*/  ISETP.NE.U32.AND P1, PT, R30, RZ, PT ;  /* 0x000000ff1e00720c */ /* 0x000fe40003f25070 */
[----:B------:R-:W-:-:S05]  /*23010*/  MOV R30, R252 ;  /* 0x000000fc001e7202 */ /* 0x000fca0000000f00 */
[----:B------:R1:W-:Y:S01]  /*23020*/  LDGSTS.E [R29+0x24900], desc[UR8][R30.64], P2 ;  /* 0x249000001e1d7fae */ /* 0x0003e20009121848 */
[----:B---3--:R-:W-:-:S05]  /*23030*/  IADD3 R35, P4, R35, R4, RZ ;  /* 0x0000000423237210 */ /* 0x008fca0007f9e0ff */
[----:B--2---:R-:W-:Y:S01]  /*23040*/  IMAD.X R36, R36, 0x1, R3, P4 ;  /* 0x0000000124247824 */ /* 0x004fe200020e0603 */
[----:B------:R-:W-:Y:S01]  /*23050*/  STL [R1+0x1c], R35 ;  /* 0x00001c2301007387 */ /* 0x000fe20000100800 */
[----:B-1----:R-:W-:-:S03]  /*23060*/  IMAD.MOV.U32 R30, RZ, RZ, R35 ;  /* 0x000000ffff1e7224 */ /* 0x002fc600078e0023 */
[----:B------:R1:W-:Y:S01]  /*23070*/  STL [R1+0x18], R36 ;  /* 0x0000182401007387 */ /* 0x0003e20000100800 */
[----:B------:R-:W-:-:S03]  /*23080*/  IMAD.MOV.U32 R31, RZ, RZ, R36 ;  /* 0x000000ffff1f7224 */ /* 0x000fc600078e0024 */
[----:B------:R-:W2:Y:S04]  /*23090*/  LDL.LU R42, [R1+0x78] ;  /* 0x00007800012a7983 */ /* 0x000ea80000300800 */
[----:B------:R-:W3:Y:S04]  /*230a0*/  LDL.LU R41, [R1+0x7c] ;  /* 0x00007c0001297983 */ /* 0x000ee80000300800 */
[----:B-1----:R-:W2:Y:S04]  /*230b0*/  LDL.LU R36, [R1+0x98] ;  /* 0x0000980001247983 */ /* 0x002ea80000300800 */
[----:B------:R-:W2:Y:S04]  /*230c0*/  LDL.LU R35, [R1+0x9c] ;  /* 0x00009c0001237983 */ /* 0x000ea80000300800 */
[----:B------:R1:W-:Y:S01]  /*230d0*/  LDGSTS.E [R29+0x24d00], desc[UR8][R30.64], P1 ;  /* 0x24d000001e1d7fae */ /* 0x0003e20008921848 */
[----:B------:R-:W-:-:S02]  /*230e0*/  ISETP.GT.AND P1, PT, R28, 0x51, PT ;  /* 0x000000511c00780c */ /* 0x000fc40003f24270 */
[----:B-----5:R-:W-:Y:S02]  /*230f0*/  IADD3 R39, P3, R39, R4, RZ ;  /* 0x0000000427277210 */ /* 0x020fe40007f7e0ff */
[----:B-1----:R-:W-:Y:S02]  /*23100*/  SEL R30, RZ, 0x4, !P1 ;  /* 0x00000004ff1e7807 */ /* 0x002fe40004800000 */
[----:B------:R-:W-:Y:S02]  /*23110*/  ISETP.GT.AND P1, PT, R28, 0x55, PT ;  /* 0x000000551c00780c */ /* 0x000fe40003f24270 */
[----:B------:R-:W-:-:S04]  /*23120*/  SEL R30, R30, RZ, !P0 ;  /* 0x000000ff1e1e7207 */ /* 0x000fc80004000000 */
[----:B------:R-:W-:Y:S02]  /*23130*/  ISETP.NE.U32.AND P2, PT, R30, RZ, PT ;  /* 0x000000ff1e00720c */ /* 0x000fe40003f45070 */
[----:B------:R-:W-:Y:S02]  /*23140*/  SEL R30, RZ, 0x4, !P1 ;  /* 0x00000004ff1e7807 */ /* 0x000fe40004800000 */
[----:B----4-:R-:W-:Y:S02]  /*23150*/  IADD3 R34, P4, R34, R4, RZ ;  /* 0x0000000422227210 */ /* 0x010fe40007f9e0ff */
[----:B------:R-:W-:Y:S02]  /*23160*/  SEL R30, R30, RZ, !P0 ;  /* 0x000000ff1e1e7207 */ /* 0x000fe40004000000 */
[----:B------:R-:W-:Y:S01]  /*23170*/  IADD3.X R40, R40, R3, RZ, P3, !PT ;  /* 0x0000000328287210 */ /* 0x000fe20001ffe4ff */
[----:B------:R-:W-:Y:S01]  /*23180*/  IMAD.X R38, R38, 0x1, R3, P4 ;  /* 0x0000000126267824 */ /* 0x000fe200020e0603 */
[----:B------:R-:W-:Y:S01]  /*23190*/  ISETP.NE.U32.AND P1, PT, R30, RZ, PT ;  /* 0x000000ff1e00720c */ /* 0x000fe20003f25070 */
[----:B------:R-:W-:Y:S01]  /*231a0*/  IMAD.MOV.U32 R30, RZ, RZ, R39 ;  /* 0x000000ffff1e7224 */ /* 0x000fe200078e0027 */
[----:B------:R-:W-:Y:S01]  /*231b0*/  STL [R1+0x3c], R39 ;  /* 0x00003c2701007387 */ /* 0x000fe20000100800 */
[----:B------:R-:W-:-:S03]  /*231c0*/  IMAD.MOV.U32 R31, RZ, RZ, R40 ;  /* 0x000000ffff1f7224 */ /* 0x000fc600078e0028 */
[----:B------:R1:W-:Y:S04]  /*231d0*/  STL [R1+0x38], R40 ;  /* 0x0000382801007387 */ /* 0x0003e80000100800 */
[----:B------:R-:W-:Y:S04]  /*231e0*/  STL [R1+0x5c], R34 ;  /* 0x00005c2201007387 */ /* 0x000fe80000100800 */
[----:B------:R4:W-:Y:S04]  /*231f0*/  STL [R1+0x58], R38 ;  /* 0x0000582601007387 */ /* 0x0009e80000100800 */
[----:B------:R5:W-:Y:S04]  /*23200*/  LDGSTS.E [R29+0x25100], desc[UR8][R30.64], P2 ;  /* 0x251000001e1d7fae */ /* 0x000be80009121848 */
[----:B-1----:R-:W2:Y:S04]  /*23210*/  LDL.LU R40, [R1+0xb8] ;  /* 0x0000b80001287983 */ /* 0x002ea80000300800 */
[----:B------:R-:W2:Y:S01]  /*23220*/  LDL.LU R39, [R1+0xbc] ;  /* 0x0000bc0001277983 */ /* 0x000ea20000300800 */
[----:B-----5:R-:W-:Y:S01]  /*23230*/  IMAD.MOV.U32 R31, RZ, RZ, R38 ;  /* 0x000000ffff1f7224 */ /* 0x020fe200078e0026 */
[----:B------:R-:W-:-:S02]  /*23240*/  MOV R30, R34 ;  /* 0x00000022001e7202 */ /* 0x000fc40000000f00 */
        /* <DEDUP_REMOVED lines=11> */
[----:B---3--:R-:W-:-:S05]  /*23300*/  IADD3 R41, P3, R41, R4, RZ ;  /* 0x0000000429297210 */ /* 0x008fca0007f7e0ff */
[--C-:B--2---:R-:W-:Y:S01]  /*23310*/  IMAD.X R42, R42, 0x1, R3.reuse, P3 ;  /* 0x000000012a2a7824 */ /* 0x104fe200018e0603 */
[----:B------:R-:W-:Y:S01]  /*23320*/  IADD3 R35, P4, R35, R4, RZ ;  /* 0x0000000423237210 */ /* 0x000fe20007f9e0ff */
[----:B------:R-:W-:Y:S01]  /*23330*/  STL [R1+0x7c], R41 ;  /* 0x00007c2901007387 */ /* 0x000fe20000100800 */
[----:B------:R-:W-:Y:S01]  /*23340*/  MOV R30, R41 ;  /* 0x00000029001e7202 */ /* 0x000fe20000000f00 */
[----:B------:R-:W-:Y:S02]  /*23350*/  IMAD.MOV.U32 R31, RZ, RZ, R42 ;  /* 0x000000ffff1f7224 */ /* 0x000fe400078e002a */
[----:B------:R-:W-:Y:S01]  /*23360*/  IMAD.X R36, R36, 0x1, R3, P4 ;  /* 0x0000000124247824 */ /* 0x000fe200020e0603 */
[----:B------:R1:W-:Y:S04]  /*23370*/  STL [R1+0x78], R42 ;  /* 0x0000782a01007387 */ /* 0x0003e80000100800 */
[----:B------:R-:W-:Y:S04]  /*23380*/  STL [R1+0x9c], R35 ;  /* 0x00009c2301007387 */ /* 0x000fe80000100800 */
[----:B------:R2:W-:Y:S04]  /*23390*/  STL [R1+0x98], R36 ;  /* 0x0000982401007387 */ /* 0x0005e80000100800 */
[----:B-1----:R-:W3:Y:S04]  /*233a0*/  LDL.LU R42, [R1+0xf8] ;  /* 0x0000f800012a7983 */ /* 0x002ee80000300800 */
[----:B------:R1:W-:Y:S04]  /*233b0*/  LDGSTS.E [R29+0x25900], desc[UR8][R30.64], P2 ;  /* 0x259000001e1d7fae */ /* 0x0003e80009121848 */
[----:B------:R-:W3:Y:S01]  /*233c0*/  LDL.LU R41, [R1+0xfc] ;  /* 0x0000fc0001297983 */ /* 0x000ee20000300800 */
        /* <DEDUP_REMOVED lines=8> */
[----:B------:R-:W-:Y:S02]  /*23450*/  SEL R30, R30, RZ, !P0 ;  /* 0x000000ff1e1e7207 */ /* 0x000fe40004000000 */
[----:B------:R-:W-:Y:S02]  /*23460*/  IADD3 R39, P3, R39, R4, RZ ;  /* 0x0000000427277210 */ /* 0x000fe40007f7e0ff */
[----:B------:R-:W-:Y:S02]  /*23470*/  ISETP.NE.U32.AND P2, PT, R30, RZ, PT ;  /* 0x000000ff1e00720c */ /* 0x000fe40003f45070 */
[----:B------:R-:W-:-:S02]  /*23480*/  SEL R30, RZ, 0x4, !P1 ;  /* 0x00000004ff1e7807 */ /* 0x000fc40004800000 */
[----:B-----5:R-:W-:Y:S02]  /*23490*/  IADD3 R34, P4, R34, R4, RZ ;  /* 0x0000000422227210 */ /* 0x020fe40007f9e0ff */
[----:B------:R-:W-:Y:S02]  /*234a0*/  SEL R30, R30, RZ, !P0 ;  /* 0x000000ff1e1e7207 */ /* 0x000fe40004000000 */
[----:B------:R-:W-:Y:S01]  /*234b0*/  IADD3.X R40, R40, R3, RZ, P3, !PT ;  /* 0x0000000328287210 */ /* 0x000fe20001ffe4ff */
[----:B----4-:R-:W-:Y:S01]  /*234c0*/  IMAD.X R38, R38, 0x1, R3, P4 ;  /* 0x0000000126267824 */ /* 0x010fe200020e0603 */
[----:B------:R-:W-:Y:S01]  /*234d0*/  ISETP.NE.U32.AND P1, PT, R30, RZ, PT ;  /* 0x000000ff1e00720c */ /* 0x000fe20003f25070 */
[----:B------:R-:W-:Y:S01]  /*234e0*/  STL [R1+0xbc], R39 ;  /* 0x0000bc2701007387 */ /* 0x000fe20000100800 */
[----:B------:R-:W-:Y:S02]  /*234f0*/  IMAD.MOV.U32 R30, RZ, RZ, R39 ;  /* 0x000000ffff1e7224 */ /* 0x000fe400078e0027 */
[----:B------:R-:W-:Y:S01]  /*23500*/  IMAD.MOV.U32 R31, RZ, RZ, R40 ;  /* 0x000000ffff1f7224 */ /* 0x000fe200078e0028 */
[----:B------:R1:W-:Y:S04]  /*23510*/  STL [R1+0xb8], R40 ;  /* 0x0000b82801007387 */ /* 0x0003e80000100800 */
[----:B------:R-:W-:Y:S04]  /*23520*/  STL [R1+0xdc], R34 ;  /* 0x0000dc2201007387 */ /* 0x000fe80000100800 */
[----:B------:R4:W-:Y:S04]  /*23530*/  STL [R1+0xd8], R38 ;  /* 0x0000d82601007387 */ /* 0x0009e80000100800 */
[----:B-1----:R-:W5:Y:S04]  /*23540*/  LDL.LU R40, [R1+0x138] ;  /* 0x0001380001287983 */ /* 0x002f680000300800 */
[----:B------:R1:W-:Y:S04]  /*23550*/  LDGSTS.E [R29+0x26100], desc[UR8][R30.64], P2 ;  /* 0x261000001e1d7fae */ /* 0x0003e80009121848 */
[----:B------:R-:W5:Y:S01]  /*23560*/  LDL.LU R39, [R1+0x13c] ;  /* 0x00013c0001277983 */ /* 0x000f620000300800 */
[----:B-1----:R-:W-:Y:S01]  /*23570*/  MOV R30, R34 ;  /* 0x00000022001e7202 */ /* 0x002fe20000000f00 */
[----:B------:R-:W-:-:S02]  /*23580*/  IMAD.MOV.U32 R31, RZ, RZ, R38 ;  /* 0x000000ffff1f7224 */ /* 0x000fc400078e0026 */
        /* <DEDUP_REMOVED lines=12> */
[--C-:B------:R-:W-:Y:S01]  /*23650*/  IMAD.X R42, R42, 0x1, R3.reuse, P3 ;  /* 0x000000012a2a7824 */ /* 0x100fe200018e0603 */
[----:B------:R-:W-:Y:S01]  /*23660*/  MOV R30, R41 ;  /* 0x00000029001e7202 */ /* 0x000fe20000000f00 */
[----:B------:R-:W-:Y:S02]  /*23670*/  STL [R1+0xfc], R41 ;  /* 0x0000fc2901007387 */ /* 0x000fe40000100800 */
[----:B------:R-:W-:Y:S01]  /*23680*/  IMAD.MOV.U32 R31, RZ, RZ, R42 ;  /* 0x000000ffff1f7224 */ /* 0x000fe200078e002a */
[----:B--2---:R-:W-:Y:S01]  /*23690*/  IADD3 R35, P4, R35, R4, RZ ;  /* 0x0000000423237210 */ /* 0x004fe20007f9e0ff */
[----:B------:R1:W-:Y:S04]  /*236a0*/  STL [R1+0xf8], R42 ;  /* 0x0000f82a01007387 */ /* 0x0003e80000100800 */
[----:B------:R-:W-:Y:S01]  /*236b0*/  IMAD.X R36, R36, 0x1, R3, P4 ;  /* 0x0000000124247824 */ /* 0x000fe200020e0603 */
[----:B------:R-:W-:Y:S04]  /*236c0*/  STL [R1+0x11c], R35 ;  /* 0x00011c2301007387 */ /* 0x000fe80000100800 */
[----:B------:R2:W-:Y:S04]  /*236d0*/  STL [R1+0x118], R36 ;  /* 0x0001182401007387 */ /* 0x0005e80000100800 */
[----:B------:R3:W-:Y:S04]  /*236e0*/  LDGSTS.E [R29+0x26900], desc[UR8][R30.64], P2 ;  /* 0x269000001e1d7fae */ /* 0x0007e80009121848 */
[----:B-1----:R-:W4:Y:S04]  /*236f0*/  LDL.LU R42, [R1+0x178] ;  /* 0x00017800012a7983 */ /* 0x002f280000300800 */
[----:B------:R-:W4:Y:S01]  /*23700*/  LDL.LU R41, [R1+0x17c] ;  /* 0x00017c0001297983 */ /* 0x000f220000300800 */
[----:B---3--:R-:W-:-:S02]  /*23710*/  IMAD.MOV.U32 R31, RZ, RZ, R36 ;  /* 0x000000ffff1f7224 */ /* 0x008fc400078e0024 */
[----:B------:R-:W-:Y:S01]  /*23720*/  IMAD.MOV.U32 R30, RZ, RZ, R35 ;  /* 0x000000ffff1e7224 */ /* 0x000fe200078e0023 */
        /* <DEDUP_REMOVED lines=8> */
[----:B------:R-:W-:Y:S02]  /*237b0*/  SEL R30, RZ, 0x4, !P1 ;  /* 0x00000004ff1e7807 */ /* 0x000fe40004800000 */
[-C--:B-----5:R-:W-:Y:S02]  /*237c0*/  IADD3 R39, P3, R39, R4.reuse, RZ ;  /* 0x0000000427277210 */ /* 0x0a0fe40007f7e0ff */
[----:B------:R-:W-:Y:S02]  /*237d0*/  SEL R30, R30, RZ, !P0 ;  /* 0x000000ff1e1e7207 */ /* 0x000fe40004000000 */
[----:B------:R-:W-:Y:S02]  /*237e0*/  IADD3.X R40, R40, R3, RZ, P3, !PT ;  /* 0x0000000328287210 */ /* 0x000fe40001ffe4ff */
[----:B------:R-:W-:Y:S01]  /*237f0*/  ISETP.NE.U32.AND P1, PT, R30, RZ, PT ;  /* 0x000000ff1e00720c */ /* 0x000fe20003f25070 */
[----:B------:R-:W-:Y:S01]  /*23800*/  IMAD.MOV.U32 R30, RZ, RZ, R39 ;  /* 0x000000ffff1e7224 */ /* 0x000fe200078e0027 */
[----:B----4-:R-:W-:Y:S01]  /*23810*/  IADD3 R34, P4, R34, R4, RZ ;  /* 0x0000000422227210 */ /* 0x010fe20007f9e0ff */
[----:B------:R-:W-:Y:S01]  /*23820*/  IMAD.MOV.U32 R31, RZ, RZ, R40 ;  /* 0x000000ffff1f7224 */ /* 0x000fe200078e0028 */
[----:B------:R-:W-:Y:S03]  /*23830*/  STL [R1+0x13c], R39 ;  /* 0x00013c2701007387 */ /* 0x000fe60000100800 */
[----:B------:R-:W-:Y:S01]  /*23840*/  IMAD.X R38, R38, 0x1, R3, P4 ;  /* 0x0000000126267824 */ /* 0x000fe200020e0603 */
        /* <DEDUP_REMOVED lines=20> */
[--C-:B------:R-:W-:Y:S01]  /*23990*/  IMAD.X R42, R42, 0x1, R3.reuse, P3 ;  /* 0x000000012a2a7824 */ /* 0x100fe200018e0603 */
[----:B---3--:R-:W-:Y:S01]  /*239a0*/  IADD3 R35, P4, R35, R4, RZ ;  /* 0x0000000423237210 */ /* 0x008fe20007f9e0ff */
[----:B------:R-:W-:Y:S01]  /*239b0*/  STL [R1+0x17c], R41 ;  /* 0x00017c2901007387 */ /* 0x000fe20000100800 */
[----:B------:R-:W-:Y:S01]  /*239c0*/  MOV R30, R41 ;  /* 0x00000029001e7202 */ /* 0x000fe20000000f00 */
[----:B------:R-:W-:Y:S02]  /*239d0*/  IMAD.MOV.U32 R31, RZ, RZ, R42 ;  /* 0x000000ffff1f7224 */ /* 0x000fe400078e002a */
[----:B--2---:R-:W-:Y:S01]  /*239e0*/  IMAD.X R36, R36, 0x1, R3, P4 ;  /* 0x0000000124247824 */ /* 0x004fe200020e0603 */
[----:B------:R1:W-:Y:S04]  /*239f0*/  STL [R1+0x178], R42 ;  /* 0x0001782a01007387 */ /* 0x0003e80000100800 */
[----:B------:R2:W-:Y:S04]  /*23a00*/  STL [R1+0x19c], R35 ;  /* 0x00019c2301007387 */ /* 0x0005e80000100800 */
[----:B------:R3:W-:Y:S04]  /*23a10*/  STL [R1+0x198], R36 ;  /* 0x0001982401007387 */ /* 0x0007e80000100800 */
[----:B------:R-:W4:Y:S04]  /*23a20*/  LDL.LU R43, [R1+0xb30] ;  /* 0x000b3000012b7983 */ /* 0x000f280000300800 */
[----:B------:R3:W-:Y:S04]  /*23a30*/  LDGSTS.E [R29+0x27900], desc[UR8][R30.64], P2 ;  /* 0x279000001e1d7fae */ /* 0x0007e80009121848 */
[----:B-1----:R-:W4:Y:S04]  /*23a40*/  LDL.LU R42, [R1+0xb3c] ;  /* 0x000b3c00012a7983 */ /* 0x002f280000300800 */
[----:B------:R-:W4:Y:S01]  /*23a50*/  LDL.LU R41, [R1+0xb10] ;  /* 0x000b100001297983 */ /* 0x000f220000300800 */
[----:B---3--:R-:W-:-:S03]  /*23a60*/  IMAD.MOV.U32 R30, RZ, RZ, R35 ;  /* 0x000000ffff1e7224 */ /* 0x008fc600078e0023 */
[----:B--2---:R-:W2:Y:S01]  /*23a70*/  LDL.LU R35, [R1+0xb1c] ;  /* 0x000b1c0001237983 */ /* 0x004ea20000300800 */
[----:B------:R-:W-:-:S05]  /*23a80*/  IMAD.MOV.U32 R31, RZ, RZ, R36 ;  /* 0x000000ffff1f7224 */ /* 0x000fca00078e0024 */
[----:B------:R1:W-:Y:S01]  /*23a90*/  LDGSTS.E [R29+0x27d00], desc[UR8][R30.64], P1 ;  /* 0x27d000001e1d7fae */ /* 0x0003e20008921848 */
[C---:B------:R-:W-:Y:S02]  /*23aa0*/  ISETP.GT.AND P1, PT, R28.reuse, 0x2, PT ;  /* 0x000000021c00780c */ /* 0x040fe40003f24270 */
[----:B------:R-:W-:Y:S02]  /*23ab0*/  ISETP.GT.AND P2, PT, R28, 0x6, PT ;  /* 0x000000061c00780c */ /* 0x000fe40003f44270 */
[----:B------:R-:W-:Y:S02]  /*23ac0*/  SHF.L.U32 R36, R33, 0x2, RZ ;  /* 0x0000000221247819 */ /* 0x000fe400000006ff */
[----:B-1----:R-:W-:-:S04]  /*23ad0*/  SEL R30, RZ, 0x4, !P1 ;  /* 0x00000004ff1e7807 */ /* 0x002fc80004800000 */
[----:B------:R-:W-:Y:S02]  /*23ae0*/  SEL R30, R30, RZ, !P0 ;  /* 0x000000ff1e1e7207 */ /* 0x000fe40004000000 */
[----:B------:R-:W-:Y:S02]  /*23af0*/  SEL R29, RZ, 0x4, !P2 ;  /* 0x00000004ff1d7807 */ /* 0x000fe40005000000 */
[----:B------:R-:W-:Y:S02]  /*23b00*/  ISETP.NE.U32.AND P1, PT, R30, RZ, PT ;  /* 0x000000ff1e00720c */ /* 0x000fe40003f25070 */
[-C--:B------:R-:W-:Y:S02]  /*23b10*/  IADD3 R39, P3, R39, R4.reuse, RZ ;  /* 0x0000000427277210 */ /* 0x080fe40007f7e0ff */
[----:B------:R-:W-:Y:S02]  /*23b20*/  SEL R29, R29, RZ, !P0 ;  /* 0x000000ff1d1d7207 */ /* 0x000fe40004000000 */
[----:B------:R-:W-:Y:S01]  /*23b30*/  LOP3.LUT R36, R36, 0x40, RZ, 0x3c, !PT ;  /* 0x0000004024247812 */ /* 0x000fe200078e3cff */
[----:B------:R-:W-:Y:S01]  /*23b40*/  IMAD.X R40, R40, 0x1, R3, P3 ;  /* 0x0000000128287824 */ /* 0x000fe200018e0603 */
[----:B-----5:R-:W-:Y:S01]  /*23b50*/  IADD3 R34, P4, R34, R4, RZ ;  /* 0x0000000422227210 */ /* 0x020fe20007f9e0ff */
[----:B------:R-:W-:Y:S01]  /*23b60*/  STL [R1+0xb80], R39 ;  /* 0x000b802701007387 */ /* 0x000fe20000100800 */
[----:B------:R-:W-:-:S03]  /*23b70*/  ISETP.NE.U32.AND P2, PT, R29, RZ, PT ;  /* 0x000000ff1d00720c */ /* 0x000fc60003f45070 */
[----:B----4-:R-:W-:Y:S01]  /*23b80*/  IMAD.X R38, R38, 0x1, R3, P4 ;  /* 0x0000000126267824 */ /* 0x010fe200020e0603 */
[----:B------:R-:W-:Y:S01]  /*23b90*/  STL [R1+0xb5c], R34 ;  /* 0x000b5c2201007387 */ /* 0x000fe20000100800 */
[----:B------:R-:W-:Y:S01]  /*23ba0*/  VIADD R29, R36, UR7 ;  /* 0x00000007241d7c36 */ /* 0x000fe20008000000 */
[----:B------:R-:W-:Y:S01]  /*23bb0*/  MOV R30, R39 ;  /* 0x00000027001e7202 */ /* 0x000fe20000000f00 */
[----:B------:R-:W-:Y:S01]  /*23bc0*/  IMAD.MOV.U32 R31, RZ, RZ, R40 ;  /* 0x000000ffff1f7224 */ /* 0x000fe200078e0028 */
[----:B------:R1:W-:Y:S04]  /*23bd0*/  STL [R1+0xb74], R40 ;  /* 0x000b742801007387 */ /* 0x0003e80000100800 */
[----:B------:R3:W-:Y:S04]  /*23be0*/  STL [R1+0xb50], R38 ;  /* 0x000b502601007387 */ /* 0x0007e80000100800 */
[----:B------:R4:W-:Y:S04]  /*23bf0*/  LDGSTS.E [R29+0x20200], desc[UR8][R30.64], P1 ;  /* 0x202000001e1d7fae */ /* 0x0009e80008921848 */
[----:B-1----:R-:W5:Y:S04]  /*23c00*/  LDL.LU R40, [R1+0xaf0] ;  /* 0x000af00001287983 */ /* 0x002f680000300800 */
[----:B------:R-:W5:Y:S01]  /*23c10*/  LDL.LU R39, [R1+0xafc] ;  /* 0x000afc0001277983 */ /* 0x000f620000300800 */
[----:B----4-:R-:W-:-:S02]  /*23c20*/  IMAD.MOV.U32 R31, RZ, RZ, R38 ;  /* 0x000000ffff1f7224 */ /* 0x010fc400078e0026 */
[----:B------:R-:W-:Y:S01]  /*23c30*/  IMAD.MOV.U32 R30, RZ, RZ, R34 ;  /* 0x000000ffff1e7224 */ /* 0x000fe200078e0022 */
        /* <DEDUP_REMOVED lines=13> */
[----:B--2---:R-:W-:Y:S01]  /*23d10*/  IADD3 R35, P4, R35, R4, RZ ;  /* 0x0000000423237210 */ /* 0x004fe20007f9e0ff */
        /* <DEDUP_REMOVED lines=10> */
[----:B-1----:R-:W-:Y:S01]  /*23dc0*/  IMAD.MOV.U32 R31, RZ, RZ, R41 ;  /* 0x000000ffff1f7224 */ /* 0x002fe200078e0029 */
[----:B------:R-:W-:Y:S01]  /*23dd0*/  MOV R30, R35 ;  /* 0x00000023001e7202 */ /* 0x000fe20000000f00 */
        /* <DEDUP_REMOVED lines=10> */
[----:B------:R-:W-:-:S03]  /*23e80*/  SEL R30, R30, RZ, !P0 ;  /* 0x000000ff1e1e7207 */ /* 0x000fc60004000000 */
[--C-:B------:R-:W-:Y:S01]  /*23e90*/  IMAD.X R40, R40, 0x1, R3.reuse, P3 ;  /* 0x0000000128287824 */ /* 0x100fe200018e0603 */
[----:B----4-:R-:W-:Y:S02]  /*23ea0*/  IADD3 R34, P4, R34, R4, RZ ;  /* 0x0000000422227210 */ /* 0x010fe40007f9e0ff */
[----:B------:R-:W-:Y:S01]  /*23eb0*/  ISETP.NE.U32.AND P1, PT, R30, RZ, PT ;  /* 0x000000ff1e00720c */ /* 0x000fe20003f25070 */
[----:B------:R-:W-:Y:S01]  /*23ec0*/  IMAD.MOV.U32 R31, RZ, RZ, R40 ;  /* 0x000000ffff1f7224 */ /* 0x000fe200078e0028 */
[----:B------:R-:W-:Y:S01]  /*23ed0*/  MOV R30, R39 ;  /* 0x00000027001e7202 */ /* 0x000fe20000000f00 */
[----:B---3--:R-:W-:Y:S01]  /*23ee0*/  IMAD.X R38, R38, 0x1, R3, P4 ;  /* 0x0000000126267824 */ /* 0x008fe200020e0603 */
[----:B------:R-:W-:Y:S04]  /*23ef0*/  STL [R1+0xafc], R39 ;  /* 0x000afc2701007387 */ /* 0x000fe80000100800 */
[----:B------:R1:W-:Y:S04]  /*23f00*/  STL [R1+0xaf0], R40 ;  /* 0x000af02801007387 */ /* 0x0003e80000100800 */
[----:B------:R-:W-:Y:S04]  /*23f10*/  STL [R1+0xadc], R34 ;  /* 0x000adc2201007387 */ /* 0x000fe80000100800 */
[----:B------:R3:W-:Y:S04]  /*23f20*/  LDGSTS.E [R29+0x21200], desc[UR8][R30.64], P2 ;  /* 0x212000001e1d7fae */ /* 0x0007e80009121848 */
[----:B------:R4:W-:Y:S04]  /*23f30*/  STL [R1+0xad0], R38 ;  /* 0x000ad02601007387 */ /* 0x0009e80000100800 */
[----:B-1----:R-:W5:Y:S01]  /*23f40*/  LDL.LU R40, [R1+0xa70] ;  /* 0x000a700001287983 */ /* 0x002f620000300800 */
[----:B---3--:R-:W-:-:S02]  /*23f50*/  IMAD.MOV.U32 R30, RZ, RZ, R34 ;  /* 0x000000ffff1e7224 */ /* 0x008fc400078e0022 */
[----:B------:R-:W-:Y:S02]  /*23f60*/  IMAD.MOV.U32 R31, RZ, RZ, R38 ;  /* 0x000000ffff1f7224 */ /* 0x000fe400078e0026 */
[----:B----4-:R-:W3:Y:S04]  /*23f70*/  LDL.LU R38, [R1+0xa8c] ;  /* 0x000a8c0001267983 */ /* 0x010ee80000300800 */
[----:B------:R1:W-:Y:S01]  /*23f80*/  LDGSTS.E [R29+0x21600], desc[UR8][R30.64], P1 ;  /* 0x216000001e1d7fae */ /* 0x0003e20008921848 */
[----:B------:R-:W-:-:S03]  /*23f90*/  ISETP.GT.AND P1, PT, R28, 0x1a, PT ;  /* 0x0000001a1c00780c */ /* 0x000fc60003f24270 */
[----:B------:R-:W4:Y:S04]  /*23fa0*/  LDL.LU R39, [R1+0xa50] ;  /* 0x000a500001277983 */ /* 0x000f280000300800 */
[----:B------:R-:W4:Y:S01]  /*23fb0*/  LDL.LU R34, [R1+0xa6c] ;  /* 0x000a6c0001227983 */ /* 0x000f220000300800 */
        /* <DEDUP_REMOVED lines=8> */
[----:B------:R-:W-:Y:S01]  /*24040*/  IADD3.X R43, R43, R3, RZ, P3, !PT ;  /* 0x000000032b2b7210 */ /* 0x000fe20001ffe4ff */
[----:B------:R-:W-:Y:S01]  /*24050*/  IMAD.MOV.U32 R30, RZ, RZ, R42 ;  /* 0x000000ffff1e7224 */ /* 0x000fe200078e002a */
[----:B------:R-:W-:Y:S03]  /*24060*/  STL [R1+0xacc], R42 ;  /* 0x000acc2a01007387 */ /* 0x000fe60000100800 */
[----:B------:R-:W-:Y:S01]  /*24070*/  IMAD.MOV.U32 R31, RZ, RZ, R43 ;  /* 0x000000ffff1f7224 */ /* 0x000fe200078e002b */
[----:B------:R-:W-:Y:S04]  /*24080*/  STL [R1+0xab0], R43 ;  /* 0x000ab02b01007387 */ /* 0x000fe80000100800 */
[----:B------:R1:W-:Y:S01]  /*24090*/  LDGSTS.E [R29+0x21a00], desc[UR8][R30.64], P2 ;  /* 0x21a000001e1d7fae */ /* 0x0003e20009121848 */
[----:B--2---:R-:W-:-:S05]  /*240a0*/  IADD3 R35, P4, R35, R4, RZ ;  /* 0x0000000423237210 */ /* 0x004fca0007f9e0ff */
[----:B------:R-:W-:Y:S01]  /*240b0*/  IMAD.X R41, R41, 0x1, R3, P4 ;  /* 0x0000000129297824 */ /* 0x000fe200020e0603 */
[----:B------:R2:W-:Y:S01]  /*240c0*/  STL [R1+0xaac], R35 ;  /* 0x000aac2301007387 */ /* 0x0005e20000100800 */
[----:B-1----:R-:W-:-:S03]  /*240d0*/  MOV R30, R35 ;  /* 0x00000023001e7202 */ /* 0x002fc60000000f00 */
[----:B------:R-:W-:Y:S04]  /*240e0*/  STL [R1+0xa90], R41 ;  /* 0x000a902901007387 */ /* 0x000fe80000100800 */
[----:B------:R-:W4:Y:S04]  /*240f0*/  LDL.LU R44, [R1+0xa44] ;  /* 0x000a4400012c7983 */ /* 0x000f280000300800 */
        /* <DEDUP_REMOVED lines=14> */
[----:B-----5:R-:W-:Y:S01]  /*241e0*/  IMAD.X R40, R40, 0x1, R3, P3 ;  /* 0x0000000128287824 */ /* 0x020fe200018e0603 */
[----:B------:R-:W-:-:S03]  /*241f0*/  MOV R30, R38 ;  /* 0x00000026001e7202 */ /* 0x000fc60000000f00 */
[----:B------:R-:W-:Y:S01]  /*24200*/  IMAD.MOV.U32 R31, RZ, RZ, R40 ;  /* 0x000000ffff1f7224 */ /* 0x000fe200078e0028 */
[----:B----4-:R-:W-:-:S04]  /*24210*/  IADD3 R34, P4, R34, R4, RZ ;  /* 0x0000000422227210 */ /* 0x010fc80007f9e0ff */
[----:B------:R1:W-:Y:S01]  /*24220*/  LDGSTS.E [R29+0x22200], desc[UR8][R30.64], P2 ;  /* 0x222000001e1d7fae */ /* 0x0003e20009121848 */
[----:B------:R-:W-:Y:S02]  /*24230*/  IMAD.X R39, R39, 0x1, R3, P4 ;  /* 0x0000000127277824 */ /* 0x000fe400020e0603 */
[----:B-1----:R-:W-:Y:S02]  /*24240*/  IMAD.MOV.U32 R30, RZ, RZ, R34 ;  /* 0x000000ffff1e7224 */ /* 0x002fe400078e0022 */
[----:B------:R-:W-:-:S05]  /*24250*/  IMAD.MOV.U32 R31, RZ, RZ, R39 ;  /* 0x000000ffff1f7224 */ /* 0x000fca00078e0027 */
[----:B------:R1:W-:Y:S01]  /*24260*/  LDGSTS.E [R29+0x22600], desc[UR8][R30.64], P1 ;  /* 0x226000001e1d7fae */ /* 0x0003e20008921848 */
[----:B------:R-:W-:-:S03]  /*24270*/  ISETP.GT.AND P1, PT, R28, 0x2a, PT ;  /* 0x0000002a1c00780c */ /* 0x000fc60003f24270 */
[----:B------:R-:W-:Y:S01]  /*24280*/  STL [R1+0xa8c], R38 ;  /* 0x000a8c2601007387 */ /* 0x000fe20000100800 */
[----:B-1----:R-:W-:Y:S02]  /*24290*/  SEL R30, RZ, 0x4, !P1 ;  /* 0x00000004ff1e7807 */ /* 0x002fe40004800000 */
[----:B------:R-:W-:Y:S02]  /*242a0*/  ISETP.GT.AND P1, PT, R28, 0x2e, PT ;  /* 0x0000002e1c00780c */ /* 0x000fe40003f24270 */
[----:B------:R-:W-:Y:S01]  /*242b0*/  SEL R30, R30, RZ, !P0 ;  /* 0x000000ff1e1e7207 */ /* 0x000fe20004000000 */
[----:B------:R1:W-:Y:S03]  /*242c0*/  STL [R1+0xa70], R40 ;  /* 0x000a702801007387 */ /* 0x0003e60000100800 */
[----:B------:R-:W-:Y:S01]  /*242d0*/  ISETP.NE.U32.AND P2, PT, R30, RZ, PT ;  /* 0x000000ff1e00720c */ /* 0x000fe20003f45070 */
[----:B------:R-:W-:Y:S01]  /*242e0*/  STL [R1+0xa6c], R34 ;  /* 0x000a6c2201007387 */ /* 0x000fe20000100800 */
[----:B------:R-:W-:-:S03]  /*242f0*/  SEL R30, RZ, 0x4, !P1 ;  /* 0x00000004ff1e7807 */ /* 0x000fc60004800000 */
[----:B-1----:R-:W3:Y:S01]  /*24300*/  LDL.LU R40, [R1+0xa08] ;  /* 0x000a080001287983 */ /* 0x002ee20000300800 */
[----:B------:R-:W-:-:S03]  /*24310*/  SEL R30, R30, RZ, !P0 ;  /* 0x000000ff1e1e7207 */ /* 0x000fc60004000000 */
[----:B------:R1:W-:Y:S04]  /*24320*/  STL [R1+0xa50], R39 ;  /* 0x000a502701007387 */ /* 0x0003e80000100800 */
[----:B------:R-:W4:Y:S04]  /*24330*/  LDL.LU R38, [R1+0x9e8] ;  /* 0x0009e80001267983 */ /* 0x000f280000300800 */
[----:B------:R-:W5:Y:S01]  /*24340*/  LDL.LU R41, [R1+0xa04] ;  /* 0x000a040001297983 */ /* 0x000f620000300800 */
[----:B------:R-:W-:-:S03]  /*24350*/  ISETP.NE.U32.AND P1, PT, R30, RZ, PT ;  /* 0x000000ff1e00720c */ /* 0x000fc60003f25070 */
[----:B-1----:R-:W5:Y:S04]  /*24360*/  LDL.LU R39, [R1+0x9e4] ;  /* 0x0009e40001277983 */ /* 0x002f680000300800 */
[----:B------:R-:W5:Y:S01]  /*24370*/  LDL.LU R34, [R1+0x9c8] ;  /* 0x0009c80001227983 */ /* 0x000f620000300800 */
[----:B--2---:R-:W-:-:S04]  /*24380*/  IADD3 R35, P3, R35, R4, RZ ;  /* 0x0000000423237210 */ /* 0x004fc80007f7e0ff */
[----:B------:R-:W-:Y:S01]  /*24390*/  IADD3.X R44, R44, R3, RZ, P3, !PT ;  /* 0x000000032c2c7210 */ /* 0x000fe20001ffe4ff */
[----:B------:R1:W-:Y:S01]  /*243a0*/  STL [R1+0xa48], R35 ;  /* 0x000a482301007387 */ /* 0x0003e20000100800 */
[----:B------:R-:W-:-:S03]  /*243b0*/  IADD3 R42, P4, R42, R4, RZ ;  /* 0x000000042a2a7210 */ /* 0x000fc60007f9e0ff */
[----:B------:R-:W-:Y:S01]  /*243c0*/  STL [R1+0xa44], R44 ;  /* 0x000a442c01007387 */ /* 0x000fe20000100800 */
[----:B------:R-:W-:-:S03]  /*243d0*/  IMAD.MOV.U32 R30, RZ, RZ, R35 ;  /* 0x000000ffff1e7224 */ /* 0x000fc600078e0023 */
[----:B------:R-:W-:Y:S04]  /*243e0*/  STL [R1+0xa28], R42 ;  /* 0x000a282a01007387 */ /* 0x000fe80000100800 */
[----:B-1----:R-:W2:Y:S01]  /*243f0*/  LDL.LU R35, [R1+0x9c4] ;  /* 0x0009c40001237983 */ /* 0x002ea20000300800 */
[----:B------:R-:W-:Y:S02]  /*24400*/  IMAD.MOV.U32 R31, RZ, RZ, R44 ;  /* 0x000000ffff1f7224 */ /* 0x000fe400078e002c */
[----:B------:R-:W-:-:S03]  /*24410*/  IMAD.X R43, R43, 0x1, R3, P4 ;  /* 0x000000012b2b7824 */ /* 0x000fc600020e0603 */
[----:B------:R1:W-:Y:S02]  /*24420*/  LDGSTS.E [R29+0x22a00], desc[UR8][R30.64], P2 ;  /* 0x22a000001e1d7fae */ /* 0x0003e40009121848 */
[----:B-1----:R-:W-:Y:S01]  /*24430*/  MOV R30, R42 ;  /* 0x0000002a001e7202 */ /* 0x002fe20000000f00 */
[----:B------:R-:W-:-:S05]  /*24440*/  IMAD.MOV.U32 R31, RZ, RZ, R43 ;  /* 0x000000ffff1f7224 */ /* 0x000fca00078e002b */
[----:B------:R1:W-:Y:S01]  /*24450*/  LDGSTS.E [R29+0x22e00], desc[UR8][R30.64], P1 ;  /* 0x22e000001e1d7fae */ /* 0x0003e20008921848 */
[----:B------:R-:W-:-:S03]  /*24460*/  ISETP.GT.AND P1, PT, R28, 0x32, PT ;  /* 0x000000321c00780c */ /* 0x000fc60003f24270 */
[----:B------:R2:W-:Y:S01]  /*24470*/  STL [R1+0xa24], R43 ;  /* 0x000a242b01007387 */ /* 0x0005e20000100800 */
[----:B-1----:R-:W-:Y:S02]  /*24480*/  SEL R30, RZ, 0x4, !P1 ;  /* 0x00000004ff1e7807 */ /* 0x002fe40004800000 */
[----:B------:R-:W-:Y:S02]  /*24490*/  ISETP.GT.AND P1, PT, R28, 0x36, PT ;  /* 0x000000361c00780c */ /* 0x000fe40003f24270 */
[----:B------:R-:W-:-:S04]  /*244a0*/  SEL R30, R30, RZ, !P0 ;  /* 0x000000ff1e1e7207 */ /* 0x000fc80004000000 */
[----:B------:R-:W-:Y:S02]  /*244b0*/  ISETP.NE.U32.AND P2, PT, R30, RZ, PT ;  /* 0x000000ff1e00720c */ /* 0x000fe40003f45070 */
[----:B------:R-:W-:-:S04]  /*244c0*/  SEL R30, RZ, 0x4, !P1 ;  /* 0x00000004ff1e7807 */ /* 0x000fc80004800000 */
[----:B------:R-:W-:-:S04]  /*244d0*/  SEL R30, R30, RZ, !P0 ;  /* 0x000000ff1e1e7207 */ /* 0x000fc80004000000 */
[----:B------:R-:W-:Y:S02]  /*244e0*/  ISETP.NE.U32.AND P1, PT, R30, RZ, PT ;  /* 0x000000ff1e00720c */ /* 0x000fe40003f25070 */
[-C--:B---3--:R-:W-:Y:S02]  /*244f0*/  IADD3 R40, P3, R40, R4.reuse, RZ ;  /* 0x0000000428287210 */ /* 0x088fe40007f7e0ff */
[----:B----4-:R-:W-:-:S03]  /*24500*/  IADD3 R38, P4, R38, R4, RZ ;  /* 0x0000000426267210 */ /* 0x010fc60007f9e0ff */
[--C-:B-----5:R-:W-:Y:S01]  /*24510*/  IMAD.X R41, R41, 0x1, R3.reuse, P3 ;  /* 0x0000000129297824 */ /* 0x120fe200018e0603 */
[----:B------:R-:W-:Y:S01]  /*24520*/  STL [R1+0xa08], R40 ;  /* 0x000a082801007387 */ /* 0x000fe20000100800 */
[----:B------:R-:W-:Y:S01]  /*24530*/  IMAD.X R39, R39, 0x1, R3, P4 ;  /* 0x0000000127277824 */ /* 0x000fe200020e0603 */
[----:B------:R-:W-:Y:S02]  /*24540*/  IADD3 R34, P3, R34, R4, RZ ;  /* 0x0000000422227210 */ /* 0x000fe40007f7e0ff */
[----:B------:R1:W-:Y:S04]  /*24550*/  STL [R1+0xa04], R41 ;  /* 0x000a042901007387 */ /* 0x0003e80000100800 */
[----:B------:R-:W-:Y:S04]  /*24560*/  STL [R1+0x9e8], R38 ;  /* 0x0009e82601007387 */ /* 0x000fe80000100800 */
[----:B------:R3:W-:Y:S04]  /*24570*/  STL [R1+0x9e4], R39 ;  /* 0x0009e42701007387 */ /* 0x0007e80000100800 */
[----:B------:R-:W-:Y:S01]  /*24580*/  STL [R1+0x9c8], R34 ;  /* 0x0009c82201007387 */ /* 0x000fe20000100800 */
[----:B------:R-:W-:Y:S01]  /*24590*/  IMAD.MOV.U32 R31, RZ, RZ, R41 ;  /* 0x000000ffff1f7224 */ /* 0x000fe200078e0029 */
[----:B------:R-:W-:-:S05]  /*245a0*/  MOV R30, R40 ;  /* 0x00000028001e7202 */ /* 0x000fca0000000f00 */
[----:B------:R4:W-:Y:S02]  /*245b0*/  LDGSTS.E [R29+0x23200], desc[UR8][R30.64], P2 ;  /* 0x232000001e1d7fae */ /* 0x0009e40009121848 */
[----:B----4-:R-:W-:Y:S02]  /*245c0*/  IMAD.MOV.U32 R30, RZ, RZ, R38 ;  /* 0x000000ffff1e7224 */ /* 0x010fe400078e0026 */
[----:B------:R-:W-:-:S05]  /*245d0*/  IMAD.MOV.U32 R31, RZ, RZ, R39 ;  /* 0x000000ffff1f7224 */ /* 0x000fca00078e0027 */
[----:B------:R4:W-:Y:S01]  /*245e0*/  LDGSTS.E [R29+0x23600], desc[UR8][R30.64], P1 ;  /* 0x236000001e1d7fae */ /* 0x0009e20008921848 */
[----:B------:R-:W-:-:S04]  /*245f0*/  ISETP.GT.AND P1, PT, R28, 0x3a, PT ;  /* 0x0000003a1c00780c */ /* 0x000fc80003f24270 */
[----:B----4-:R-:W-:Y:S02]  /*24600*/  SEL R30, RZ, 0x4, !P1 ;  /* 0x00000004ff1e7807 */ /* 0x010fe40004800000 */
[----:B------:R-:W-:Y:S02]  /*24610*/  ISETP.GT.AND P1, PT, R28, 0x3e, PT ;  /* 0x0000003e1c00780c */ /* 0x000fe40003f24270 */
[----:B------:R-:W-:-:S04]  /*24620*/  SEL R30, R30, RZ, !P0 ;  /* 0x000000ff1e1e7207 */ /* 0x000fc80004000000 */
[----:B------:R-:W-:Y:S02]  /*24630*/  ISETP.NE.U32.AND P2, PT, R30, RZ, PT ;  /* 0x000000ff1e00720c */ /* 0x000fe40003f45070 */
[----:B------:R-:W-:-:S04]  /*24640*/  SEL R30, RZ, 0x4, !P1 ;  /* 0x00000004ff1e7807 */ /* 0x000fc80004800000 */
[----:B------:R-:W-:-:S04]  /*24650*/  SEL R30, R30, RZ, !P0 ;  /* 0x000000ff1e1e7207 */ /* 0x000fc80004000000 */
[----:B------:R-:W-:Y:S01]  /*24660*/  ISETP.NE.U32.AND P1, PT, R30, RZ, PT ;  /* 0x000000ff1e00720c */ /* 0x000fe20003f25070 */
[----:B------:R-:W-:Y:S01]  /*24670*/  IMAD.MOV.U32 R30, RZ, RZ, R34 ;  /* 0x000000ffff1e7224 */ /* 0x000fe200078e0022 */
[----:B--2---:R-:W-:-:S05]  /*24680*/  IADD3.X R35, R35, R3, RZ, P3, !PT ;  /* 0x0000000323237210 */ /* 0x004fca0001ffe4ff */
[----:B------:R2:W-:Y:S04]  /*24690*/  STL [R1+0x9c4], R35 ;  /* 0x0009c42301007387 */ /* 0x0005e80000100800 */
[----:B------:R-:W4:Y:S04]  /*246a0*/  LDL.LU R43, [R1] ;  /* 0x00000000012b7983 */ /* 0x000f280000300800 */
[----:B------:R-:W5:Y:S04]  /*246b0*/  LDL.LU R42, [R1+0x4] ;  /* 0x00000400012a7983 */ /* 0x000f680000300800 */
[----:B-1----:R-:W4:Y:S04]  /*246c0*/  LDL.LU R41, [R1+0x20] ;  /* 0x0000200001297983 */ /* 0x002f280000300800 */
[----:B------:R-:W4:Y:S01]  /*246d0*/  LDL.LU R40, [R1+0x24] ;  /* 0x0000240001287983 */ /* 0x000f220000300800 */
[----:B------:R-:W-:-:S03]  /*246e0*/  IMAD.MOV.U32 R31, RZ, RZ, R35 ;  /* 0x000000ffff1f7224 */ /* 0x000fc600078e0023 */
[----:B---3--:R-:W3:Y:S04]  /*246f0*/  LDL.LU R39, [R1+0x40] ;  /* 0x0000400001277983 */ /* 0x008ee80000300800 */
[----:B------:R-:W3:Y:S04]  /*24700*/  LDL.LU R38, [R1+0x44] ;  /* 0x0000440001267983 */ /* 0x000ee80000300800 */
[----:B--2---:R-:W2:Y:S04]  /*24710*/  LDL.LU R35, [R1+0x60] ;  /* 0x0000600001237983 */ /* 0x004ea80000300800 */
[----:B------:R-:W2:Y:S01]  /*24720*/  LDL.LU R34, [R1+0x64] ;  /* 0x0000640001227983 */ /* 0x000ea20000300800 */
[----:B------:R-:W-:-:S03]  /*24730*/  IADD3 R230, P4, R230, R4, RZ ;  /* 0x00000004e6e67210 */ /* 0x000fc60007f9e0ff */
[----:B------:R1:W-:Y:S02]  /*24740*/  LDGSTS.E [R29+0x23a00], desc[UR8][R30.64], P2 ;  /* 0x23a000001e1d7fae */ /* 0x0003e40009121848 */
[----:B------:R-:W-:Y:S01]  /*24750*/  IMAD.X R229, R229, 0x1, R3, P4 ;  /* 0x00000001e5e57824 */ /* 0x000fe200020e0603 */
[----:B-1----:R-:W-:-:S03]  /*24760*/  MOV R30, R230 ;  /* 0x000000e6001e7202 */ /* 0x002fc60000000f00 */
[----:B------:R-:W-:-:S05]  /*24770*/  IMAD.MOV.U32 R31, RZ, RZ, R229 ;  /* 0x000000ffff1f7224 */ /* 0x000fca00078e00e5 */
[----:B------:R1:W-:Y:S01]  /*24780*/  LDGSTS.E [R29+0x23e00], desc[UR8][R30.64], P1 ;  /* 0x23e000001e1d7fae */ /* 0x0003e20008921848 */
[----:B------:R-:W-:-:S04]  /*24790*/  ISETP.GT.AND P1, PT, R28, 0x42, PT ;  /* 0x000000421c00780c */ /* 0x000fc80003f24270 */
[----:B-1----:R-:W-:Y:S02]  /*247a0*/  SEL R30, RZ, 0x4, !P1 ;  /* 0x00000004ff1e7807 */ /* 0x002fe40004800000 */
[----:B------:R-:W-:Y:S02]  /*247b0*/  ISETP.GT.AND P1, PT, R28, 0x46, PT ;  /* 0x000000461c00780c */ /* 0x000fe40003f24270 */
[----:B------:R-:W-:Y:S02]  /*247c0*/  SEL R30, R30, RZ, !P0 ;  /* 0x000000ff1e1e7207 */ /* 0x000fe40004000000 */
[----:B------:R-:W-:Y:S02]  /*247d0*/  IADD3 R238, P3, R238, R4, RZ ;  /* 0x00000004eeee7210 */ /* 0x000fe40007f7e0ff */
        /* <DEDUP_REMOVED lines=23> */
[----:B------:R-:W-:Y:S01]  /*24950*/  IADD3 R40, P4, R40, R4, RZ ;  /* 0x0000000428287210 */ /* 0x000fe20007f9e0ff */
[----:B------:R-:W-:Y:S01]  /*24960*/  IMAD.MOV.U32 R30, RZ, RZ, R42 ;  /* 0x000000ffff1e7224 */ /* 0x000fe200078e002a */
[----:B------:R-:W-:Y:S01]  /*24970*/  STL [R1+0x4], R42 ;  /* 0x0000042a01007387 */ /* 0x000fe20000100800 */
[----:B------:R-:W-:Y:S02]  /*24980*/  IMAD.MOV.U32 R31, RZ, RZ, R43 ;  /* 0x000000ffff1f7224 */ /* 0x000fe400078e002b */
[----:B------:R-:W-:Y:S01]  /*24990*/  IMAD.X R41, R41, 0x1, R3, P4 ;  /* 0x0000000129297824 */ /* 0x000fe200020e0603 */
[----:B------:R1:W-:Y:S04]  /*249a0*/  STL [R1], R43 ;  /* 0x0000002b01007387 */ /* 0x0003e80000100800 */
        /* <DEDUP_REMOVED lines=10> */
[----:B------:R-:W-:Y:S02]  /*24a50*/  ISETP.GT.AND P1, PT, R28, 0x52, PT ;  /* 0x000000521c00780c */ /* 0x000fe40003f24270 */
[----:B---3--:R-:W-:-:S02]  /*24a60*/  IADD3 R38, P3, R38, R4, RZ ;  /* 0x0000000426267210 */ /* 0x008fc40007f7e0ff */
[----:B-1----:R-:W-:Y:S02]  /*24a70*/  SEL R30, RZ, 0x4, !P1 ;  /* 0x00000004ff1e7807 */ /* 0x002fe40004800000 */
[----:B------:R-:W-:Y:S02]  /*24a80*/  ISETP.GT.AND P1, PT, R28, 0x56, PT ;  /* 0x000000561c00780c */ /* 0x000fe40003f24270 */
[----:B------:R-:W-:-:S04]  /*24a90*/  SEL R30, R30, RZ, !P0 ;  /* 0x000000ff1e1e7207 */ /* 0x000fc80004000000 */
[----:B------:R-:W-:Y:S02]  /*24aa0*/  ISETP.NE.U32.AND P2, PT, R30, RZ, PT ;  /* 0x000000ff1e00720c */ /* 0x000fe40003f45070 */
[----:B------:R-:W-:Y:S02]  /*24ab0*/  SEL R30, RZ, 0x4, !P1 ;  /* 0x00000004ff1e7807 */ /* 0x000fe40004800000 */
[----:B--2---:R-:W-:Y:S01]  /*24ac0*/  IADD3 R34, P4, R34, R4, RZ ;  /* 0x0000000422227210 */ /* 0x004fe20007f9e0ff */
[--C-:B------:R-:W-:Y:S01]  /*24ad0*/  IMAD.X R39, R39, 0x1, R3.reuse, P3 ;  /* 0x0000000127277824 */ /* 0x100fe200018e0603 */
[----:B------:R-:W-:Y:S01]  /*24ae0*/  SEL R30, R30, RZ, !P0 ;  /* 0x000000ff1e1e7207 */ /* 0x000fe20004000000 */
[----:B------:R-:W-:Y:S02]  /*24af0*/  STL [R1+0x44], R38 ;  /* 0x0000442601007387 */ /* 0x000fe40000100800 */
[----:B------:R-:W-:Y:S01]  /*24b00*/  IMAD.X R35, R35, 0x1, R3, P4 ;  /* 0x0000000123237824 */ /* 0x000fe200020e0603 */
[----:B------:R-:W-:Y:S01]  /*24b10*/  ISETP.NE.U32.AND P1, PT, R30, RZ, PT ;  /* 0x000000ff1e00720c */ /* 0x000fe20003f25070 */
[----:B------:R-:W-:Y:S01]  /*24b20*/  IMAD.MOV.U32 R31, RZ, RZ, R39 ;  /* 0x000000ffff1f7224 */ /* 0x000fe200078e0027 */
[----:B------:R-:W-:Y:S01]  /*24b30*/  MOV R30, R38 ;  /* 0x00000026001e7202 */ /* 0x000fe20000000f00 */
[----:B------:R1:W-:Y:S04]  /*24b40*/  STL [R1+0x40], R39 ;  /* 0x0000402701007387 */ /* 0x0003e80000100800 */
        /* <DEDUP_REMOVED lines=20> */
[----:B-----5:R-:W-:Y:S01]  /*24c90*/  IADD3 R40, P4, R40, R4, RZ ;  /* 0x0000000428287210 */ /* 0x020fe20007f9e0ff */
[----:B------:R-:W-:Y:S01]  /*24ca0*/  STL [R1+0x84], R42 ;  /* 0x0000842a01007387 */ /* 0x000fe20000100800 */
[----:B------:R-:W-:-:S03]  /*24cb0*/  IMAD.MOV.U32 R30, RZ, RZ, R42 ;  /* 0x000000ffff1e7224 */ /* 0x000fc600078e002a */
[----:B----4-:R-:W-:Y:S01]  /*24cc0*/  IMAD.X R41, R41, 0x1, R3, P4 ;  /* 0x0000000129297824 */ /* 0x010fe200020e0603 */
[----:B------:R1:W-:Y:S01]  /*24cd0*/  STL [R1+0x80], R43 ;  /* 0x0000802b01007387 */ /* 0x0003e20000100800 */
[----:B------:R-:W-:-:S03]  /*24ce0*/  IMAD.MOV.U32 R31, RZ, RZ, R43 ;  /* 0x000000ffff1f7224 */ /* 0x000fc600078e002b */
[----:B------:R-:W-:Y:S04]  /*24cf0*/  STL [R1+0xa4], R40 ;  /* 0x0000a42801007387 */ /* 0x000fe80000100800 */
[----:B------:R4:W-:Y:S04]  /*24d00*/  STL [R1+0xa0], R41 ;  /* 0x0000a02901007387 */ /* 0x0009e80000100800 */
[----:B-1----:R-:W5:Y:S04]  /*24d10*/  LDL.LU R43, [R1+0x100] ;  /* 0x00010000012b7983 */ /* 0x002f680000300800 */
[----:B------:R1:W-:Y:S04]  /*24d20*/  LDGSTS.E [R29+0x25a00], desc[UR8][R30.64], P2 ;  /* 0x25a000001e1d7fae */ /* 0x0003e80009121848 */
[----:B------:R-:W5:Y:S01]  /*24d30*/  LDL.LU R42, [R1+0x104] ;  /* 0x00010400012a7983 */ /* 0x000f620000300800 */
[----:B-1----:R-:W-:Y:S01]  /*24d40*/  IMAD.MOV.U32 R31, RZ, RZ, R41 ;  /* 0x000000ffff1f7224 */ /* 0x002fe200078e0029 */
[----:B------:R-:W-:-:S02]  /*24d50*/  MOV R30, R40 ;  /* 0x00000028001e7202 */ /* 0x000fc40000000f00 */
[----:B----4-:R-:W4:Y:S04]  /*24d60*/  LDL.LU R41, [R1+0x120] ;  /* 0x0001200001297983 */ /* 0x010f280000300800 */
[----:B------:R-:W4:Y:S04]  /*24d70*/  LDL.LU R40, [R1+0x124] ;  /* 0x0001240001287983 */ /* 0x000f280000300800 */
        /* <DEDUP_REMOVED lines=8> */
[----:B---3--:R-:W-:Y:S01]  /*24e00*/  IADD3 R34, P4, R34, R4, RZ ;  /* 0x0000000422227210 */ /* 0x008fe20007f9e0ff */
[--C-:B------:R-:W-:Y:S01]  /*24e10*/  IMAD.X R39, R39, 0x1, R3.reuse, P3 ;  /* 0x0000000127277824 */ /* 0x100fe200018e0603 */
[----:B------:R-:W-:Y:S01]  /*24e20*/  SEL R30, R30, RZ, !P0 ;  /* 0x000000ff1e1e7207 */ /* 0x000fe20004000000 */
[----:B------:R-:W-:Y:S02]  /*24e30*/  STL [R1+0xc4], R38 ;  /* 0x0000c42601007387 */ /* 0x000fe40000100800 */
[----:B--2---:R-:W-:Y:S01]  /*24e40*/  IMAD.X R35, R35, 0x1, R3, P4 ;  /* 0x0000000123237824 */ /* 0x004fe200020e0603 */
[----:B------:R-:W-:Y:S01]  /*24e50*/  ISETP.NE.U32.AND P1, PT, R30, RZ, PT ;  /* 0x000000ff1e00720c */ /* 0x000fe20003f25070 */
[----:B------:R-:W-:Y:S01]  /*24e60*/  IMAD.MOV.U32 R31, RZ, RZ, R39 ;  /* 0x000000ffff1f7224 */ /* 0x000fe200078e0027 */
[----:B------:R-:W-:Y:S01]  /*24e70*/  MOV R30, R38 ;  /* 0x00000026001e7202 */ /* 0x000fe20000000f00 */
        /* <DEDUP_REMOVED lines=20> */
[----:B------:R-:W-:Y:S01]  /*24fc0*/  IADD3.X R43, R43, R3, RZ, P3, !PT ;  /* 0x000000032b2b7210 */ /* 0x000fe20001ffe4ff */
[----:B------:R-:W-:Y:S01]  /*24fd0*/  IMAD.MOV.U32 R30, RZ, RZ, R42 ;  /* 0x000000ffff1e7224 */ /* 0x000fe200078e002a */
[----:B------:R-:W-:Y:S01]  /*24fe0*/  STL [R1+0x104], R42 ;  /* 0x0001042a01007387 */ /* 0x000fe20000100800 */
[----:B----4-:R-:W-:Y:S02]  /*24ff0*/  IADD3 R40, P4, R40, R4, RZ ;  /* 0x0000000428287210 */ /* 0x010fe40007f9e0ff */
[----:B------:R-:W-:Y:S01]  /*25000*/  IMAD.MOV.U32 R31, RZ, RZ, R43 ;  /* 0x000000ffff1f7224 */ /* 0x000fe200078e002b */
[----:B------:R1:W-:Y:S02]  /*25010*/  STL [R1+0x100], R43 ;  /* 0x0001002b01007387 */ /* 0x0003e40000100800 */
[----:B------:R-:W-:Y:S02]  /*25020*/  IMAD.X R41, R41, 0x1, R3, P4 ;  /* 0x0000000129297824 */ /* 0x000fe400020e0603 */
        /* <DEDUP_REMOVED lines=15> */
[----:B------:R-:W-:Y:S02]  /*25120*/  SEL R30, RZ, 0x4, !P1 ;  /* 0x00000004ff1e7807 */ /* 0x000fe40004800000 */
[----:B---3--:R-:W-:Y:S02]  /*25130*/  IADD3 R38, P3, R38, R4, RZ ;  /* 0x0000000426267210 */ /* 0x008fe40007f7e0ff */
[----:B------:R-:W-:-:S03]  /*25140*/  SEL R30, R30, RZ, !P0 ;  /* 0x000000ff1e1e7207 */ /* 0x000fc60004000000 */
[----:B------:R-:W-:Y:S01]  /*25150*/  IMAD.X R39, R39, 0x1, R3, P3 ;  /* 0x0000000127277824 */ /* 0x000fe200018e0603 */
[----:B------:R-:W-:Y:S02]  /*25160*/  ISETP.NE.U32.AND P1, PT, R30, RZ, PT ;  /* 0x000000ff1e00720c */ /* 0x000fe40003f25070 */
[----:B--2---:R-:W-:Y:S01]  /*25170*/  IADD3 R34, P4, R34, R4, RZ ;  /* 0x0000000422227210 */ /* 0x004fe20007f9e0ff */
[----:B------:R-:W-:Y:S01]  /*25180*/  IMAD.MOV.U32 R31, RZ, RZ, R39 ;  /* 0x000000ffff1f7224 */ /* 0x000fe200078e0027 */
[----:B------:R-:W-:Y:S01]  /*25190*/  MOV R30, R38 ;  /* 0x00000026001e7202 */ /* 0x000fe20000000f00 */
[----:B------:R-:W-:Y:S02]  /*251a0*/  STL [R1+0x144], R38 ;  /* 0x0001442601007387 */ /* 0x000fe40000100800 */
[----:B------:R-:W-:Y:S02]  /*251b0*/  IMAD.X R35, R35, 0x1, R3, P4 ;  /* 0x0000000123237824 */ /* 0x000fe400020e0603 */
        /* <DEDUP_REMOVED lines=29> */
[----:B------:R-:W5:Y:S04]  /*25390*/  LDL.LU R44, [R1+0xb20] ;  /* 0x000b2000012c7983 */ /* 0x000f680000300800 */
[----:B-1----:R-:W5:Y:S04]  /*253a0*/  LDL.LU R43, [R1+0xb34] ;  /* 0x000b3400012b7983 */ /* 0x002f680000300800 */
[----:B------:R1:W-:Y:S04]  /*253b0*/  LDGSTS.E [R29+0x27a00], desc[UR8][R30.64], P2 ;  /* 0x27a000001e1d7fae */ /* 0x0003e80009121848 */
[----:B------:R-:W5:Y:S01]  /*253c0*/  LDL.LU R42, [R1+0xb00] ;  /* 0x000b0000012a7983 */ /* 0x000f620000300800 */
[----:B-1----:R-:W-:-:S03]  /*253d0*/  IMAD.MOV.U32 R31, RZ, RZ, R41 ;  /* 0x000000ffff1f7224 */ /* 0x002fc600078e0029 */
[----:B----4-:R-:W4:Y:S01]  /*253e0*/  LDL.LU R41, [R1+0xb14] ;  /* 0x000b140001297983 */ /* 0x010f220000300800 */
[----:B------:R-:W-:-:S05]  /*253f0*/  MOV R30, R40 ;  /* 0x00000028001e7202 */ /* 0x000fca0000000f00 */
        /* <DEDUP_REMOVED lines=12> */
[----:B---3--:R-:W-:Y:S01]  /*254c0*/  IADD3 R34, P4, R34, R4, RZ ;  /* 0x0000000422227210 */ /* 0x008fe20007f9e0ff */
[----:B------:R-:W-:Y:S01]  /*254d0*/  STL [R1+0xb78], R38 ;  /* 0x000b782601007387 */ /* 0x000fe20000100800 */
[----:B------:R-:W-:-:S02]  /*254e0*/  ISETP.NE.U32.AND P2, PT, R29, RZ, PT ;  /* 0x000000ff1d00720c */ /* 0x000fc40003f45070 */
[----:B--2---:R-:W-:Y:S01]  /*254f0*/  IADD3.X R35, R35, R3, RZ, P4, !PT ;  /* 0x0000000323237210 */ /* 0x004fe200027fe4ff */
[----:B------:R-:W-:Y:S01]  /*25500*/  VIADD R29, R40, UR7 ;  /* 0x00000007281d7c36 */ /* 0x000fe20008000000 */
[----:B------:R-:W-:Y:S01]  /*25510*/  STL [R1+0xb54], R34 ;  /* 0x000b542201007387 */ /* 0x000fe20000100800 */
[----:B------:R-:W-:Y:S02]  /*25520*/  IMAD.MOV.U32 R30, RZ, RZ, R38 ;  /* 0x000000ffff1e7224 */ /* 0x000fe400078e0026 */
[----:B------:R-:W-:Y:S01]  /*25530*/  IMAD.MOV.U32 R31, RZ, RZ, R39 ;  /* 0x000000ffff1f7224 */ /* 0x000fe200078e0027 */
[----:B------:R1:W-:Y:S04]  /*25540*/  STL [R1+0xb6c], R39 ;  /* 0x000b6c2701007387 */ /* 0x0003e80000100800 */
[----:B------:R2:W-:Y:S04]  /*25550*/  STL [R1+0xb40], R35 ;  /* 0x000b402301007387 */ /* 0x0005e80000100800 */
[----:B------:R3:W-:Y:S04]  /*25560*/  LDGSTS.E [R29+0x20300], desc[UR8][R30.64], P1 ;  /* 0x203000001e1d7fae */ /* 0x0007e80008921848 */
[----:B-1----:R-:W4:Y:S04]  /*25570*/  LDL.LU R39, [R1+0xae0] ;  /* 0x000ae00001277983 */ /* 0x002f280000300800 */
[----:B------:R-:W4:Y:S01]  /*25580*/  LDL.LU R38, [R1+0xaf4] ;  /* 0x000af40001267983 */ /* 0x000f220000300800 */
[----:B---3--:R-:W-:Y:S01]  /*25590*/  IMAD.MOV.U32 R31, RZ, RZ, R35 ;  /* 0x000000ffff1f7224 */ /* 0x008fe200078e0023 */
[----:B------:R-:W-:-:S02]  /*255a0*/  MOV R30, R34 ;  /* 0x00000022001e7202 */ /* 0x000fc40000000f00 */
[----:B--2---:R-:W2:Y:S04]  /*255b0*/  LDL.LU R35, [R1+0xab8] ;  /* 0x000ab80001237983 */ /* 0x004ea80000300800 */
[----:B------:R-:W3:Y:S01]  /*255c0*/  LDL.LU R34, [R1+0xad4] ;  /* 0x000ad40001227983 */ /* 0x000ee20000300800 */
[----:B------:R-:W-:-:S03]  /*255d0*/  ISETP.GT.AND P1, PT, R28, 0xb, PT ;  /* 0x0000000b1c00780c */ /* 0x000fc60003f24270 */
        /* <DEDUP_REMOVED lines=8> */
[----:B-----5:R-:W-:-:S05]  /*25660*/  IADD3 R43, P3, R43, R4, RZ ;  /* 0x000000042b2b7210 */ /* 0x020fca0007f7e0ff */
[--C-:B------:R-:W-:Y:S01]  /*25670*/  IMAD.X R44, R44, 0x1, R3.reuse, P3 ;  /* 0x000000012c2c7824 */ /* 0x100fe200018e0603 */
[----:B------:R-:W-:Y:S01]  /*25680*/  MOV R30, R43 ;  /* 0x0000002b001e7202 */ /* 0x000fe20000000f00 */
[----:B------:R-:W-:Y:S02]  /*25690*/  STL [R1+0xb34], R43 ;  /* 0x000b342b01007387 */ /* 0x000fe40000100800 */
[----:B------:R-:W-:Y:S01]  /*256a0*/  IMAD.MOV.U32 R31, RZ, RZ, R44 ;  /* 0x000000ffff1f7224 */ /* 0x000fe200078e002c */
[----:B----4-:R-:W-:Y:S01]  /*256b0*/  IADD3 R41, P4, R41, R4, RZ ;  /* 0x0000000429297210 */ /* 0x010fe20007f9e0ff */
[----:B------:R1:W-:Y:S04]  /*256c0*/  STL [R1+0xb20], R44 ;  /* 0x000b202c01007387 */ /* 0x0003e80000100800 */
[----:B------:R-:W-:Y:S01]  /*256d0*/  IMAD.X R42, R42, 0x1, R3, P4 ;  /* 0x000000012a2a7824 */ /* 0x000fe200020e0603 */
[----:B------:R-:W-:Y:S04]  /*256e0*/  STL [R1+0xb14], R41 ;  /* 0x000b142901007387 */ /* 0x000fe80000100800 */
[----:B------:R4:W-:Y:S04]  /*256f0*/  STL [R1+0xb00], R42 ;  /* 0x000b002a01007387 */ /* 0x0009e80000100800 */
[----:B------:R5:W-:Y:S04]  /*25700*/  LDGSTS.E [R29+0x20b00], desc[UR8][R30.64], P2 ;  /* 0x20b000001e1d7fae */ /* 0x000be80009121848 */
[----:B-1----:R-:W2:Y:S04]  /*25710*/  LDL.LU R44, [R1+0xa98] ;  /* 0x000a9800012c7983 */ /* 0x002ea80000300800 */
[----:B------:R-:W2:Y:S01]  /*25720*/  LDL.LU R43, [R1+0xab4] ;  /* 0x000ab400012b7983 */ /* 0x000ea20000300800 */
[----:B-----5:R-:W-:-:S02]  /*25730*/  IMAD.MOV.U32 R31, RZ, RZ, R42 ;  /* 0x000000ffff1f7224 */ /* 0x020fc400078e002a */
[----:B------:R-:W-:Y:S01]  /*25740*/  IMAD.MOV.U32 R30, RZ, RZ, R41 ;  /* 0x000000ffff1e7224 */ /* 0x000fe200078e0029 */
        /* <DEDUP_REMOVED lines=9> */
[----:B------:R-:W-:Y:S02]  /*257e0*/  IADD3 R38, P3, R38, R4, RZ ;  /* 0x0000000426267210 */ /* 0x000fe40007f7e0ff */
[----:B------:R-:W-:Y:S02]  /*257f0*/  SEL R30, R30, RZ, !P0 ;  /* 0x000000ff1e1e7207 */ /* 0x000fe40004000000 */
[----:B------:R-:W-:Y:S02]  /*25800*/  IADD3.X R39, R39, R3, RZ, P3, !PT ;  /* 0x0000000327277210 */ /* 0x000fe40001ffe4ff */
[----:B------:R-:W-:-:S02]  /*25810*/  ISETP.NE.U32.AND P1, PT, R30, RZ, PT ;  /* 0x000000ff1e00720c */ /* 0x000fc40003f25070 */
[----:B---3--:R-:W-:Y:S01]  /*25820*/  IADD3 R34, P4, R34, R4, RZ ;  /* 0x0000000422227210 */ /* 0x008fe20007f9e0ff */
[----:B------:R-:W-:Y:S02]  /*25830*/  IMAD.MOV.U32 R30, RZ, RZ, R38 ;  /* 0x000000ffff1e7224 */ /* 0x000fe400078e0026 */
[----:B------:R-:W-:Y:S02]  /*25840*/  IMAD.MOV.U32 R31, RZ, RZ, R39 ;  /* 0x000000ffff1f7224 */ /* 0x000fe400078e0027 */
[----:B--2---:R-:W-:Y:S01]  /*25850*/  IMAD.X R35, R35, 0x1, R3, P4 ;  /* 0x0000000123237824 */ /* 0x004fe200020e0603 */
[----:B------:R-:W-:Y:S04]  /*25860*/  STL [R1+0xaf4], R38 ;  /* 0x000af42601007387 */ /* 0x000fe80000100800 */
[----:B------:R1:W-:Y:S04]  /*25870*/  STL [R1+0xae0], R39 ;  /* 0x000ae02701007387 */ /* 0x0003e80000100800 */
[----:B------:R-:W-:Y:S04]  /*25880*/  STL [R1+0xad4], R34 ;  /* 0x000ad42201007387 */ /* 0x000fe80000100800 */
[----:B------:R2:W-:Y:S04]  /*25890*/  LDGSTS.E [R29+0x21300], desc[UR8][R30.64], P2 ;  /* 0x213000001e1d7fae */ /* 0x0005e80009121848 */
[----:B------:R3:W-:Y:S04]  /*258a0*/  STL [R1+0xab8], R35 ;  /* 0x000ab82301007387 */ /* 0x0007e80000100800 */
[----:B-1----:R-:W4:Y:S01]  /*258b0*/  LDL.LU R39, [R1+0xa58] ;  /* 0x000a580001277983 */ /* 0x002f220000300800 */
[----:B--2---:R-:W-:-:S03]  /*258c0*/  IMAD.MOV.U32 R31, RZ, RZ, R35 ;  /* 0x000000ffff1f7224 */ /* 0x004fc600078e0023 */
[----:B---3--:R-:W2:Y:S01]  /*258d0*/  LDL.LU R35, [R1+0xa74] ;  /* 0x000a740001237983 */ /* 0x008ea20000300800 */
[----:B------:R-:W-:-:S03]  /*258e0*/  MOV R30, R34 ;  /* 0x00000022001e7202 */ /* 0x000fc60000000f00 */
[----:B------:R-:W3:Y:S04]  /*258f0*/  LDL.LU R38, [R1+0xa30] ;  /* 0x000a300001267983 */ /* 0x000ee80000300800 */
        /* <DEDUP_REMOVED lines=12> */
[----:B-----5:R-:W-:Y:S01]  /*259c0*/  IADD3 R41, P4, R41, R4, RZ ;  /* 0x0000000429297210 */ /* 0x020fe20007f9e0ff */
[----:B------:R-:W-:Y:S04]  /*259d0*/  STL [R1+0xab4], R43 ;  /* 0x000ab42b01007387 */ /* 0x000fe80000100800 */
[----:B----4-:R-:W-:Y:S01]  /*259e0*/  IMAD.X R42, R42, 0x1, R3, P4 ;  /* 0x000000012a2a7824 */ /* 0x010fe200020e0603 */
[----:B------:R1:W-:Y:S01]  /*259f0*/  STL [R1+0xa98], R44 ;  /* 0x000a982c01007387 */ /* 0x0003e20000100800 */
[----:B------:R-:W-:Y:S01]  /*25a00*/  MOV R30, R43 ;  /* 0x0000002b001e7202 */ /* 0x000fe20000000f00 */
[----:B------:R-:W-:Y:S02]  /*25a10*/  IMAD.MOV.U32 R31, RZ, RZ, R44 ;  /* 0x000000ffff1f7224 */ /* 0x000fe400078e002c */
        /* <DEDUP_REMOVED lines=16> */
[----:B--2---:R-:W-:-:S04]  /*25b20*/  IADD3 R35, P3, R35, R4, RZ ;  /* 0x0000000423237210 */ /* 0x004fc80007f7e0ff */
[----:B------:R-:W-:Y:S02]  /*25b30*/  IADD3.X R39, R39, R3, RZ, P3, !PT ;  /* 0x0000000327277210 */ /* 0x000fe40001ffe4ff */
[----:B---3--:R-:W-:Y:S01]  /*25b40*/  IADD3 R34, P4, R34, R4, RZ ;  /* 0x0000000422227210 */ /* 0x008fe20007f9e0ff */
[----:B------:R-:W-:Y:S01]  /*25b50*/  STL [R1+0xa74], R35 ;  /* 0x000a742301007387 */ /* 0x000fe20000100800 */
[----:B------:R-:W-:Y:S01]  /*25b60*/  SEL R30, R30, RZ, !P0 ;  /* 0x000000ff1e1e7207 */ /* 0x000fe20004000000 */
[----:B------:R-:W-:Y:S02]  /*25b70*/  IMAD.MOV.U32 R31, RZ, RZ, R39 ;  /* 0x000000ffff1f7224 */ /* 0x000fe400078e0027 */
[----:B------:R-:W-:Y:S01]  /*25b80*/  IMAD.X R38, R38, 0x1, R3, P4 ;  /* 0x0000000126267824 */ /* 0x000fe200020e0603 */
[----:B------:R1:W-:Y:S01]  /*25b90*/  STL [R1+0xa58], R39 ;  /* 0x000a582701007387 */ /* 0x0003e20000100800 */
[----:B------:R-:W-:-:S03]  /*25ba0*/  ISETP.NE.U32.AND P1, PT, R30, RZ, PT ;  /* 0x000000ff1e00720c */ /* 0x000fc60003f25070 */
[----:B------:R-:W-:Y:S01]  /*25bb0*/  STL [R1+0xa54], R34 ;  /* 0x000a542201007387 */ /* 0x000fe20000100800 */
[----:B------:R-:W-:-:S03]  /*25bc0*/  IMAD.MOV.U32 R30, RZ, RZ, R35 ;  /* 0x000000ffff1e7224 */ /* 0x000fc600078e0023 */
[----:B-1----:R-:W2:Y:S04]  /*25bd0*/  LDL.LU R39, [R1+0xa0c] ;  /* 0x000a0c0001277983 */ /* 0x002ea80000300800 */
[----:B------:R1:W-:Y:S04]  /*25be0*/  STL [R1+0xa30], R38 ;  /* 0x000a302601007387 */ /* 0x0003e80000100800 */
[----:B------:R-:W3:Y:S04]  /*25bf0*/  LDL.LU R35, [R1+0x9ec] ;  /* 0x0009ec0001237983 */ /* 0x000ee80000300800 */
[----:B------:R-:W3:Y:S04]  /*25c00*/  LDL.LU R41, [R1+0x9d0] ;  /* 0x0009d00001297983 */ /* 0x000ee80000300800 */
[----:B------:R1:W-:Y:S02]  /*25c10*/  LDGSTS.E [R29+0x22300], desc[UR8][R30.64], P2 ;  /* 0x223000001e1d7fae */ /* 0x0003e40009121848 */
[----:B-1----:R-:W-:-:S02]  /*25c20*/  IMAD.MOV.U32 R31, RZ, RZ, R38 ;  /* 0x000000ffff1f7224 */ /* 0x002fc400078e0026 */
[----:B------:R-:W3:Y:S01]  /*25c30*/  LDL.LU R38, [R1+0x9b0] ;  /* 0x0009b00001267983 */ /* 0x000ee20000300800 */
[----:B------:R-:W-:-:S03]  /*25c40*/  MOV R30, R34 ;  /* 0x00000022001e7202 */ /* 0x000fc60000000f00 */
        /* <DEDUP_REMOVED lines=11> */
[----:B------:R-:W-:Y:S01]  /*25d00*/  IMAD.X R45, R45, 0x1, R3, P3 ;  /* 0x000000012d2d7824 */ /* 0x000fe200018e0603 */
[----:B------:R-:W-:-:S03]  /*25d10*/  MOV R30, R44 ;  /* 0x0000002c001e7202 */ /* 0x000fc60000000f00 */
[----:B------:R-:W-:-:S05]  /*25d20*/  IMAD.MOV.U32 R31, RZ, RZ, R45 ;  /* 0x000000ffff1f7224 */ /* 0x000fca00078e002d */
[----:B------:R1:W-:Y:S01]  /*25d30*/  LDGSTS.E [R29+0x22b00], desc[UR8][R30.64], P2 ;  /* 0x22b000001e1d7fae */ /* 0x0003e20009121848 */
[----:B----4-:R-:W-:-:S05]  /*25d40*/  IADD3 R42, P4, R42, R4, RZ ;  /* 0x000000042a2a7210 */ /* 0x010fca0007f9e0ff */
[----:B------:R-:W-:Y:S02]  /*25d50*/  IMAD.X R43, R43, 0x1, R3, P4 ;  /* 0x000000012b2b7824 */ /* 0x000fe400020e0603 */
        /* <DEDUP_REMOVED lines=12> */
[----:B------:R-:W-:Y:S01]  /*25e20*/  IMAD.MOV.U32 R30, RZ, RZ, R39 ;  /* 0x000000ffff1e7224 */ /* 0x000fe200078e0027 */
[----:B---3--:R-:W-:Y:S02]  /*25e30*/  IADD3 R35, P4, R35, R4, RZ ;  /* 0x0000000423237210 */ /* 0x008fe40007f9e0ff */
[----:B------:R-:W-:-:S05]  /*25e40*/  IADD3.X R41, R41, R3, RZ, P3, !PT ;  /* 0x0000000329297210 */ /* 0x000fca0001ffe4ff */
[----:B------:R-:W-:-:S05]  /*25e50*/  IMAD.MOV.U32 R31, RZ, RZ, R41 ;  /* 0x000000ffff1f7224 */ /* 0x000fca00078e0029 */
[----:B------:R1:W-:Y:S01]  /*25e60*/  LDGSTS.E [R29+0x23300], desc[UR8][R30.64], P2 ;  /* 0x233000001e1d7fae */ /* 0x0003e20009121848 */
[----:B------:R-:W-:Y:S01]  /*25e70*/  IMAD.X R38, R38, 0x1, R3, P4 ;  /* 0x0000000126267824 */ /* 0x000fe200020e0603 */
[----:B-1----:R-:W-:-:S03]  /*25e80*/  MOV R30, R35 ;  /* 0x00000023001e7202 */ /* 0x002fc60000000f00 */
[----:B------:R-:W-:-:S05]  /*25e90*/  IMAD.MOV.U32 R31, RZ, RZ, R38 ;  /* 0x000000ffff1f7224 */ /* 0x000fca00078e0026 */
[----:B------:R1:W-:Y:S01]  /*25ea0*/  LDGSTS.E [R29+0x23700], desc[UR8][R30.64], P1 ;  /* 0x237000001e1d7fae */ /* 0x0003e20008921848 */
[----:B------:R-:W-:-:S03]  /*25eb0*/  ISETP.GT.AND P1, PT, R28, 0x3b, PT ;  /* 0x0000003b1c00780c */ /* 0x000fc60003f24270 */
[----:B------:R-:W-:Y:S01]  /*25ec0*/  STL [R1+0xa4c], R44 ;  /* 0x000a4c2c01007387 */ /* 0x000fe20000100800 */
[----:B-1----:R-:W-:Y:S02]  /*25ed0*/  SEL R30, RZ, 0x4, !P1 ;  /* 0x00000004ff1e7807 */ /* 0x002fe40004800000 */
[----:B------:R-:W-:Y:S02]  /*25ee0*/  ISETP.GT.AND P1, PT, R28, 0x3f, PT ;  /* 0x0000003f1c00780c */ /* 0x000fe40003f24270 */
[----:B------:R-:W-:Y:S01]  /*25ef0*/  SEL R30, R30, RZ, !P0 ;  /* 0x000000ff1e1e7207 */ /* 0x000fe20004000000 */
[----:B------:R-:W-:Y:S01]  /*25f00*/  STL [R1+0xa10], R45 ;  /* 0x000a102d01007387 */ /* 0x000fe20000100800 */
[----:B------:R-:W-:Y:S02]  /*25f10*/  IADD3 R34, P3, R34, R4, RZ ;  /* 0x0000000422227210 */ /* 0x000fe40007f7e0ff */
[----:B------:R-:W-:Y:S01]  /*25f20*/  ISETP.NE.U32.AND P2, PT, R30, RZ, PT ;  /* 0x000000ff1e00720c */ /* 0x000fe20003f45070 */
[----:B------:R-:W-:Y:S01]  /*25f30*/  STL [R1+0xa2c], R42 ;  /* 0x000a2c2a01007387 */ /* 0x000fe20000100800 */
[----:B------:R-:W-:-:S03]  /*25f40*/  SEL R30, RZ, 0x4, !P1 ;  /* 0x00000004ff1e7807 */ /* 0x000fc60004800000 */
[----:B------:R-:W-:Y:S01]  /*25f50*/  STL [R1+0x9f0], R43 ;  /* 0x0009f02b01007387 */ /* 0x000fe20000100800 */
[----:B------:R-:W-:-:S03]  /*25f60*/  SEL R30, R30, RZ, !P0 ;  /* 0x000000ff1e1e7207 */ /* 0x000fc60004000000 */
[----:B------:R1:W-:Y:S04]  /*25f70*/  STL [R1+0xa0c], R39 ;  /* 0x000a0c2701007387 */ /* 0x0003e80000100800 */
[----:B------:R-:W-:Y:S04]  /*25f80*/  STL [R1+0x9d0], R41 ;  /* 0x0009d02901007387 */ /* 0x000fe80000100800 */
[----:B------:R-:W-:Y:S04]  /*25f90*/  STL [R1+0x9ec], R35 ;  /* 0x0009ec2301007387 */ /* 0x000fe80000100800 */
[----:B------:R2:W-:Y:S01]  /*25fa0*/  STL [R1+0x9b0], R38 ;  /* 0x0009b02601007387 */ /* 0x0005e20000100800 */
[----:B------:R-:W-:-:S03]  /*25fb0*/  ISETP.NE.U32.AND P1, PT, R30, RZ, PT ;  /* 0x000000ff1e00720c */ /* 0x000fc60003f25070 */
[----:B------:R3:W-:Y:S01]  /*25fc0*/  STL [R1+0x9cc], R34 ;  /* 0x0009cc2201007387 */ /* 0x0007e20000100800 */
[----:B------:R-:W-:-:S03]  /*25fd0*/  MOV R30, R34 ;  /* 0x00000022001e7202 */ /* 0x000fc60000000f00 */
[----:B-1----:R-:W4:Y:S04]  /*25fe0*/  LDL.LU R39, [R1+0x8] ;  /* 0x0000080001277983 */ /* 0x002f280000300800 */
[----:B--2---:R-:W2:Y:S04]  /*25ff0*/  LDL.LU R38, [R1+0xc] ;  /* 0x00000c0001267983 */ /* 0x004ea80000300800 */
[----:B------:R-:W5:Y:S04]  /*26000*/  LDL.LU R35, [R1+0x28] ;  /* 0x0000280001237983 */ /* 0x000f680000300800 */
[----:B---3--:R-:W3:Y:S04]  /*26010*/  LDL.LU R34, [R1+0x2c] ;  /* 0x00002c0001227983 */ /* 0x008ee80000300800 */
[----:B------:R-:W5:Y:S04]  /*26020*/  LDL.LU R44, [R1+0x48] ;  /* 0x00004800012c7983 */ /* 0x000f680000300800 */
[----:B------:R-:W5:Y:S04]  /*26030*/  LDL.LU R43, [R1+0x4c] ;  /* 0x00004c00012b7983 */ /* 0x000f680000300800 */
[----:B------:R-:W5:Y:S04]  /*26040*/  LDL.LU R42, [R1+0x68] ;  /* 0x00006800012a7983 */ /* 0x000f680000300800 */
[----:B------:R-:W5:Y:S01]  /*26050*/  LDL.LU R41, [R1+0x6c] ;  /* 0x00006c0001297983 */ /* 0x000f620000300800 */
[----:B------:R-:W-:Y:S01]  /*26060*/  IMAD.X R224, R224, 0x1, R3, P3 ;  /* 0x00000001e0e07824 */ /* 0x000fe200018e0603 */
[----:B------:R-:W-:-:S03]  /*26070*/  IADD3 R232, P4, R232, R4, RZ ;  /* 0x00000004e8e87210 */ /* 0x000fc60007f9e0ff */
        /* <DEDUP_REMOVED lines=13> */
[----:B------:R-:W-:Y:S02]  /*26150*/  IADD3.X R239, R239, R3, RZ, P3, !PT ;  /* 0x00000003efef7210 */ /* 0x000fe40001ffe4ff */
[----:B------:R-:W-:Y:S02]  /*26160*/  SEL R30, R30, RZ, !P0 ;  /* 0x000000ff1e1e7207 */ /* 0x000fe40004000000 */
[----:B------:R-:W-:Y:S02]  /*26170*/  IADD3 R248, P4, R248, R4, RZ ;  /* 0x00000004f8f87210 */ /* 0x000fe40007f9e0ff */
[----:B------:R-:W-:Y:S01]  /*26180*/  ISETP.NE.U32.AND P1, PT, R30, RZ, PT ;  /* 0x000000ff1e00720c */ /* 0x000fe20003f25070 */
[----:B------:R-:W-:Y:S02]  /*26190*/  IMAD.MOV.U32 R30, RZ, RZ, R240 ;  /* 0x000000ffff1e7224 */ /* 0x000fe400078e00f0 */
        /* <DEDUP_REMOVED lines=15> */
[----:B----4-:R-:W-:Y:S01]  /*26290*/  IMAD.X R39, R39, 0x1, R3, P3 ;  /* 0x0000000127277824 */ /* 0x010fe200018e0603 */
[----:B---3--:R-:W-:-:S03]  /*262a0*/  IADD3 R34, P4, R34, R4, RZ ;  /* 0x0000000422227210 */ /* 0x008fc60007f9e0ff */
[----:B------:R-:W-:Y:S01]  /*262b0*/  IMAD.MOV.U32 R31, RZ, RZ, R39 ;  /* 0x000000ffff1f7224 */ /* 0x000fe200078e0027 */
[----:B------:R-:W-:Y:S01]  /*262c0*/  MOV R30, R38 ;  /* 0x00000026001e7202 */ /* 0x000fe20000000f00 */
[----:B------:R-:W-:Y:S01]  /*262d0*/  STL [R1+0xc], R38 ;  /* 0x00000c2601007387 */ /* 0x000fe20000100800 */
[----:B-----5:R-:W-:-:S03]  /*262e0*/  IMAD.X R35, R35, 0x1, R3, P4 ;  /* 0x0000000123237824 */ /* 0x020fc600020e0603 */
[----:B------:R1:W-:Y:S04]  /*262f0*/  STL [R1+0x8], R39 ;  /* 0x0000082701007387 */ /* 0x0003e80000100800 */
[----:B------:R-:W-:Y:S04]  /*26300*/  STL [R1+0x2c], R34 ;  /* 0x00002c2201007387 */ /* 0x000fe80000100800 */
[----:B------:R2:W-:Y:S04]  /*26310*/  STL [R1+0x28], R35 ;  /* 0x0000282301007387 */ /* 0x0005e80000100800 */
[----:B------:R3:W-:Y:S04]  /*26320*/  LDGSTS.E [R29+0x24b00], desc[UR8][R30.64], P2 ;  /* 0x24b000001e1d7fae */ /* 0x0007e80009121848 */
[----:B-1----:R-:W4:Y:S04]  /*26330*/  LDL.LU R39, [R1+0x88] ;  /* 0x0000880001277983 */ /* 0x002f280000300800 */
[----:B------:R-:W5:Y:S01]  /*26340*/  LDL.LU R38, [R1+0x8c] ;  /* 0x00008c0001267983 */ /* 0x000f620000300800 */
[----:B---3--:R-:W-:-:S02]  /*26350*/  IMAD.MOV.U32 R31, RZ, RZ, R35 ;  /* 0x000000ffff1f7224 */ /* 0x008fc400078e0023 */
[----:B------:R-:W-:Y:S01]  /*26360*/  IMAD.MOV.U32 R30, RZ, RZ, R34 ;  /* 0x000000ffff1e7224 */ /* 0x000fe200078e0022 */
[----:B--2---:R-:W2:Y:S04]  /*26370*/  LDL.LU R35, [R1+0xa8] ;  /* 0x0000a80001237983 */ /* 0x004ea80000300800 */
[----:B------:R-:W3:Y:S04]  /*26380*/  LDL.LU R34, [R1+0xac] ;  /* 0x0000ac0001227983 */ /* 0x000ee80000300800 */
[----:B------:R1:W-:Y:S01]  /*26390*/  LDGSTS.E [R29+0x24f00], desc[UR8][R30.64], P1 ;  /* 0x24f000001e1d7fae */ /* 0x0003e20008921848 */
[----:B------:R-:W-:-:S02]  /*263a0*/  ISETP.GT.AND P1, PT, R28, 0x53, PT ;  /* 0x000000531c00780c */ /* 0x000fc40003f24270 */
[----:B------:R-:W-:Y:S02]  /*263b0*/  IADD3 R43, P3, R43, R4, RZ ;  /* 0x000000042b2b7210 */ /* 0x000fe40007f7e0ff */
[----:B-1----:R-:W-:Y:S02]  /*263c0*/  SEL R30, RZ, 0x4, !P1 ;  /* 0x00000004ff1e7807 */ /* 0x002fe40004800000 */
[----:B------:R-:W-:Y:S02]  /*263d0*/  ISETP.GT.AND P1, PT, R28, 0x57, PT ;  /* 0x000000571c00780c */ /* 0x000fe40003f24270 */
[----:B------:R-:W-:-:S04]  /*263e0*/  SEL R30, R30, RZ, !P0 ;  /* 0x000000ff1e1e7207 */ /* 0x000fc80004000000 */
[----:B------:R-:W-:Y:S02]  /*263f0*/  ISETP.NE.U32.AND P2, PT, R30, RZ, PT ;  /* 0x000000ff1e00720c */ /* 0x000fe40003f45070 */
[----:B------:R-:W-:Y:S02]  /*26400*/  SEL R30, RZ, 0x4, !P1 ;  /* 0x00000004ff1e7807 */ /* 0x000fe40004800000 */
[----:B------:R-:W-:Y:S02]  /*26410*/  IADD3 R41, P4, R41, R4, RZ ;  /* 0x0000000429297210 */ /* 0x000fe40007f9e0ff */
        /* <DEDUP_REMOVED lines=13> */
[----:B------:R-:W-:Y:S01]  /*264f0*/  IMAD.MOV.U32 R31, RZ, RZ, R42 ;  /* 0x000000ffff1f7224 */ /* 0x000fe200078e002a */
[----:B------:R-:W-:-:S02]  /*26500*/  MOV R30, R41 ;  /* 0x00000029001e7202 */ /* 0x000fc40000000f00 */
[----:B------:R-:W2:Y:S04]  /*26510*/  LDL.LU R42, [R1+0xe8] ;  /* 0x0000e800012a7983 */ /* 0x000ea80000300800 */
        /* <DEDUP_REMOVED lines=11> */
[----:B----4-:R-:W-:Y:S01]  /*265d0*/  IMAD.X R39, R39, 0x1, R3, P3 ;  /* 0x0000000127277824 */ /* 0x010fe200018e0603 */
[----:B---3--:R-:W-:Y:S01]  /*265e0*/  IADD3 R34, P4, R34, R4, RZ ;  /* 0x0000000422227210 */ /* 0x008fe20007f9e0ff */
[----:B------:R-:W-:Y:S01]  /*265f0*/  STL [R1+0x8c], R38 ;  /* 0x00008c2601007387 */ /* 0x000fe20000100800 */
[----:B------:R-:W-:Y:S01]  /*26600*/  MOV R30, R38 ;  /* 0x00000026001e7202 */ /* 0x000fe20000000f00 */
[----:B------:R-:W-:Y:S02]  /*26610*/  IMAD.MOV.U32 R31, RZ, RZ, R39 ;  /* 0x000000ffff1f7224 */ /* 0x000fe400078e0027 */
[----:B--2---:R-:W-:Y:S01]  /*26620*/  IMAD.X R35, R35, 0x1, R3, P4 ;  /* 0x0000000123237824 */ /* 0x004fe200020e0603 */
[----:B------:R1:W-:Y:S04]  /*26630*/  STL [R1+0x88], R39 ;  /* 0x0000882701007387 */ /* 0x0003e80000100800 */
[----:B------:R-:W-:Y:S04]  /*26640*/  STL [R1+0xac], R34 ;  /* 0x0000ac2201007387 */ /* 0x000fe80000100800 */
[----:B------:R2:W-:Y:S04]  /*26650*/  STL [R1+0xa8], R35 ;  /* 0x0000a82301007387 */ /* 0x0005e80000100800 */
[----:B-1----:R-:W3:Y:S04]  /*26660*/  LDL.LU R39, [R1+0x108] ;  /* 0x0001080001277983 */ /* 0x002ee80000300800 */
[----:B------:R1:W-:Y:S04]  /*26670*/  LDGSTS.E [R29+0x25b00], desc[UR8][R30.64], P2 ;  /* 0x25b000001e1d7fae */ /* 0x0003e80009121848 */
[----:B------:R-:W4:Y:S01]  /*26680*/  LDL.LU R38, [R1+0x10c] ;  /* 0x00010c0001267983 */ /* 0x000f220000300800 */
[----:B-1----:R-:W-:-:S02]  /*26690*/  IMAD.MOV.U32 R31, RZ, RZ, R35 ;  /* 0x000000ffff1f7224 */ /* 0x002fc400078e0023 */
[----:B------:R-:W-:Y:S01]  /*266a0*/  IMAD.MOV.U32 R30, RZ, RZ, R34 ;  /* 0x000000ffff1e7224 */ /* 0x000fe200078e0022 */
[----:B--2---:R-:W2:Y:S04]  /*266b0*/  LDL.LU R35, [R1+0x128] ;  /* 0x0001280001237983 */ /* 0x004ea80000300800 */
[----:B------:R-:W5:Y:S04]  /*266c0*/  LDL.LU R34, [R1+0x12c] ;  /* 0x00012c0001227983 */ /* 0x000f680000300800 */
        /* <DEDUP_REMOVED lines=8> */
[----:B------:R-:W-:Y:S02]  /*26750*/  IADD3 R41, P4, R41, R4, RZ ;  /* 0x0000000429297210 */ /* 0x000fe40007f9e0ff */
[----:B------:R-:W-:Y:S02]  /*26760*/  SEL R30, R30, RZ, !P0 ;  /* 0x000000ff1e1e7207 */ /* 0x000fe40004000000 */
[----:B------:R-:W-:Y:S01]  /*26770*/  IADD3.X R44, R44, R3, RZ, P3, !PT ;  /* 0x000000032c2c7210 */ /* 0x000fe20001ffe4ff */
[----:B------:R-:W-:Y:S01]  /*26780*/  IMAD.X R42, R42, 0x1, R3, P4 ;  /* 0x000000012a2a7824 */ /* 0x000fe200020e0603 */
[----:B------:R-:W-:Y:S01]  /*26790*/  ISETP.NE.U32.AND P1, PT, R30, RZ, PT ;  /* 0x000000ff1e00720c */ /* 0x000fe20003f25070 */
[----:B------:R-:W-:Y:S01]  /*267a0*/  STL [R1+0xcc], R43 ;  /* 0x0000cc2b01007387 */ /* 0x000fe20000100800 */
[----:B------:R-:W-:Y:S02]  /*267b0*/  IMAD.MOV.U32 R30, RZ, RZ, R43 ;  /* 0x000000ffff1e7224 */ /* 0x000fe400078e002b */
[----:B------:R-:W-:Y:S01]  /*267c0*/  IMAD.MOV.U32 R31, RZ, RZ, R44 ;  /* 0x000000ffff1f7224 */ /* 0x000fe200078e002c */
[----:B------:R1:W-:Y:S04]  /*267d0*/  STL [R1+0xc8], R44 ;  /* 0x0000c82c01007387 */ /* 0x0003e80000100800 */
[----:B------:R-:W-:Y:S04]  /*267e0*/  STL [R1+0xec], R41 ;  /* 0x0000ec2901007387 */ /* 0x000fe80000100800 */
[----:B------:R1:W-:Y:S04]  /*267f0*/  STL [R1+0xe8], R42 ;  /* 0x0000e82a01007387 */ /* 0x0003e80000100800 */
[----:B-1----:R-:W2:Y:S04]  /*26800*/  LDL.LU R44, [R1+0x148] ;  /* 0x00014800012c7983 */ /* 0x002ea80000300800 */
[----:B------:R-:W2:Y:S04]  /*26810*/  LDL.LU R43, [R1+0x14c] ;  /* 0x00014c00012b7983 */ /* 0x000ea80000300800 */
[----:B------:R1:W-:Y:S02]  /*26820*/  LDGSTS.E [R29+0x26300], desc[UR8][R30.64], P2 ;  /* 0x263000001e1d7fae */ /* 0x0003e40009121848 */
[----:B-1----:R-:W-:Y:S01]  /*26830*/  IMAD.MOV.U32 R31, RZ, RZ, R42 ;  /* 0x000000ffff1f7224 */ /* 0x002fe200078e002a */
[----:B------:R-:W-:Y:S01]  /*26840*/  MOV R30, R41 ;  /* 0x00000029001e7202 */ /* 0x000fe20000000f00 */
        /* <DEDUP_REMOVED lines=12> */
[----:B----4-:R-:W-:-:S05]  /*26910*/  IADD3 R38, P3, R38, R4, RZ ;  /* 0x0000000426267210 */ /* 0x010fca0007f7e0ff */
[----:B---3--:R-:W-:Y:S01]  /*26920*/  IMAD.X R39, R39, 0x1, R3, P3 ;  /* 0x0000000127277824 */ /* 0x008fe200018e0603 */
[----:B------:R-:W-:Y:S01]  /*26930*/  MOV R30, R38 ;  /* 0x00000026001e7202 */ /* 0x000fe20000000f00 */
[----:B------:R-:W-:Y:S02]  /*26940*/  STL [R1+0x10c], R38 ;  /* 0x00010c2601007387 */ /* 0x000fe40000100800 */
[----:B------:R-:W-:Y:S01]  /*26950*/  IMAD.MOV.U32 R31, RZ, RZ, R39 ;  /* 0x000000ffff1f7224 */ /* 0x000fe200078e0027 */
[----:B-----5:R-:W-:Y:S01]  /*26960*/  IADD3 R34, P4, R34, R4, RZ ;  /* 0x0000000422227210 */ /* 0x020fe20007f9e0ff */
[----:B------:R1:W-:Y:S04]  /*26970*/  STL [R1+0x108], R39 ;  /* 0x0001082701007387 */ /* 0x0003e80000100800 */
[----:B--2---:R-:W-:Y:S01]  /*26980*/  IMAD.X R35, R35, 0x1, R3, P4 ;  /* 0x0000000123237824 */ /* 0x004fe200020e0603 */
        /* <DEDUP_REMOVED lines=18> */
[----:B------:R-:W-:Y:S01]  /*26ab0*/  SEL R30, R30, RZ, !P0 ;  /* 0x000000ff1e1e7207 */ /* 0x000fe20004000000 */
[----:B------:R-:W-:Y:S02]  /*26ac0*/  STL [R1+0x14c], R43 ;  /* 0x00014c2b01007387 */ /* 0x000fe40000100800 */
[----:B------:R-:W-:Y:S01]  /*26ad0*/  IMAD.MOV.U32 R31, RZ, RZ, R44 ;  /* 0x000000ffff1f7224 */ /* 0x000fe200078e002c */
[----:B------:R-:W-:Y:S01]  /*26ae0*/  ISETP.NE.U32.AND P1, PT, R30, RZ, PT ;  /* 0x000000ff1e00720c */ /* 0x000fe20003f25070 */
[----:B------:R-:W-:Y:S01]  /*26af0*/  IMAD.MOV.U32 R30, RZ, RZ, R43 ;  /* 0x000000ffff1e7224 */ /* 0x000fe200078e002b */
[----:B------:R1:W-:Y:S04]  /*26b00*/  STL [R1+0x148], R44 ;  /* 0x0001482c01007387 */ /* 0x0003e80000100800 */
[----:B------:R1:W-:Y:S01]  /*26b10*/  LDGSTS.E [R29+0x27300], desc[UR8][R30.64], P2 ;  /* 0x273000001e1d7fae */ /* 0x0003e20009121848 */
[----:B------:R-:W-:-:S05]  /*26b20*/  IADD3 R41, P4, R41, R4, RZ ;  /* 0x0000000429297210 */ /* 0x000fca0007f9e0ff */
[----:B------:R-:W-:Y:S01]  /*26b30*/  IMAD.X R42, R42, 0x1, R3, P4 ;  /* 0x000000012a2a7824 */ /* 0x000fe200020e0603 */
[----:B------:R-:W-:Y:S03]  /*26b40*/  STL [R1+0x16c], R41 ;  /* 0x00016c2901007387 */ /* 0x000fe60000100800 */
[----:B-1----:R-:W-:Y:S01]  /*26b50*/  IMAD.MOV.U32 R31, RZ, RZ, R42 ;  /* 0x000000ffff1f7224 */ /* 0x002fe200078e002a */
[----:B------:R1:W-:Y:S04]  /*26b60*/  STL [R1+0x168], R42 ;  /* 0x0001682a01007387 */ /* 0x0003e80000100800 */
[----:B------:R-:W2:Y:S04]  /*26b70*/  LDL.LU R44, [R1+0x1b0] ;  /* 0x0001b000012c7983 */ /* 0x000ea80000300800 */
[----:B-1----:R-:W2:Y:S04]  /*26b80*/  LDL.LU R42, [R1+0x1b4] ;  /* 0x0001b400012a7983 */ /* 0x002ea80000300800 */
[----:B------:R-:W2:Y:S04]  /*26b90*/  LDL.LU R50, [R1+0x1b8] ;  /* 0x0001b80001327983 */ /* 0x000ea80000300800 */
[----:B------:R-:W2:Y:S01]  /*26ba0*/  LDL.LU R49, [R1+0x1bc] ;  /* 0x0001bc0001317983 */ /* 0x000ea20000300800 */
[----:B------:R-:W-:-:S05]  /*26bb0*/  MOV R30, R41 ;  /* 0x00000029001e7202 */ /* 0x000fca0000000f00 */
        /* <DEDUP_REMOVED lines=10> */
[----:B-----5:R-:W-:-:S05]  /*26c60*/  IADD3 R38, P3, R38, R4, RZ ;  /* 0x0000000426267210 */ /* 0x020fca0007f7e0ff */
[--C-:B----4-:R-:W-:Y:S01]  /*26c70*/  IMAD.X R39, R39, 0x1, R3.reuse, P3 ;  /* 0x0000000127277824 */ /* 0x110fe200018e0603 */
[----:B---3--:R-:W-:Y:S01]  /*26c80*/  IADD3 R34, P4, R34, R4, RZ ;  /* 0x0000000422227210 */ /* 0x008fe20007f9e0ff */
[----:B------:R-:W-:Y:S04]  /*26c90*/  STL [R1+0x18c], R38 ;  /* 0x00018c2601007387 */ /* 0x000fe80000100800 */
[----:B--2---:R-:W-:Y:S01]  /*26ca0*/  IMAD.X R35, R35, 0x1, R3, P4 ;  /* 0x0000000123237824 */ /* 0x004fe200020e0603 */
[----:B------:R1:W-:Y:S01]  /*26cb0*/  STL [R1+0x188], R39 ;  /* 0x0001882701007387 */ /* 0x0003e20000100800 */
[----:B------:R-:W-:Y:S01]  /*26cc0*/  MOV R30, R38 ;  /* 0x00000026001e7202 */ /* 0x000fe20000000f00 */
[----:B------:R-:W-:Y:S02]  /*26cd0*/  IMAD.MOV.U32 R31, RZ, RZ, R39 ;  /* 0x000000ffff1f7224 */ /* 0x000fe400078e0027 */
[----:B------:R-:W-:Y:S04]  /*26ce0*/  STL [R1+0x1ac], R34 ;  /* 0x0001ac2201007387 */ /* 0x000fe80000100800 */
[----:B------:R2:W-:Y:S04]  /*26cf0*/  STL [R1+0x1a8], R35 ;  /* 0x0001a82301007387 */ /* 0x0005e80000100800 */
[----:B------:R-:W3:Y:S04]  /*26d00*/  LDL.LU R48, [R1+0x230] ;  /* 0x0002300001307983 */ /* 0x000ee80000300800 */
[----:B-1----:R-:W4:Y:S04]  /*26d10*/  LDL.LU R39, [R1+0x234] ;  /* 0x0002340001277983 */ /* 0x002f280000300800 */
[----:B------:R1:W-:Y:S04]  /*26d20*/  LDGSTS.E [R29+0x27b00], desc[UR8][R30.64], P2 ;  /* 0x27b000001e1d7fae */ /* 0x0003e80009121848 */
[----:B------:R-:W5:Y:S01]  /*26d30*/  LDL.LU R46, [R1+0x238] ;  /* 0x00023800012e7983 */ /* 0x000f620000300800 */
[----:B-1----:R-:W-:-:S03]  /*26d40*/  IMAD.MOV.U32 R31, RZ, RZ, R35 ;  /* 0x000000ffff1f7224 */ /* 0x002fc600078e0023 */
[----:B--2---:R-:W2:Y:S01]  /*26d50*/  LDL.LU R35, [R1+0x23c] ;  /* 0x00023c0001237983 */ /* 0x004ea20000300800 */
[----:B------:R-:W-:-:S03]  /*26d60*/  IMAD.MOV.U32 R30, RZ, RZ, R34 ;  /* 0x000000ffff1e7224 */ /* 0x000fc600078e0022 */
[----:B------:R-:W5:Y:S04]  /*26d70*/  LDL.LU R47, [R1+0x2b0] ;  /* 0x0002b000012f7983 */ /* 0x000f680000300800 */
[----:B------:R-:W5:Y:S04]  /*26d80*/  LDL.LU R43, [R1+0x2b4] ;  /* 0x0002b400012b7983 */ /* 0x000f680000300800 */
[----:B------:R1:W-:Y:S04]  /*26d90*/  LDGSTS.E [R29+0x27f00], desc[UR8][R30.64], P1 ;  /* 0x27f000001e1d7fae */ /* 0x0003e80008921848 */
[----:B------:R-:W5:Y:S04]  /*26da0*/  LDL.LU R45, [R1+0x2b8] ;  /* 0x0002b800012d7983 */ /* 0x000f680000300800 */
[----:B------:R-:W5:Y:S01]  /*26db0*/  LDL.LU R34, [R1+0x2bc] ;  /* 0x0002bc0001227983 */ /* 0x000f620000300800 */
[----:B-1----:R-:W-:-:S03]  /*26dc0*/  LOP3.LUT R29, R33, 0x40, RZ, 0xfc, !PT ;  /* 0x00000040211d7812 */ /* 0x002fc600078efcff */
[----:B------:R-:W5:Y:S01]  /*26dd0*/  LDL.LU R41, [R1+0x334] ;  /* 0x0003340001297983 */ /* 0x000f620000300800 */
[----:B------:R-:W-:-:S03]  /*26de0*/  ISETP.GE.AND P2, PT, R29, R28, PT ;  /* 0x0000001c1d00720c */ /* 0x000fc60003f46270 */
[----:B------:R-:W5:Y:S01]  /*26df0*/  LDL.LU R38, [R1+0x33c] ;  /* 0x00033c0001267983 */ /* 0x000f620000300800 */
[----:B------:R-:W-:Y:S02]  /*26e00*/  ISETP.GE.AND P1, PT, R33, R28, PT ;  /* 0x0000001c2100720c */ /* 0x000fe40003f26270 */
[----:B------:R-:W-:Y:S01]  /*26e10*/  SEL R28, RZ, 0x4, P2 ;  /* 0x00000004ff1c7807 */ /* 0x000fe20001000000 */
[----:B------:R-:W-:Y:S01]  /*26e20*/  ULEA UR7, UR5, UR4, 0x10 ;  /* 0x0000000405077291 */ /* 0x000fe2000f8e803f */
[-C--:B------:R-:W-:Y:S01]  /*26e30*/  IADD3 R42, P2, R42, R0.reuse, RZ ;  /* 0x000000002a2a7210 */ /* 0x080fe20007f5e0ff */
[----:B------:R-:W0:Y:S01]  /*26e40*/  LDGDEPBAR ;  /* 0x00000000000079af */ /* 0x000e220000000000 */
[----:B------:R-:W-:Y:S02]  /*26e50*/  IADD3 R49, P3, R49, R0, RZ ;  /* 0x0000000031317210 */ /* 0x000fe40007f7e0ff */
[----:B------:R-:W-:Y:S01]  /*26e60*/  IADD3.X R44, R44, R2, RZ, P2, !PT ;  /* 0x000000022c2c7210 */ /* 0x000fe200017fe4ff */
[----:B------:R-:W-:Y:S02]  /*26e70*/  STL [R1+0x1b4], R42 ;  /* 0x0001b42a01007387 */ /* 0x000fe40000100800 */
[----:B------:R-:W-:-:S02]  /*26e80*/  IMAD.X R50, R50, 0x1, R2, P3 ;  /* 0x0000000132327824 */ /* 0x000fc400018e0602 */
[----:B------:R1:W-:Y:S01]  /*26e90*/  STL [R1+0x1b0], R44 ;  /* 0x0001b02c01007387 */ /* 0x0003e20000100800 */
[----:B------:R-:W-:-:S03]  /*26ea0*/  MOV R31, R44 ;  /* 0x0000002c001f7202 */ /* 0x000fc60000000f00 */
[----:B------:R-:W-:Y:S04]  /*26eb0*/  STL [R1+0x1bc], R49 ;  /* 0x0001bc3101007387 */ /* 0x000fe80000100800 */
[----:B------:R-:W-:Y:S04]  /*26ec0*/  STL [R1+0x1b8], R50 ;  /* 0x0001b83201007387 */ /* 0x000fe80000100800 */
[----:B-1----:R-:W5:Y:S01]  /*26ed0*/  LDL.LU R44, [R1+0x330] ;  /* 0x00033000012c7983 */ /* 0x002f620000300800 */
[----:B------:R-:W-:-:S03]  /*26ee0*/  IMAD.MOV.U32 R30, RZ, RZ, R42 ;  /* 0x000000ffff1e7224 */ /* 0x000fc600078e002a */
[----:B------:R-:W5:Y:S01]  /*26ef0*/  LDL.LU R42, [R1+0x338] ;  /* 0x00033800012a7983 */ /* 0x000f620000300800 */
[----:B------:R-:W-:-:S04]  /*26f00*/  SEL R29, RZ, 0x4, P1 ;  /* 0x00000004ff1d7807 */ /* 0x000fc80000800000 */
[----:B------:R-:W-:Y:S02]  /*26f10*/  SEL R29, R29, RZ, !P0 ;  /* 0x000000ff1d1d7207 */ /* 0x000fe40004000000 */
[----:B------:R-:W-:Y:S02]  /*26f20*/  SEL R28, R28, RZ, !P0 ;  /* 0x000000ff1c1c7207 */ /* 0x000fe40004000000 */
[----:B------:R-:W-:Y:S02]  /*26f30*/  ISETP.NE.U32.AND P1, PT, R29, RZ, PT ;  /* 0x000000ff1d00720c */ /* 0x000fe40003f25070 */
[----:B------:R-:W-:Y:S01]  /*26f40*/  ISETP.NE.U32.AND P0, PT, R28, RZ, PT ;  /* 0x000000ff1c00720c */ /* 0x000fe20003f05070 */
[----:B------:R-:W-:-:S10]  /*26f50*/  VIADD R28, R32, UR7 ;  /* 0x00000007201c7c36 */ /* 0x000fd40008000000 */
[----:B------:R1:W-:Y:S02]  /*26f60*/  LDGSTS.E [R28], desc[UR8][R30.64], P1 ;  /* 0x000000001e1c7fae */ /* 0x0003e40008921848 */
[----:B-1----:R-:W-:Y:S02]  /*26f70*/  IMAD.MOV.U32 R30, RZ, RZ, R49 ;  /* 0x000000ffff1e7224 */ /* 0x002fe400078e0031 */
[----:B------:R-:W-:-:S05]  /*26f80*/  IMAD.MOV.U32 R31, RZ, RZ, R50 ;  /* 0x000000ffff1f7224 */ /* 0x000fca00078e0032 */
[----:B------:R1:W-:Y:S01]  /*26f90*/  LDGSTS.E [R28+0x100], desc[UR8][R30.64], P0 ;  /* 0x001000001e1c7fae */ /* 0x0003e20008121848 */
[----:B----4-:R-:W-:-:S05]  /*26fa0*/  IADD3 R39, P2, R39, R0, RZ ;  /* 0x0000000027277210 */ /* 0x010fca0007f5e0ff */
[----:B---3--:R-:W-:Y:S01]  /*26fb0*/  IMAD.X R48, R48, 0x1, R2, P2 ;  /* 0x0000000130307824 */ /* 0x008fe200010e0602 */
[----:B------:R3:W-:Y:S01]  /*26fc0*/  STL [R1+0x234], R39 ;  /* 0x0002342701007387 */ /* 0x0007e20000100800 */
[----:B-1----:R-:W-:Y:S02]  /*26fd0*/  IMAD.MOV.U32 R30, RZ, RZ, R39 ;  /* 0x000000ffff1e7224 */ /* 0x002fe400078e0027 */
[----:B------:R-:W-:Y:S01]  /*26fe0*/  IMAD.MOV.U32 R31, RZ, RZ, R48 ;  /* 0x000000ffff1f7224 */ /* 0x000fe200078e0030 */
[----:B------:R-:W-:Y:S04]  /*26ff0*/  STL [R1+0x230], R48 ;  /* 0x0002303001007387 */ /* 0x000fe80000100800 */
[----:B------:R1:W-:Y:S01]  /*27000*/  LDGSTS.E [R28+0x1000], desc[UR8][R30.64], P1 ;  /* 0x010000001e1c7fae */ /* 0x0003e20008921848 */
[----:B--2---:R-:W-:-:S04]  /*27010*/  IADD3 R35, P3, R35, R0, RZ ;  /* 0x0000000023237210 */ /* 0x004fc80007f7e0ff */
[----:B-----5:R-:W-:Y:S01]  /*27020*/  IADD3.X R46, R46, R2, RZ, P3, !PT ;  /* 0x000000022e2e7210 */ /* 0x020fe20001ffe4ff */
[----:B------:R-:W-:Y:S04]  /*27030*/  STL [R1+0x23c], R35 ;  /* 0x00023c2301007387 */ /* 0x000fe80000100800 */
[----:B---3--:R-:W2:Y:S01]  /*27040*/  LDL.LU R39, [R1+0x3b4] ;  /* 0x0003b40001277983 */ /* 0x008ea20000300800 */
[----:B-1----:R-:W-:-:S03]  /*27050*/  MOV R31, R46 ;  /* 0x0000002e001f7202 */ /* 0x002fc60000000f00 */
[----:B------:R1:W-:Y:S01]  /*27060*/  STL [R1+0x238], R46 ;  /* 0x0002382e01007387 */ /* 0x0003e20000100800 */
[----:B------:R-:W-:-:S03]  /*27070*/  IADD3 R43, P2, R43, R0, RZ ;  /* 0x000000002b2b7210 */ /* 0x000fc60007f5e0ff */
[----:B------:R-:W3:Y:S01]  /*27080*/  LDL.LU R29, [R1+0x3bc] ;  /* 0x0003bc00011d7983 */ /* 0x000ee20000300800 */
[----:B------:R-:W-:-:S03]  /*27090*/  IMAD.MOV.U32 R30, RZ, RZ, R35 ;  /* 0x000000ffff1e7224 */ /* 0x000fc600078e0023 */
[----:B-1----:R-:W4:Y:S01]  /*270a0*/  LDL.LU R46, [R1+0x3b0] ;  /* 0x0003b000012e7983 */ /* 0x002f220000300800 */
[----:B------:R-:W-:Y:S01]  /*270b0*/  IADD3 R34, P3, R34, R0, RZ ;  /* 0x0000000022227210 */ /* 0x000fe20007f7e0ff */
[--C-:B------:R-:W-:Y:S02]  /*270c0*/  IMAD.X R47, R47, 0x1, R2.reuse, P2 ;  /* 0x000000012f2f7824 */ /* 0x100fe400010e0602 */
[----:B------:R-:W5:Y:S02]  /*270d0*/  LDL.LU R35, [R1+0x3b8] ;  /* 0x0003b80001237983 */ /* 0x000f640000300800 */
[----:B------:R-:W-:Y:S02]  /*270e0*/  IMAD.X R45, R45, 0x1, R2, P3 ;  /* 0x000000012d2d7824 */ /* 0x000fe400018e0602 */
[----:B------:R1:W-:Y:S04]  /*270f0*/  LDGSTS.E [R28+0x1100], desc[UR8][R30.64], P0 ;  /* 0x011000001e1c7fae */ /* 0x0003e80008121848 */
[----:B------:R1:W-:Y:S04]  /*27100*/  STL [R1+0x2b4], R43 ;  /* 0x0002b42b01007387 */ /* 0x0003e80000100800 */
[----:B------:R-:W-:Y:S01]  /*27110*/  STL [R1+0x2b0], R47 ;  /* 0x0002b02f01007387 */ /* 0x000fe20000100800 */
[----:B-1----:R-:W-:Y:S01]  /*27120*/  IMAD.MOV.U32 R30, RZ, RZ, R43 ;  /* 0x000000ffff1e7224 */ /* 0x002fe200078e002b */
[----:B------:R-:W-:-:S02]  /*27130*/  MOV R31, R47 ;  /* 0x0000002f001f7202 */ /* 0x000fc40000000f00 */
[----:B------:R-:W-:Y:S04]  /*27140*/  STL [R1+0x2bc], R34 ;  /* 0x0002bc2201007387 */ /* 0x000fe80000100800 */
[----:B------:R-:W5:Y:S04]  /*27150*/  LDL.LU R43, [R1+0x434] ;  /* 0x00043400012b7983 */ /* 0x000f680000300800 */
[----:B------:R1:W-:Y:S04]  /*27160*/  STL [R1+0x2b8], R45 ;  /* 0x0002b82d01007387 */ /* 0x0003e80000100800 */
[----:B------:R1:W-:Y:S04]  /*27170*/  LDGSTS.E [R28+0x2000], desc[UR8][R30.64], P1 ;  /* 0x020000001e1c7fae */ /* 0x0003e80008921848 */
[----:B------:R-:W5:Y:S01]  /*27180*/  LDL.LU R32, [R1+0x43c] ;  /* 0x00043c0001207983 */ /* 0x000f620000300800 */
[----:B------:R-:W-:Y:S01]  /*27190*/  IADD3 R41, P2, R41, R0, RZ ;  /* 0x0000000029297210 */ /* 0x000fe20007f5e0ff */
[----:B-1----:R-:W-:-:S02]  /*271a0*/  IMAD.MOV.U32 R31, RZ, RZ, R45 ;  /* 0x000000ffff1f7224 */ /* 0x002fc400078e002d */
[----:B------:R-:W5:Y:S01]  /*271b0*/  LDL.LU R45, [R1+0x430] ;  /* 0x00043000012d7983 */ /* 0x000f620000300800 */
[----:B------:R-:W-:-:S03]  /*271c0*/  IMAD.MOV.U32 R30, RZ, RZ, R34 ;  /* 0x000000ffff1e7224 */ /* 0x000fc600078e0022 */
[----:B------:R-:W5:Y:S01]  /*271d0*/  LDL.LU R34, [R1+0x438] ;  /* 0x0004380001227983 */ /* 0x000f620000300800 */
[----:B------:R-:W-:Y:S01]  /*271e0*/  IMAD.X R44, R44, 0x1, R2, P2 ;  /* 0x000000012c2c7824 */ /* 0x000fe200010e0602 */
[----:B------:R-:W-:Y:S02]  /*271f0*/  IADD3 R38, P3, R38, R0, RZ ;  /* 0x0000000026267210 */ /* 0x000fe40007f7e0ff */
[----:B------:R1:W-:Y:S02]  /*27200*/  LDGSTS.E [R28+0x2100], desc[UR8][R30.64], P0 ;  /* 0x021000001e1c7fae */ /* 0x0003e40008121848 */
[----:B------:R-:W-:Y:S02]  /*27210*/  IADD3.X R42, R42, R2, RZ, P3, !PT ;  /* 0x000000022a2a7210 */ /* 0x000fe40001ffe4ff */
[----:B------:R1:W-:Y:S04]  /*27220*/  STL [R1+0x334], R41 ;  /* 0x0003342901007387 */ /* 0x0003e80000100800 */
[----:B------:R-:W-:Y:S01]  /*27230*/  STL [R1+0x330], R44 ;  /* 0x0003302c01007387 */ /* 0x000fe20000100800 */
[----:B-1----:R-:W-:-:S03]  /*27240*/  IMAD.MOV.U32 R30, RZ, RZ, R41 ;  /* 0x000000ffff1e7224 */ /* 0x002fc600078e0029 */
[----:B------:R-:W-:Y:S01]  /*27250*/  STL [R1+0x33c], R38 ;  /* 0x00033c2601007387 */ /* 0x000fe20000100800 */
[----:B------:R-:W-:-:S03]  /*27260*/  IMAD.MOV.U32 R31, RZ, RZ, R44 ;  /* 0x000000ffff1f7224 */ /* 0x000fc600078e002c */
[----:B------:R-:W5:Y:S04]  /*27270*/  LDL.LU R41, [R1+0x4b4] ;  /* 0x0004b40001297983 */ /* 0x000f680000300800 */
[----:B------:R1:W-:Y:S04]  /*27280*/  STL [R1+0x338], R42 ;  /* 0x0003382a01007387 */ /* 0x0003e80000100800 */
[----:B------:R1:W-:Y:S04]  /*27290*/  LDGSTS.E [R28+0x3000], desc[UR8][R30.64], P1 ;  /* 0x030000001e1c7fae */ /* 0x0003e80008921848 */
[----:B------:R-:W5:Y:S01]  /*272a0*/  LDL.LU R47, [R1+0x4bc] ;  /* 0x0004bc00012f7983 */ /* 0x000f620000300800 */
[----:B-1----:R-:W-:-:S03]  /*272b0*/  MOV R31, R42 ;  /* 0x0000002a001f7202 */ /* 0x002fc60000000f00 */
[----:B------:R-:W5:Y:S04]  /*272c0*/  LDL.LU R42, [R1+0x4b0] ;  /* 0x0004b000012a7983 */ /* 0x000f680000300800 */
[----:B------:R-:W5:Y:S01]  /*272d0*/  LDL.LU R48, [R1+0x4b8] ;  /* 0x0004b80001307983 */ /* 0x000f620000300800 */
[----:B------:R-:W-:-:S03]  /*272e0*/  IMAD.MOV.U32 R30, RZ, RZ, R38 ;  /* 0x000000ffff1e7224 */ /* 0x000fc600078e0026 */
[----:B------:R-:W5:Y:S04]  /*272f0*/  LDL.LU R38, [R1+0x534] ;  /* 0x0005340001267983 */ /* 0x000f680000300800 */
[----:B------:R-:W5:Y:S04]  /*27300*/  LDL.LU R44, [R1+0x53c] ;  /* 0x00053c00012c7983 */ /* 0x000f680000300800 */
[----:B------:R1:W-:Y:S01]  /*27310*/  LDGSTS.E [R28+0x3100], desc[UR8][R30.64], P0 ;  /* 0x031000001e1c7fae */ /* 0x0003e20008121848 */
[-C--:B--2---:R-:W-:Y:S02]  /*27320*/  IADD3 R39, P2, R39, R0.reuse, RZ ;  /* 0x0000000027277210 */ /* 0x084fe40007f5e0ff */
[----:B---3--:R-:W-:-:S03]  /*27330*/  IADD3 R29, P3, R29, R0, RZ ;  /* 0x000000001d1d7210 */ /* 0x008fc60007f7e0ff */
[----:B------:R2:W-:Y:S01]  /*27340*/  STL [R1+0x3b4], R39 ;  /* 0x0003b42701007387 */ /* 0x0005e20000100800 */
[--C-:B----4-:R-:W-:Y:S02]  /*27350*/  IMAD.X R46, R46, 0x1, R2.reuse, P2 ;  /* 0x000000012e2e7824 */ /* 0x110fe400010e0602 */
[----:B-1----:R-:W-:Y:S02]  /*27360*/  IMAD.MOV.U32 R30, RZ, RZ, R39 ;  /* 0x000000ffff1e7224 */ /* 0x002fe400078e0027 */
[----:B-----5:R-:W-:Y:S01]  /*27370*/  IMAD.X R35, R35, 0x1, R2, P3 ;  /* 0x0000000123237824 */ /* 0x020fe200018e0602 */
[----:B------:R1:W-:Y:S04]  /*27380*/  STL [R1+0x3b0], R46 ;  /* 0x0003b02e01007387 */ /* 0x0003e80000100800 */
[----:B------:R3:W-:Y:S01]  /*27390*/  STL [R1+0x3bc], R29 ;  /* 0x0003bc1d01007387 */ /* 0x0007e20000100800 */
[----:B------:R-:W-:-:S03]  /*273a0*/  MOV R31, R46 ;  /* 0x0000002e001f7202 */ /* 0x000fc60000000f00 */
[----:B--2---:R-:W2:Y:S04]  /*273b0*/  LDL.LU R39, [R1+0x530] ;  /* 0x0005300001277983 */ /* 0x004ea80000300800 */
[----:B------:R4:W-:Y:S04]  /*273c0*/  STL [R1+0x3b8], R35 ;  /* 0x0003b82301007387 */ /* 0x0009e80000100800 */
[----:B-1----:R-:W5:Y:S04]  /*273d0*/  LDL.LU R46, [R1+0x538] ;  /* 0x00053800012e7983 */ /* 0x002f680000300800 */
[----:B------:R1:W-:Y:S01]  /*273e0*/  LDGSTS.E [R28+0x4000], desc[UR8][R30.64], P1 ;  /* 0x040000001e1c7fae */ /* 0x0003e20008921848 */
[-C--:B------:R-:W-:Y:S01]  /*273f0*/  IADD3 R43, P2, R43, R0.reuse, RZ ;  /* 0x000000002b2b7210 */ /* 0x080fe20007f5e0ff */
[----:B-1----:R-:W-:Y:S01]  /*27400*/  IMAD.MOV.U32 R30, RZ, RZ, R29 ;  /* 0x000000ffff1e7224 */ /* 0x002fe200078e001d */
[----:B------:R-:W-:Y:S01]  /*27410*/  IADD3 R32, P3, R32, R0, RZ ;  /* 0x0000000020207210 */ /* 0x000fe20007f7e0ff */
[----:B------:R-:W-:Y:S01]  /*27420*/  IMAD.MOV.U32 R31, RZ, RZ, R35 ;  /* 0x000000ffff1f7224 */ /* 0x000fe200078e0023 */
[----:B---3--:R-:W3:Y:S04]  /*27430*/  LDL.LU R29, [R1+0x5b4] ;  /* 0x0005b400011d7983 */ /* 0x008ee80000300800 */
[----:B----4-:R-:W4:Y:S01]  /*27440*/  LDL.LU R35, [R1+0x5bc] ;  /* 0x0005bc0001237983 */ /* 0x010f220000300800 */
[----:B------:R-:W-:-:S03]  /*27450*/  IMAD.X R45, R45, 0x1, R2, P2 ;  /* 0x000000012d2d7824 */ /* 0x000fc600010e0602 */
[----:B------:R1:W-:Y:S01]  /*27460*/  STL [R1+0x434], R43 ;  /* 0x0004342b01007387 */ /* 0x0003e20000100800 */
[----:B------:R-:W-:-:S03]  /*27470*/  IADD3.X R34, R34, R2, RZ, P3, !PT ;  /* 0x0000000222227210 */ /* 0x000fc60001ffe4ff */
[----:B------:R1:W-:Y:S04]  /*27480*/  LDGSTS.E [R28+0x4100], desc[UR8][R30.64], P0 ;  /* 0x041000001e1c7fae */ /* 0x0003e80008121848 */
[----:B------:R1:W-:Y:S04]  /*27490*/  STL [R1+0x430], R45 ;  /* 0x0004302d01007387 */ /* 0x0003e80000100800 */
[----:B------:R-:W-:Y:S01]  /*274a0*/  STL [R1+0x43c], R32 ;  /* 0x00043c2001007387 */ /* 0x000fe20000100800 */
[----:B-1----:R-:W-:-:S03]  /*274b0*/  IMAD.MOV.U32 R30, RZ, RZ, R43 ;  /* 0x000000ffff1e7224 */ /* 0x002fc600078e002b */
[----:B------:R-:W4:Y:S01]  /*274c0*/  LDL.LU R43, [R1+0x5b0] ;  /* 0x0005b000012b7983 */ /* 0x000f220000300800 */
[----:B------:R-:W-:-:S03]  /*274d0*/  IMAD.MOV.U32 R31, RZ, RZ, R45 ;  /* 0x000000ffff1f7224 */ /* 0x000fc600078e002d */
[----:B------:R1:W-:Y:S04]  /*274e0*/  STL [R1+0x438], R34 ;  /* 0x0004382201007387 */ /* 0x0003e80000100800 */
[----:B------:R-:W4:Y:S01]  /*274f0*/  LDL.LU R45, [R1+0x5b8] ;  /* 0x0005b800012d7983 */ /* 0x000f220000300800 */
[----:B------:R-:W-:-:S03]  /*27500*/  IADD3 R41, P2, R41, R0, RZ ;  /* 0x0000000029297210 */ /* 0x000fc60007f5e0ff */
[----:B------:R1:W-:Y:S01]  /*27510*/  LDGSTS.E [R28+0x5000], desc[UR8][R30.64], P1 ;  /* 0x050000001e1c7fae */ /* 0x0003e20008921848 */
[----:B------:R-:W-:Y:S01]  /*27520*/  IADD3 R47, P3, R47, R0, RZ ;  /* 0x000000002f2f7210 */ /* 0x000fe20007f7e0ff */
[----:B-1----:R-:W-:Y:S01]  /*27530*/  IMAD.MOV.U32 R30, RZ, RZ, R32 ;  /* 0x000000ffff1e7224 */ /* 0x002fe200078e0020 */
[----:B------:R-:W-:Y:S02]  /*27540*/  MOV R31, R34 ;  /* 0x00000022001f7202 */ /* 0x000fe40000000f00 */
[----:B------:R-:W4:Y:S01]  /*27550*/  LDL.LU R34, [R1+0x634] ;  /* 0x0006340001227983 */ /* 0x000f220000300800 */
[----:B------:R-:W-:-:S03]  /*27560*/  IMAD.X R42, R42, 0x1, R2, P2 ;  /* 0x000000012a2a7824 */ /* 0x000fc600010e0602 */
[----:B------:R-:W4:Y:S01]  /*27570*/  LDL.LU R32, [R1+0x63c] ;  /* 0x00063c0001207983 */ /* 0x000f220000300800 */
[----:B------:R-:W-:-:S03]  /*27580*/  IMAD.X R48, R48, 0x1, R2, P3 ;  /* 0x0000000130307824 */ /* 0x000fc600018e0602 */
[----:B------:R-:W-:Y:S04]  /*27590*/  STL [R1+0x4b4], R41 ;  /* 0x0004b42901007387 */ /* 0x000fe80000100800 */
[----:B------:R1:W-:Y:S04]  /*275a0*/  LDGSTS.E [R28+0x5100], desc[UR8][R30.64], P0 ;  /* 0x051000001e1c7fae */ /* 0x0003e80008121848 */
[----:B------:R1:W-:Y:S04]  /*275b0*/  STL [R1+0x4b0], R42 ;  /* 0x0004b02a01007387 */ /* 0x0003e80000100800 */
[----:B------:R-:W-:Y:S01]  /*275c0*/  STL [R1+0x4bc], R47 ;  /* 0x0004bc2f01007387 */ /* 0x000fe20000100800 */
[----:B-1----:R-:W-:-:S03]  /*275d0*/  MOV R31, R42 ;  /* 0x0000002a001f7202 */ /* 0x002fc60000000f00 */
[----:B------:R-:W4:Y:S01]  /*275e0*/  LDL.LU R42, [R1+0x630] ;  /* 0x00063000012a7983 */ /* 0x000f220000300800 */
[----:B------:R-:W-:-:S03]  /*275f0*/  IMAD.MOV.U32 R30, RZ, RZ, R41 ;  /* 0x000000ffff1e7224 */ /* 0x000fc600078e0029 */
[----:B------:R-:W-:Y:S04]  /*27600*/  STL [R1+0x4b8], R48 ;  /* 0x0004b83001007387 */ /* 0x000fe80000100800 */
[----:B------:R-:W4:Y:S01]  /*27610*/  LDL.LU R41, [R1+0x638] ;  /* 0x0006380001297983 */ /* 0x000f220000300800 */
[----:B------:R-:W-:-:S03]  /*27620*/  IADD3 R38, P2, R38, R0, RZ ;  /* 0x0000000026267210 */ /* 0x000fc60007f5e0ff */
[----:B------:R1:W-:Y:S01]  /*27630*/  LDGSTS.E [R28+0x6000], desc[UR8][R30.64], P1 ;  /* 0x060000001e1c7fae */ /* 0x0003e20008921848 */
[----:B------:R-:W-:-:S03]  /*27640*/  IADD3 R44, P3, R44, R0, RZ ;  /* 0x000000002c2c7210 */ /* 0x000fc60007f7e0ff */
[----:B------:R-:W-:Y:S01]  /*27650*/  STL [R1+0x534], R38 ;  /* 0x0005342601007387 */ /* 0x000fe20000100800 */
[----:B-1----:R-:W-:Y:S02]  /*27660*/  IMAD.MOV.U32 R30, RZ, RZ, R47 ;  /* 0x000000ffff1e7224 */ /* 0x002fe400078e002f */
[----:B------:R-:W-:-:S05]  /*27670*/  IMAD.MOV.U32 R31, RZ, RZ, R48 ;  /* 0x000000ffff1f7224 */ /* 0x000fca00078e0030 */
[----:B------:R1:W-:Y:S02]  /*27680*/  LDGSTS.E [R28+0x6100], desc[UR8][R30.64], P0 ;  /* 0x061000001e1c7fae */ /* 0x0003e40008121848 */
[----:B-1----:R-:W-:Y:S02]  /*27690*/  IMAD.MOV.U32 R30, RZ, RZ, R38 ;  /* 0x000000ffff1e7224 */ /* 0x002fe400078e0026 */
[----:B--2---:R-:W-:-:S04]  /*276a0*/  IMAD.X R39, R39, 0x1, R2, P2 ;  /* 0x0000000127277824 */ /* 0x004fc800010e0602 */
[----:B------:R-:W-:Y:S01]  /*276b0*/  IMAD.MOV.U32 R31, RZ, RZ, R39 ;  /* 0x000000ffff1f7224 */ /* 0x000fe200078e0027 */
[----:B------:R1:W-:Y:S01]  /*276c0*/  STL [R1+0x530], R39 ;  /* 0x0005302701007387 */ /* 0x0003e20000100800 */
[----:B-----5:R-:W-:-:S03]  /*276d0*/  IADD3.X R46, R46, R2, RZ, P3, !PT ;  /* 0x000000022e2e7210 */ /* 0x020fc60001ffe4ff */
[----:B------:R-:W-:Y:S04]  /*276e0*/  STL [R1+0x53c], R44 ;  /* 0x00053c2c01007387 */ /* 0x000fe80000100800 */
[----:B------:R2:W-:Y:S04]  /*276f0*/  LDGSTS.E [R28+0x7000], desc[UR8][R30.64], P1 ;  /* 0x070000001e1c7fae */ /* 0x0005e80008921848 */
[----:B-1----:R-:W5:Y:S04]  /*27700*/  LDL.LU R39, [R1+0x6b4] ;  /* 0x0006b40001277983 */ /* 0x002f680000300800 */
[----:B------:R1:W-:Y:S04]  /*27710*/  STL [R1+0x538], R46 ;  /* 0x0005382e01007387 */ /* 0x0003e80000100800 */
[----:B------:R-:W5:Y:S01]  /*27720*/  LDL.LU R38, [R1+0x6bc] ;  /* 0x0006bc0001267983 */ /* 0x000f620000300800 */
[----:B--2---:R-:W-:Y:S01]  /*27730*/  MOV R31, R46 ;  /* 0x0000002e001f7202 */ /* 0x004fe20000000f00 */
[----:B------:R-:W-:Y:S01]  /*27740*/  IMAD.MOV.U32 R30, RZ, RZ, R44 ;  /* 0x000000ffff1e7224 */ /* 0x000fe200078e002c */
[-C--:B---3--:R-:W-:Y:S01]  /*27750*/  IADD3 R29, P2, R29, R0.reuse, RZ ;  /* 0x000000001d1d7210 */ /* 0x088fe20007f5e0ff */
[----:B-1----:R-:W2:Y:S04]  /*27760*/  LDL.LU R46, [R1+0x6b0] ;  /* 0x0006b000012e7983 */ /* 0x002ea80000300800 */
[----:B------:R-:W3:Y:S01]  /*27770*/  LDL.LU R44, [R1+0x6b8] ;  /* 0x0006b800012c7983 */ /* 0x000ee20000300800 */
[----:B----4-:R-:W-:-:S03]  /*27780*/  IADD3 R35, P3, R35, R0, RZ ;  /* 0x0000000023237210 */ /* 0x010fc60007f7e0ff */
[----:B------:R1:W-:Y:S04]  /*27790*/  LDGSTS.E [R28+0x7100], desc[UR8][R30.64], P0 ;  /* 0x071000001e1c7fae */ /* 0x0003e80008121848 */
[----:B------:R-:W-:Y:S01]  /*277a0*/  STL [R1+0x5b4], R29 ;  /* 0x0005b41d01007387 */ /* 0x000fe20000100800 */
[----:B------:R-:W-:Y:S02]  /*277b0*/  IMAD.X R43, R43, 0x1, R2, P2 ;  /* 0x000000012b2b7824 */ /* 0x000fe400010e0602 */
[----:B-1----:R-:W-:-:S03]  /*277c0*/  IMAD.MOV.U32 R30, RZ, RZ, R29 ;  /* 0x000000ffff1e7224 */ /* 0x002fc600078e001d */
[----:B------:R1:W-:Y:S01]  /*277d0*/  STL [R1+0x5b0], R43 ;  /* 0x0005b02b01007387 */ /* 0x0003e20000100800 */
[----:B------:R-:W-:Y:S01]  /*277e0*/  MOV R31, R43 ;  /* 0x0000002b001f7202 */ /* 0x000fe20000000f00 */
[----:B------:R-:W-:Y:S02]  /*277f0*/  IMAD.X R45, R45, 0x1, R2, P3 ;  /* 0x000000012d2d7824 */ /* 0x000fe400018e0602 */
[----:B------:R-:W-:Y:S04]  /*27800*/  STL [R1+0x5bc], R35 ;  /* 0x0005bc2301007387 */ /* 0x000fe80000100800 */
[----:B------:R4:W-:Y:S04]  /*27810*/  LDGSTS.E [R28+0x8000], desc[UR8][R30.64], P1 ;  /* 0x080000001e1c7fae */ /* 0x0009e80008921848 */
[----:B-1----:R-:W3:Y:S04]  /*27820*/  LDL.LU R43, [R1+0x734] ;  /* 0x00073400012b7983 */ /* 0x002ee80000300800 */
[----:B------:R1:W-:Y:S04]  /*27830*/  STL [R1+0x5b8], R45 ;  /* 0x0005b82d01007387 */ /* 0x0003e80000100800 */
[----:B------:R-:W3:Y:S01]  /*27840*/  LDL.LU R29, [R1+0x73c] ;  /* 0x00073c00011d7983 */ /* 0x000ee20000300800 */
[----:B----4-:R-:W-:Y:S01]  /*27850*/  IMAD.MOV.U32 R31, RZ, RZ, R45 ;  /* 0x000000ffff1f7224 */ /* 0x010fe200078e002d */
[----:B------:R-:W-:-:S02]  /*27860*/  IADD3 R34, P2, R34, R0, RZ ;  /* 0x0000000022227210 */ /* 0x000fc40007f5e0ff */
[----:B-1----:R-:W4:Y:S01]  /*27870*/  LDL.LU R45, [R1+0x730] ;  /* 0x00073000012d7983 */ /* 0x002f220000300800 */
[----:B------:R-:W-:-:S03]  /*27880*/  IMAD.MOV.U32 R30, RZ, RZ, R35 ;  /* 0x000000ffff1e7224 */ /* 0x000fc600078e0023 */
[----:B------:R-:W4:Y:S01]  /*27890*/  LDL.LU R35, [R1+0x738] ;  /* 0x0007380001237983 */ /* 0x000f220000300800 */
[----:B------:R-:W-:-:S03]  /*278a0*/  IADD3 R32, P3, R32, R0, RZ ;  /* 0x0000000020207210 */ /* 0x000fc60007f7e0ff */
[----:B------:R1:W-:Y:S04]  /*278b0*/  STL [R1+0x634], R34 ;  /* 0x0006342201007387 */ /* 0x0003e80000100800 */
[----:B------:R1:W-:Y:S01]  /*278c0*/  LDGSTS.E [R28+0x8100], desc[UR8][R30.64], P0 ;  /* 0x081000001e1c7fae */ /* 0x0003e20008121848 */
[----:B------:R-:W-:Y:S02]  /*278d0*/  IMAD.X R42, R42, 0x1, R2, P2 ;  /* 0x000000012a2a7824 */ /* 0x000fe400010e0602 */
[----:B-1----:R-:W-:-:S03]  /*278e0*/  IMAD.MOV.U32 R30, RZ, RZ, R34 ;  /* 0x000000ffff1e7224 */ /* 0x002fc600078e0022 */
[----:B------:R1:W-:Y:S01]  /*278f0*/  STL [R1+0x630], R42 ;  /* 0x0006302a01007387 */ /* 0x0003e20000100800 */
[----:B------:R-:W-:-:S03]  /*27900*/  IADD3.X R41, R41, R2, RZ, P3, !PT ;  /* 0x0000000229297210 */ /* 0x000fc60001ffe4ff */
[----:B------:R-:W-:Y:S04]  /*27910*/  STL [R1+0x63c], R32 ;  /* 0x00063c2001007387 */ /* 0x000fe80000100800 */
[----:B------:R-:W4:Y:S01]  /*27920*/  LDL.LU R34, [R1+0x7b4] ;  /* 0x0007b40001227983 */ /* 0x000f220000300800 */
[----:B------:R-:W-:-:S03]  /*27930*/  IMAD.MOV.U32 R31, RZ, RZ, R42 ;  /* 0x000000ffff1f7224 */ /* 0x000fc600078e002a */
[----:B------:R1:W-:Y:S04]  /*27940*/  STL [R1+0x638], R41 ;  /* 0x0006382901007387 */ /* 0x0003e80000100800 */
[----:B------:R-:W4:Y:S04]  /*27950*/  LDL.LU R47, [R1+0x7bc] ;  /* 0x0007bc00012f7983 */ /* 0x000f280000300800 */
[----:B-1----:R-:W4:Y:S04]  /*27960*/  LDL.LU R42, [R1+0x7b0] ;  /* 0x0007b000012a7983 */ /* 0x002f280000300800 */
[----:B------:R-:W4:Y:S04]  /*27970*/  LDL.LU R48, [R1+0x7b8] ;  /* 0x0007b80001307983 */ /* 0x000f280000300800 */
[----:B------:R1:W-:Y:S02]  /*27980*/  LDGSTS.E [R28+0x9000], desc[UR8][R30.64], P1 ;  /* 0x090000001e1c7fae */ /* 0x0003e40008921848 */
[----:B-1----:R-:W-:Y:S01]  /*27990*/  IMAD.MOV.U32 R30, RZ, RZ, R32 ;  /* 0x000000ffff1e7224 */ /* 0x002fe200078e0020 */
[----:B------:R-:W-:-:S02]  /*279a0*/  MOV R31, R41 ;  /* 0x00000029001f7202 */ /* 0x000fc40000000f00 */
[----:B------:R-:W4:Y:S04]  /*279b0*/  LDL.LU R41, [R1+0x834] ;  /* 0x0008340001297983 */ /* 0x000f280000300800 */
[----:B------:R-:W4:Y:S04]  /*279c0*/  LDL.LU R32, [R1+0x83c] ;  /* 0x00083c0001207983 */ /* 0x000f280000300800 */
[----:B------:R1:W-:Y:S01]  /*279d0*/  LDGSTS.E [R28+0x9100], desc[UR8][R30.64], P0 ;  /* 0x091000001e1c7fae */ /* 0x0003e20008121848 */
[-C--:B-----5:R-:W-:Y:S02]  /*279e0*/  IADD3 R39, P2, R39, R0.reuse, RZ ;  /* 0x0000000027277210 */ /* 0x0a0fe40007f5e0ff */
[----:B------:R-:W-:-:S03]  /*279f0*/  IADD3 R38, P3, R38, R0, RZ ;  /* 0x0000000026267210 */ /* 0x000fc60007f7e0ff */
[----:B------:R-:W-:Y:S01]  /*27a00*/  STL [R1+0x6b4], R39 ;  /* 0x0006b42701007387 */ /* 0x000fe20000100800 */
[--C-:B--2---:R-:W-:Y:S02]  /*27a10*/  IMAD.X R46, R46, 0x1, R2.reuse, P2 ;  /* 0x000000012e2e7824 */ /* 0x104fe400010e0602 */
[----:B---3--:R-:W-:-:S03]  /*27a20*/  IMAD.X R44, R44, 0x1, R2, P3 ;  /* 0x000000012c2c7824 */ /* 0x008fc600018e0602 */
[----:B------:R2:W-:Y:S01]  /*27a30*/  STL [R1+0x6b0], R46 ;  /* 0x0006b02e01007387 */ /* 0x0005e20000100800 */
[----:B-1----:R-:W-:Y:S01]  /*27a40*/  MOV R31, R46 ;  /* 0x0000002e001f7202 */ /* 0x002fe20000000f00 */
[----:B------:R-:W-:Y:S02]  /*27a50*/  IMAD.MOV.U32 R30, RZ, RZ, R39 ;  /* 0x000000ffff1e7224 */ /* 0x000fe400078e0027 */
[----:B------:R-:W-:Y:S04]  /*27a60*/  STL [R1+0x6bc], R38 ;  /* 0x0006bc2601007387 */ /* 0x000fe80000100800 */
[----:B------:R1:W-:Y:S04]  /*27a70*/  LDGSTS.E [R28+0xa000], desc[UR8][R30.64], P1 ;  /* 0x0a0000001e1c7fae */ /* 0x0003e80008921848 */
[----:B--2---:R-:W2:Y:S04]  /*27a80*/  LDL.LU R46, [R1+0x830] ;  /* 0x00083000012e7983 */ /* 0x004ea80000300800 */
[----:B------:R3:W-:Y:S04]  /*27a90*/  STL [R1+0x6b8], R44 ;  /* 0x0006b82c01007387 */ /* 0x0007e80000100800 */
[----:B------:R-:W5:Y:S01]  /*27aa0*/  LDL.LU R39, [R1+0x838] ;  /* 0x0008380001277983 */ /* 0x000f620000300800 */
[----:B-1----:R-:W-:-:S02]  /*27ab0*/  IMAD.MOV.U32 R30, RZ, RZ, R38 ;  /* 0x000000ffff1e7224 */ /* 0x002fc400078e0026 */
[----:B------:R-:W-:Y:S02]  /*27ac0*/  IMAD.MOV.U32 R31, RZ, RZ, R44 ;  /* 0x000000ffff1f7224 */ /* 0x000fe400078e002c */
[----:B---3--:R-:W3:Y:S04]  /*27ad0*/  LDL.LU R44, [R1+0x8b4] ;  /* 0x0008b400012c7983 */ /* 0x008ee80000300800 */
[----:B------:R-:W3:Y:S04]  /*27ae0*/  LDL.LU R38, [R1+0x8bc] ;  /* 0x0008bc0001267983 */ /* 0x000ee80000300800 */
[----:B------:R1:W-:Y:S01]  /*27af0*/  LDGSTS.E [R28+0xa100], desc[UR8][R30.64], P0 ;  /* 0x0a1000001e1c7fae */ /* 0x0003e20008121848 */
[----:B------:R-:W-:-:S05]  /*27b00*/  IADD3 R43, P2, R43, R0, RZ ;  /* 0x000000002b2b7210 */ /* 0x000fca0007f5e0ff */
[----:B------:R-:W-:Y:S01]  /*27b10*/  STL [R1+0x734], R43 ;  /* 0x0007342b01007387 */ /* 0x000fe20000100800 */
[----:B------:R-:W-:Y:S01]  /*27b20*/  IADD3 R29, P3, R29, R0, RZ ;  /* 0x000000001d1d7210 */ /* 0x000fe20007f7e0ff */
[----:B----4-:R-:W-:-:S03]  /*27b30*/  IMAD.X R45, R45, 0x1, R2, P2 ;  /* 0x000000012d2d7824 */ /* 0x010fc600010e0602 */
[----:B------:R-:W-:Y:S02]  /*27b40*/  IADD3.X R35, R35, R2, RZ, P3, !PT ;  /* 0x0000000223237210 */ /* 0x000fe40001ffe4ff */
[----:B------:R4:W-:Y:S01]  /*27b50*/  STL [R1+0x730], R45 ;  /* 0x0007302d01007387 */ /* 0x0009e20000100800 */
[----:B-1----:R-:W-:-:S03]  /*27b60*/  IMAD.MOV.U32 R31, RZ, RZ, R45 ;  /* 0x000000ffff1f7224 */ /* 0x002fc600078e002d */
[----:B------:R-:W-:Y:S01]  /*27b70*/  STL [R1+0x73c], R29 ;  /* 0x00073c1d01007387 */ /* 0x000fe20000100800 */
[----:B------:R-:W-:-:S03]  /*27b80*/  IMAD.MOV.U32 R30, RZ, RZ, R43 ;  /* 0x000000ffff1e7224 */ /* 0x000fc600078e002b */
[----:B----4-:R-:W4:Y:S04]  /*27b90*/  LDL.LU R45, [R1+0x8b0] ;  /* 0x0008b000012d7983 */ /* 0x010f280000300800 */
[----:B------:R1:W-:Y:S04]  /*27ba0*/  STL [R1+0x738], R35 ;  /* 0x0007382301007387 */ /* 0x0003e80000100800 */
[----:B------:R-:W4:Y:S04]  /*27bb0*/  LDL.LU R43, [R1+0x8b8] ;  /* 0x0008b800012b7983 */ /* 0x000f280000300800 */
[----:B------:R1:W-:Y:S01]  /*27bc0*/  LDGSTS.E [R28+0xb000], desc[UR8][R30.64], P1 ;  /* 0x0b0000001e1c7fae */ /* 0x0003e20008921848 */
[----:B------:R-:W-:Y:S01]  /*27bd0*/  IADD3 R34, P2, R34, R0, RZ ;  /* 0x0000000022227210 */ /* 0x000fe20007f5e0ff */
[----:B-1----:R-:W-:Y:S01]  /*27be0*/  IMAD.MOV.U32 R30, RZ, RZ, R29 ;  /* 0x000000ffff1e7224 */ /* 0x002fe200078e001d */
[----:B------:R-:W-:-:S02]  /*27bf0*/  MOV R31, R35 ;  /* 0x00000023001f7202 */ /* 0x000fc40000000f00 */
[----:B------:R-:W4:Y:S01]  /*27c00*/  LDL.LU R35, [R1+0x934] ;  /* 0x0009340001237983 */ /* 0x000f220000300800 */
[----:B------:R-:W-:-:S03]  /*27c10*/  IADD3 R47, P3, R47, R0, RZ ;  /* 0x000000002f2f7210 */ /* 0x000fc60007f7e0ff */
[----:B------:R-:W4:Y:S01]  /*27c20*/  LDL.LU R29, [R1+0x93c] ;  /* 0x00093c00011d7983 */ /* 0x000f220000300800 */
[----:B------:R-:W-:-:S03]  /*27c30*/  IMAD.X R42, R42, 0x1, R2, P2 ;  /* 0x000000012a2a7824 */ /* 0x000fc600010e0602 */
[----:B------:R-:W-:Y:S01]  /*27c40*/  STL [R1+0x7b4], R34 ;  /* 0x0007b42201007387 */ /* 0x000fe20000100800 */
[----:B------:R-:W-:-:S03]  /*27c50*/  IMAD.X R48, R48, 0x1, R2, P3 ;  /* 0x0000000130307824 */ /* 0x000fc600018e0602 */
        /* <DEDUP_REMOVED lines=8> */
[-C--:B------:R-:W-:Y:S02]  /*27ce0*/  IADD3 R41, P2, R41, R0.reuse, RZ ;  /* 0x0000000029297210 */ /* 0x080fe40007f5e0ff */
[----:B------:R-:W-:Y:S01]  /*27cf0*/  IADD3 R32, P3, R32, R0, RZ ;  /* 0x0000000020207210 */ /* 0x000fe20007f7e0ff */
[----:B------:R1:W-:Y:S04]  /*27d00*/  LDGSTS.E [R28+0xc000], desc[UR8][R30.64], P1 ;  /* 0x0c0000001e1c7fae */ /* 0x0003e80008921848 */
[----:B------:R-:W-:Y:S01]  /*27d10*/  STL [R1+0x834], R41 ;  /* 0x0008342901007387 */ /* 0x000fe20000100800 */
[----:B-1----:R-:W-:-:S02]  /*27d20*/  IMAD.MOV.U32 R30, RZ, RZ, R47 ;  /* 0x000000ffff1e7224 */ /* 0x002fc400078e002f */
        /* <DEDUP_REMOVED lines=8> */
[----:B------:R2:W-:Y:S04]  /*27db0*/  STL [R1+0x838], R39 ;  /* 0x0008382701007387 */ /* 0x0005e80000100800 */
[----:B-1----:R-:W5:Y:S04]  /*27dc0*/  LDL.LU R46, [R1+0x1c0] ;  /* 0x0001c000012e7983 */ /* 0x002f680000300800 */
[----:B------:R-:W5:Y:S04]  /*27dd0*/  LDL.LU R41, [R1+0x1c4] ;  /* 0x0001c40001297983 */ /* 0x000f680000300800 */
[----:B------:R1:W-:Y:S01]  /*27de0*/  LDGSTS.E [R28+0xd000], desc[UR8][R30.64], P1 ;  /* 0x0d0000001e1c7fae */ /* 0x0003e20008921848 */
[----:B---3--:R-:W-:-:S02]  /*27df0*/  IADD3 R44, P2, R44, R0, RZ ;  /* 0x000000002c2c7210 */ /* 0x008fc40007f5e0ff */
[----:B------:R-:W-:Y:S02]  /*27e00*/  IADD3 R38, P3, R38, R0, RZ ;  /* 0x0000000026267210 */ /* 0x000fe40007f7e0ff */
[----:B-1----:R-:W-:Y:S01]  /*27e10*/  MOV R31, R39 ;  /* 0x00000027001f7202 */ /* 0x002fe20000000f00 */
[----:B------:R-:W-:Y:S01]  /*27e20*/  IMAD.MOV.U32 R30, RZ, RZ, R32 ;  /* 0x000000ffff1e7224 */ /* 0x000fe200078e0020 */
[----:B--2---:R-:W2:Y:S04]  /*27e30*/  LDL.LU R39, [R1+0x1c8] ;  /* 0x0001c80001277983 */ /* 0x004ea80000300800 */
[----:B------:R-:W3:Y:S04]  /*27e40*/  LDL.LU R32, [R1+0x1cc] ;  /* 0x0001cc0001207983 */ /* 0x000ee80000300800 */
[----:B------:R1:W-:Y:S01]  /*27e50*/  LDGSTS.E [R28+0xd100], desc[UR8][R30.64], P0 ;  /* 0x0d1000001e1c7fae */ /* 0x0003e20008121848 */
[----:B----4-:R-:W-:-:S03]  /*27e60*/  IMAD.X R45, R45, 0x1, R2, P2 ;  /* 0x000000012d2d7824 */ /* 0x010fc600010e0602 */
[----:B------:R-:W-:Y:S01]  /*27e70*/  STL [R1+0x8b4], R44 ;  /* 0x0008b42c01007387 */ /* 0x000fe20000100800 */
[----:B-1----:R-:W-:Y:S01]  /*27e80*/  IMAD.MOV.U32 R30, RZ, RZ, R44 ;  /* 0x000000ffff1e7224 */ /* 0x002fe200078e002c */
[----:B------:R-:W-:Y:S01]  /*27e90*/  MOV R31, R45 ;  /* 0x0000002d001f7202 */ /* 0x000fe20000000f00 */
[----:B------:R-:W-:Y:S01]  /*27ea0*/  IMAD.X R43, R43, 0x1, R2, P3 ;  /* 0x000000012b2b7824 */ /* 0x000fe200018e0602 */
[----:B------:R1:W-:Y:S04]  /*27eb0*/  STL [R1+0x8b0], R45 ;  /* 0x0008b02d01007387 */ /* 0x0003e80000100800 */
[----:B------:R4:W-:Y:S04]  /*27ec0*/  STL [R1+0x8bc], R38 ;  /* 0x0008bc2601007387 */ /* 0x0009e80000100800 */
[----:B------:R4:W-:Y:S04]  /*27ed0*/  LDGSTS.E [R28+0xe000], desc[UR8][R30.64], P1 ;  /* 0x0e0000001e1c7fae */ /* 0x0009e80008921848 */
[----:B------:R-:W-:Y:S04]  /*27ee0*/  STL [R1+0x8b8], R43 ;  /* 0x0008b82b01007387 */ /* 0x000fe80000100800 */
[----:B-1----:R-:W2:Y:S01]  /*27ef0*/  LDL.LU R45, [R1+0x240] ;  /* 0x00024000012d7983 */ /* 0x002ea20000300800 */
[----:B----4-:R-:W-:-:S03]  /*27f00*/  IMAD.MOV.U32 R30, RZ, RZ, R38 ;  /* 0x000000ffff1e7224 */ /* 0x010fc600078e0026 */
[----:B------:R-:W4:Y:S01]  /*27f10*/  LDL.LU R38, [R1+0x244] ;  /* 0x0002440001267983 */ /* 0x000f220000300800 */
[-C--:B------:R-:W-:Y:S01]  /*27f20*/  IADD3 R35, P2, R35, R0.reuse, RZ ;  /* 0x0000000023237210 */ /* 0x080fe20007f5e0ff */
[----:B------:R-:W-:Y:S02]  /*27f30*/  IMAD.MOV.U32 R31, RZ, RZ, R43 ;  /* 0x000000ffff1f7224 */ /* 0x000fe400078e002b */
[----:B------:R-:W4:Y:S01]  /*27f40*/  LDL.LU R48, [R1+0x248] ;  /* 0x0002480001307983 */ /* 0x000f220000300800 */
[----:B------:R-:W-:-:S03]  /*27f50*/  IADD3 R29, P3, R29, R0, RZ ;  /* 0x000000001d1d7210 */ /* 0x000fc60007f7e0ff */
[----:B------:R-:W4:Y:S04]  /*27f60*/  LDL.LU R47, [R1+0x24c] ;  /* 0x00024c00012f7983 */ /* 0x000f280000300800 */
[----:B------:R1:W-:Y:S01]  /*27f70*/  LDGSTS.E [R28+0xe100], desc[UR8][R30.64], P0 ;  /* 0x0e1000001e1c7fae */ /* 0x0003e20008121848 */
[----:B------:R-:W-:Y:S02]  /*27f80*/  IMAD.X R42, R42, 0x1, R2, P2 ;  /* 0x000000012a2a7824 */ /* 0x000fe400010e0602 */
[----:B-1----:R-:W-:Y:S02]  /*27f90*/  IMAD.MOV.U32 R30, RZ, RZ, R35 ;  /* 0x000000ffff1e7224 */ /* 0x002fe400078e0023 */
[----:B------:R-:W-:Y:S01]  /*27fa0*/  IMAD.MOV.U32 R31, RZ, RZ, R42 ;  /* 0x000000ffff1f7224 */ /* 0x000fe200078e002a */
[----:B------:R-:W-:Y:S01]  /*27fb0*/  STL [R1+0x934], R35 ;  /* 0x0009342301007387 */ /* 0x000fe20000100800 */
[----:B------:R-:W-:-:S03]  /*27fc0*/  IADD3.X R34, R34, R2, RZ, P3, !PT ;  /* 0x0000000222227210 */ /* 0x000fc60001ffe4ff */
[----:B------:R-:W-:Y:S04]  /*27fd0*/  STL [R1+0x930], R42 ;  /* 0x0009302a01007387 */ /* 0x000fe80000100800 */
[----:B------:R-:W-:Y:S04]  /*27fe0*/  STL [R1+0x93c], R29 ;  /* 0x00093c1d01007387 */ /* 0x000fe80000100800 */
[----:B------:R1:W-:Y:S04]  /*27ff0*/  LDGSTS.E [R28+0xf000], desc[UR8][R30.64], P1 ;  /* 0x0f0000001e1c7fae */ /* 0x0003e80008921848 */
[----:B------:R1:W-:Y:S02]  /*28000*/  STL [R1+0x938], R34 ;  /* 0x0009382201007387 */ /* 0x0003e40000100800 */
[----:B-1----:R-:W-:-:S02]  /*28010*/  MOV R31, R34 ;  /* 0x00000022001f7202 */ /* 0x002fc40000000f00 */
[----:B------:R-:W4:Y:S04]  /*28020*/  LDL.LU R34, [R1+0x2c4] ;  /* 0x0002c40001227983 */ /* 0x000f280000300800 */
[----:B------:R-:W4:Y:S04]  /*28030*/  LDL.LU R42, [R1+0x2cc] ;  /* 0x0002cc00012a7983 */ /* 0x000f280000300800 */
[----:B------:R-:W4:Y:S04]  /*28040*/  LDL.LU R35, [R1+0x2c0] ;  /* 0x0002c00001237983 */ /* 0x000f280000300800 */
[----:B------:R-:W4:Y:S01]  /*28050*/  LDL.LU R44, [R1+0x2c8] ;  /* 0x0002c800012c7983 */ /* 0x000f220000300800 */
[----:B------:R-:W-:-:S02]  /*28060*/  IMAD.MOV.U32 R30, RZ, RZ, R29 ;  /* 0x000000ffff1e7224 */ /* 0x000fc400078e001d */
[----:B------:R-:W-:Y:S02]  /*28070*/  IMAD.SHL.U32 R29, R33, 0x4, RZ ;  /* 0x00000004211d7824 */ /* 0x000fe400078e00ff */
[----:B------:R-:W4:Y:S04]  /*28080*/  LDL.LU R33, [R1+0x344] ;  /* 0x0003440001217983 */ /* 0x000f280000300800 */
[----:B------:R-:W4:Y:S04]  /*28090*/  LDL.LU R43, [R1+0x34c] ;  /* 0x00034c00012b7983 */ /* 0x000f280000300800 */
[----:B------:R1:W-:Y:S02]  /*280a0*/  LDGSTS.E [R28+0xf100], desc[UR8][R30.64], P0 ;  /* 0x0f1000001e1c7fae */ /* 0x0003e40008121848 */
[----:B-1----:R-:W-:-:S05]  /*280b0*/  LOP3.LUT R28, R29, 0x10, RZ, 0x3c, !PT ;  /* 0x000000101d1c7812 */ /* 0x002fca00078e3cff */
[----:B------:R-:W-:Y:S01]  /*280c0*/  VIADD R28, R28, UR7 ;  /* 0x000000071c1c7c36 */ /* 0x000fe20008000000 */
[----:B-----5:R-:W-:-:S05]  /*280d0*/  IADD3 R41, P2, R41, R0, RZ ;  /* 0x0000000029297210 */ /* 0x020fca0007f5e0ff */
[----:B------:R-:W-:Y:S01]  /*280e0*/  IMAD.X R46, R46, 0x1, R2, P2 ;  /* 0x000000012e2e7824 */ /* 0x000fe200010e0602 */
[----:B------:R1:W-:Y:S01]  /*280f0*/  STL [R1+0x1c4], R41 ;  /* 0x0001c42901007387 */ /* 0x0003e20000100800 */
[----:B------:R-:W-:Y:S02]  /*28100*/  IMAD.MOV.U32 R30, RZ, RZ, R41 ;  /* 0x000000ffff1e7224 */ /* 0x000fe400078e0029 */
[----:B------:R-:W-:-:S05]  /*28110*/  IMAD.MOV.U32 R31, RZ, RZ, R46 ;  /* 0x000000ffff1f7224 */ /* 0x000fca00078e002e */
[----:B------:R5:W-:Y:S01]  /*28120*/  LDGSTS.E [R28+0x200], desc[UR8][R30.64], P1 ;  /* 0x002000001e1c7fae */ /* 0x000be20008921848 */
[----:B---3--:R-:W-:-:S05]  /*28130*/  IADD3 R32, P3, R32, R0, RZ ;  /* 0x0000000020207210 */ /* 0x008fca0007f7e0ff */
[----:B------:R-:W-:Y:S04]  /*28140*/  STL [R1+0x1cc], R32 ;  /* 0x0001cc2001007387 */ /* 0x000fe80000100800 */
[----:B------:R3:W-:Y:S04]  /*28150*/  STL [R1+0x1c0], R46 ;  /* 0x0001c02e01007387 */ /* 0x0007e80000100800 */
[----:B-1----:R-:W4:Y:S04]  /*28160*/  LDL.LU R41, [R1+0x340] ;  /* 0x0003400001297983 */ /* 0x002f280000300800 */
[----:B---3--:R-:W3:Y:S01]  /*28170*/  LDL.LU R46, [R1+0x348] ;  /* 0x00034800012e7983 */ /* 0x008ee20000300800 */
[----:B--2---:R-:W-:Y:S01]  /*28180*/  IADD3.X R39, R39, R2, RZ, P3, !PT ;  /* 0x0000000227277210 */ /* 0x004fe20001ffe4ff */
[----:B-----5:R-:W-:-:S03]  /*28190*/  IMAD.MOV.U32 R30, RZ, RZ, R32 ;  /* 0x000000ffff1e7224 */ /* 0x020fc600078e0020 */
[----:B------:R-:W-:Y:S01]  /*281a0*/  MOV R31, R39 ;  /* 0x00000027001f7202 */ /* 0x000fe20000000f00 */
[----:B------:R1:W-:Y:S04]  /*281b0*/  STL [R1+0x1c8], R39 ;  /* 0x0001c82701007387 */ /* 0x0003e80000100800 */
[----:B------:R2:W-:Y:S04]  /*281c0*/  LDGSTS.E [R28+0x300], desc[UR8][R30.64], P0 ;  /* 0x003000001e1c7fae */ /* 0x0005e80008121848 */
[----:B-1----:R-:W5:Y:S04]  /*281d0*/  LDL.LU R39, [R1+0x3c4] ;  /* 0x0003c40001277983 */ /* 0x002f680000300800 */
[----:B------:R-:W5:Y:S01]  /*281e0*/  LDL.LU R32, [R1+0x3cc] ;  /* 0x0003cc0001207983 */ /* 0x000f620000300800 */
[----:B----4-:R-:W-:-:S05]  /*281f0*/  IADD3 R38, P2, R38, R0, RZ ;  /* 0x0000000026267210 */ /* 0x010fca0007f5e0ff */
[--C-:B------:R-:W-:Y:S01]  /*28200*/  IMAD.X R45, R45, 0x1, R2.reuse, P2 ;  /* 0x000000012d2d7824 */ /* 0x100fe200010e0602 */
[----:B------:R-:W-:Y:S01]  /*28210*/  IADD3 R47, P3, R47, R0, RZ ;  /* 0x000000002f2f7210 */ /* 0x000fe20007f7e0ff */
[----:B------:R-:W-:Y:S03]  /*28220*/  STL [R1+0x244], R38 ;  /* 0x0002442601007387 */ /* 0x000fe60000100800 */
[----:B--2---:R-:W-:Y:S01]  /*28230*/  MOV R31, R45 ;  /* 0x0000002d001f7202 */ /* 0x004fe20000000f00 */
[----:B------:R1:W-:Y:S01]  /*28240*/  STL [R1+0x240], R45 ;  /* 0x0002402d01007387 */ /* 0x0003e20000100800 */
[----:B------:R-:W-:-:S03]  /*28250*/  IMAD.X R48, R48, 0x1, R2, P3 ;  /* 0x0000000130307824 */ /* 0x000fc600018e0602 */
[----:B------:R-:W-:Y:S01]  /*28260*/  STL [R1+0x24c], R47 ;  /* 0x00024c2f01007387 */ /* 0x000fe20000100800 */
[----:B------:R-:W-:-:S03]  /*28270*/  IMAD.MOV.U32 R30, RZ, RZ, R38 ;  /* 0x000000ffff1e7224 */ /* 0x000fc600078e0026 */
[----:B-1----:R-:W2:Y:S04]  /*28280*/  LDL.LU R45, [R1+0x3c0] ;  /* 0x0003c000012d7983 */ /* 0x002ea80000300800 */
[----:B------:R-:W-:Y:S04]  /*28290*/  STL [R1+0x248], R48 ;  /* 0x0002483001007387 */ /* 0x000fe80000100800 */
[----:B------:R-:W4:Y:S04]  /*282a0*/  LDL.LU R38, [R1+0x3c8] ;  /* 0x0003c80001267983 */ /* 0x000f280000300800 */
[----:B------:R1:W-:Y:S02]  /*282b0*/  LDGSTS.E [R28+0x1200], desc[UR8][R30.64], P1 ;  /* 0x012000001e1c7fae */ /* 0x0003e40008921848 */
[----:B-1----:R-:W-:-:S02]  /*282c0*/  IMAD.MOV.U32 R30, RZ, RZ, R47 ;  /* 0x000000ffff1e7224 */ /* 0x002fc400078e002f */
[----:B------:R-:W-:Y:S01]  /*282d0*/  IMAD.MOV.U32 R31, RZ, RZ, R48 ;  /* 0x000000ffff1f7224 */ /* 0x000fe200078e0030 */
[----:B------:R-:W-:-:S04]  /*282e0*/  IADD3 R34, P2, R34, R0, RZ ;  /* 0x0000000022227210 */ /* 0x000fc80007f5e0ff */
[----:B------:R1:W-:Y:S01]  /*282f0*/  LDGSTS.E [R28+0x1300], desc[UR8][R30.64], P0 ;  /* 0x013000001e1c7fae */ /* 0x0003e20008121848 */
[----:B------:R-:W-:Y:S01]  /*28300*/  IADD3 R42, P3, R42, R0, RZ ;  /* 0x000000002a2a7210 */ /* 0x000fe20007f7e0ff */
[----:B------:R-:W-:Y:S02]  /*28310*/  IMAD.X R35, R35, 0x1, R2, P2 ;  /* 0x0000000123237824 */ /* 0x000fe400010e0602 */
[----:B------:R1:W-:Y:S01]  /*28320*/  STL [R1+0x2c4], R34 ;  /* 0x0002c42201007387 */ /* 0x0003e20000100800 */
[----:B------:R-:W-:-:S03]  /*28330*/  IADD3.X R44, R44, R2, RZ, P3, !PT ;  /* 0x000000022c2c7210 */ /* 0x000fc60001ffe4ff */
[----:B------:R1:W-:Y:S02]  /*28340*/  STL [R1+0x2c0], R35 ;  /* 0x0002c02301007387 */ /* 0x0003e40000100800 */
[----:B-1----:R-:W-:Y:S02]  /*28350*/  IMAD.MOV.U32 R30, RZ, RZ, R34 ;  /* 0x000000ffff1e7224 */ /* 0x002fe400078e0022 */
[----:B------:R-:W-:Y:S01]  /*28360*/  IMAD.MOV.U32 R31, RZ, RZ, R35 ;  /* 0x000000ffff1f7224 */ /* 0x000fe200078e0023 */
[----:B------:R-:W-:Y:S04]  /*28370*/  STL [R1+0x2cc], R42 ;  /* 0x0002cc2a01007387 */ /* 0x000fe80000100800 */
[----:B------:R-:W4:Y:S04]  /*28380*/  LDL.LU R34, [R1+0x444] ;  /* 0x0004440001227983 */ /* 0x000f280000300800 */
[----:B------:R1:W-:Y:S04]  /*28390*/  STL [R1+0x2c8], R44 ;  /* 0x0002c82c01007387 */ /* 0x0003e80000100800 */
[----:B------:R1:W-:Y:S04]  /*283a0*/  LDGSTS.E [R28+0x2200], desc[UR8][R30.64], P1 ;  /* 0x022000001e1c7fae */ /* 0x0003e80008921848 */
[----:B------:R-:W4:Y:S01]  /*283b0*/  LDL.LU R35, [R1+0x44c] ;  /* 0x00044c0001237983 */ /* 0x000f220000300800 */
[----:B-1----:R-:W-:-:S03]  /*283c0*/  MOV R31, R44 ;  /* 0x0000002c001f7202 */ /* 0x002fc60000000f00 */
[----:B------:R-:W4:Y:S01]  /*283d0*/  LDL.LU R44, [R1+0x440] ;  /* 0x00044000012c7983 */ /* 0x000f220000300800 */
[----:B------:R-:W-:-:S03]  /*283e0*/  IMAD.MOV.U32 R30, RZ, RZ, R42 ;  /* 0x000000ffff1e7224 */ /* 0x000fc600078e002a */
[----:B------:R-:W4:Y:S01]  /*283f0*/  LDL.LU R42, [R1+0x448] ;  /* 0x00044800012a7983 */ /* 0x000f220000300800 */
[-C--:B------:R-:W-:Y:S02]  /*28400*/  IADD3 R33, P2, R33, R0.reuse, RZ ;  /* 0x0000000021217210 */ /* 0x080fe40007f5e0ff */
[----:B------:R-:W-:Y:S01]  /*28410*/  IADD3 R43, P3, R43, R0, RZ ;  /* 0x000000002b2b7210 */ /* 0x000fe20007f7e0ff */
[----:B------:R1:W-:Y:S04]  /*28420*/  LDGSTS.E [R28+0x2300], desc[UR8][R30.64], P0 ;  /* 0x023000001e1c7fae */ /* 0x0003e80008121848 */
[----:B------:R-:W-:Y:S01]  /*28430*/  STL [R1+0x344], R33 ;  /* 0x0003442101007387 */ /* 0x000fe20000100800 */
[----:B-1----:R-:W-:Y:S02]  /*28440*/  IMAD.MOV.U32 R30, RZ, RZ, R33 ;  /* 0x000000ffff1e7224 */ /* 0x002fe400078e0021 */
[----:B------:R-:W-:-:S05]  /*28450*/  IMAD.X R41, R41, 0x1, R2, P2 ;  /* 0x0000000129297824 */ /* 0x000fca00010e0602 */
[----:B------:R1:W-:Y:S01]  /*28460*/  STL [R1+0x340], R41 ;  /* 0x0003402901007387 */ /* 0x0003e20000100800 */
[----:B---3--:R-:W-:Y:S01]  /*28470*/  IMAD.X R46, R46, 0x1, R2, P3 ;  /* 0x000000012e2e7824 */ /* 0x008fe200018e0602 */
[----:B------:R-:W-:Y:S02]  /*28480*/  MOV R31, R41 ;  /* 0x00000029001f7202 */ /* 0x000fe40000000f00 */
[----:B------:R-:W-:Y:S04]  /*28490*/  STL [R1+0x34c], R43 ;  /* 0x00034c2b01007387 */ /* 0x000fe80000100800 */
[----:B------:R3:W-:Y:S04]  /*284a0*/  LDGSTS.E [R28+0x3200], desc[UR8][R30.64], P1 ;  /* 0x032000001e1c7fae */ /* 0x0007e80008921848 */
[----:B-1----:R-:W4:Y:S04]  /*284b0*/  LDL.LU R41, [R1+0x4c4] ;  /* 0x0004c40001297983 */ /* 0x002f280000300800 */
[----:B------:R1:W-:Y:S04]  /*284c0*/  STL [R1+0x348], R46 ;  /* 0x0003482e01007387 */ /* 0x0003e80000100800 */
[----:B------:R-:W4:Y:S01]  /*284d0*/  LDL.LU R33, [R1+0x4cc] ;  /* 0x0004cc0001217983 */ /* 0x000f220000300800 */
[----:B---3--:R-:W-:-:S03]  /*284e0*/  IMAD.MOV.U32 R31, RZ, RZ, R46 ;  /* 0x000000ffff1f7224 */ /* 0x008fc600078e002e */
[----:B-1----:R-:W3:Y:S01]  /*284f0*/  LDL.LU R46, [R1+0x4c0] ;  /* 0x0004c000012e7983 */ /* 0x002ee20000300800 */
[----:B------:R-:W-:Y:S01]  /*28500*/  IMAD.MOV.U32 R30, RZ, RZ, R43 ;  /* 0x000000ffff1e7224 */ /* 0x000fe200078e002b */
[-C--:B-----5:R-:W-:Y:S02]  /*28510*/  IADD3 R39, P2, R39, R0.reuse, RZ ;  /* 0x0000000027277210 */ /* 0x0a0fe40007f5e0ff */
[----:B------:R-:W5:Y:S01]  /*28520*/  LDL.LU R43, [R1+0x4c8] ;  /* 0x0004c800012b7983 */ /* 0x000f620000300800 */
[----:B------:R-:W-:-:S03]  /*28530*/  IADD3 R32, P3, R32, R0, RZ ;  /* 0x0000000020207210 */ /* 0x000fc60007f7e0ff */
[----:B------:R1:W-:Y:S04]  /*28540*/  STL [R1+0x3c4], R39 ;  /* 0x0003c42701007387 */ /* 0x0003e80000100800 */
[----:B------:R1:W-:Y:S01]  /*28550*/  LDGSTS.E [R28+0x3300], desc[UR8][R30.64], P0 ;  /* 0x033000001e1c7fae */ /* 0x0003e20008121848 */
[----:B--2---:R-:W-:Y:S02]  /*28560*/  IMAD.X R45, R45, 0x1, R2, P2 ;  /* 0x000000012d2d7824 */ /* 0x004fe400010e0602 */
[----:B-1----:R-:W-:-:S03]  /*28570*/  IMAD.MOV.U32 R30, RZ, RZ, R39 ;  /* 0x000000ffff1e7224 */ /* 0x002fc600078e0027 */
[----:B------:R1:W-:Y:S01]  /*28580*/  STL [R1+0x3c0], R45 ;  /* 0x0003c02d01007387 */ /* 0x0003e20000100800 */
[----:B----4-:R-:W-:-:S03]  /*28590*/  IADD3.X R38, R38, R2, RZ, P3, !PT ;  /* 0x0000000226267210 */ /* 0x010fc60001ffe4ff */
[----:B------:R2:W-:Y:S04]  /*285a0*/  STL [R1+0x3cc], R32 ;  /* 0x0003cc2001007387 */ /* 0x0005e80000100800 */
        /* <DEDUP_REMOVED lines=8> */
[----:B------:R-:W-:Y:S01]  /*28630*/  MOV R31, R38 ;  /* 0x00000026001f7202 */ /* 0x000fe20000000f00 */
[----:B--2---:R-:W2:Y:S01]  /*28640*/  LDL.LU R32, [R1+0x5c4] ;  /* 0x0005c40001207983 */ /* 0x004ea20000300800 */
[----:B------:R-:W-:-:S03]  /*28650*/  IADD3 R34, P2, R34, R0, RZ ;  /* 0x0000000022227210 */ /* 0x000fc60007f5e0ff */
[----:B------:R-:W2:Y:S04]  /*28660*/  LDL.LU R38, [R1+0x5cc] ;  /* 0x0005cc0001267983 */ /* 0x000ea80000300800 */
[----:B------:R1:W-:Y:S04]  /*28670*/  STL [R1+0x444], R34 ;  /* 0x0004442201007387 */ /* 0x0003e80000100800 */
[----:B------:R1:W-:Y:S01]  /*28680*/  LDGSTS.E [R28+0x4300], desc[UR8][R30.64], P0 ;  /* 0x043000001e1c7fae */ /* 0x0003e20008121848 */
[----:B------:R-:W-:Y:S01]  /*28690*/  IADD3 R35, P3, R35, R0, RZ ;  /* 0x0000000023237210 */ /* 0x000fe20007f7e0ff */
[----:B------:R-:W-:-:S02]  /*286a0*/  IMAD.X R44, R44, 0x1, R2, P2 ;  /* 0x000000012c2c7824 */ /* 0x000fc400010e0602 */
[----:B-1----:R-:W-:Y:S02]  /*286b0*/  IMAD.MOV.U32 R30, RZ, RZ, R34 ;  /* 0x000000ffff1e7224 */ /* 0x002fe400078e0022 */
[----:B------:R-:W-:Y:S01]  /*286c0*/  IMAD.X R42, R42, 0x1, R2, P3 ;  /* 0x000000012a2a7824 */ /* 0x000fe200018e0602 */
[----:B------:R1:W-:Y:S04]  /*286d0*/  STL [R1+0x440], R44 ;  /* 0x0004402c01007387 */ /* 0x0003e80000100800 */
[----:B------:R1:W-:Y:S04]  /*286e0*/  STL [R1+0x44c], R35 ;  /* 0x00044c2301007387 */ /* 0x0003e80000100800 */
[----:B------:R-:W2:Y:S01]  /*286f0*/  LDL.LU R34, [R1+0x5c0] ;  /* 0x0005c00001227983 */ /* 0x000ea20000300800 */
[----:B------:R-:W-:-:S03]  /*28700*/  MOV R31, R44 ;  /* 0x0000002c001f7202 */ /* 0x000fc60000000f00 */
[----:B------:R1:W-:Y:S04]  /*28710*/  STL [R1+0x448], R42 ;  /* 0x0004482a01007387 */ /* 0x0003e80000100800 */
[----:B-1----:R-:W2:Y:S04]  /*28720*/  LDL.LU R44, [R1+0x5c8] ;  /* 0x0005c800012c7983 */ /* 0x002ea80000300800 */
[----:B------:R1:W-:Y:S02]  /*28730*/  LDGSTS.E [R28+0x5200], desc[UR8][R30.64], P1 ;  /* 0x052000001e1c7fae */ /* 0x0003e40008921848 */
[----:B-1----:R-:W-:-:S02]  /*28740*/  IMAD.MOV.U32 R30, RZ, RZ, R35 ;  /* 0x000000ffff1e7224 */ /* 0x002fc400078e0023 */
[----:B------:R-:W-:Y:S01]  /*28750*/  IMAD.MOV.U32 R31, RZ, RZ, R42 ;  /* 0x000000ffff1f7224 */ /* 0x000fe200078e002a */
[----:B------:R-:W2:Y:S04]  /*28760*/  LDL.LU R35, [R1+0x644] ;  /* 0x0006440001237983 */ /* 0x000ea80000300800 */
[----:B------:R-:W2:Y:S04]  /*28770*/  LDL.LU R42, [R1+0x64c] ;  /* 0x00064c00012a7983 */ /* 0x000ea80000300800 */
[----:B------:R1:W-:Y:S01]  /*28780*/  LDGSTS.E [R28+0x5300], desc[UR8][R30.64], P0 ;  /* 0x053000001e1c7fae */ /* 0x0003e20008121848 */
[----:B------:R-:W-:-:S05]  /*28790*/  IADD3 R41, P2, R41, R0, RZ ;  /* 0x0000000029297210 */ /* 0x000fca0007f5e0ff */
[----:B------:R5:W-:Y:S01]  /*287a0*/  STL [R1+0x4c4], R41 ;  /* 0x0004c42901007387 */ /* 0x000be20000100800 */
[----:B------:R-:W-:Y:S01]  /*287b0*/  IADD3 R33, P3, R33, R0, RZ ;  /* 0x0000000021217210 */ /* 0x000fe20007f7e0ff */
[----:B---3--:R-:W-:Y:S02]  /*287c0*/  IMAD.X R46, R46, 0x1, R2, P2 ;  /* 0x000000012e2e7824 */ /* 0x008fe400010e0602 */
[----:B-1----:R-:W-:Y:S01]  /*287d0*/  IMAD.MOV.U32 R30, RZ, RZ, R41 ;  /* 0x000000ffff1e7224 */ /* 0x002fe200078e0029 */
[----:B-----5:R-:W-:Y:S02]  /*287e0*/  IADD3.X R43, R43, R2, RZ, P3, !PT ;  /* 0x000000022b2b7210 */ /* 0x020fe40001ffe4ff */
[----:B------:R1:W-:Y:S04]  /*287f0*/  STL [R1+0x4c0], R46 ;  /* 0x0004c02e01007387 */ /* 0x0003e80000100800 */
[----:B------:R-:W-:Y:S04]  /*28800*/  STL [R1+0x4cc], R33 ;  /* 0x0004cc2101007387 */ /* 0x000fe80000100800 */
[----:B------:R-:W3:Y:S01]  /*28810*/  LDL.LU R41, [R1+0x640] ;  /* 0x0006400001297983 */ /* 0x000ee20000300800 */
[----:B------:R-:W-:-:S03]  /*28820*/  IMAD.MOV.U32 R31, RZ, RZ, R46 ;  /* 0x000000ffff1f7224 */ /* 0x000fc600078e002e */
[----:B------:R5:W-:Y:S04]  /*28830*/  STL [R1+0x4c8], R43 ;  /* 0x0004c82b01007387 */ /* 0x000be80000100800 */
[----:B-1----:R-:W3:Y:S04]  /*28840*/  LDL.LU R46, [R1+0x648] ;  /* 0x00064800012e7983 */ /* 0x002ee80000300800 */
[----:B------:R1:W-:Y:S01]  /*28850*/  LDGSTS.E [R28+0x6200], desc[UR8][R30.64], P1 ;  /* 0x062000001e1c7fae */ /* 0x0003e20008921848 */
[----:B----4-:R-:W-:Y:S01]  /*28860*/  IADD3 R39, P2, R39, R0, RZ ;  /* 0x0000000027277210 */ /* 0x010fe20007f5e0ff */
[----:B-1----:R-:W-:Y:S01]  /*28870*/  IMAD.MOV.U32 R30, RZ, RZ, R33 ;  /* 0x000000ffff1e7224 */ /* 0x002fe200078e0021 */
[----:B------:R-:W-:-:S02]  /*28880*/  MOV R31, R43 ;  /* 0x0000002b001f7202 */ /* 0x000fc40000000f00 */
[----:B-----5:R-:W4:Y:S01]  /*28890*/  LDL.LU R43, [R1+0x6c4] ;  /* 0x0006c400012b7983 */ /* 0x020f220000300800 */
[----:B------:R-:W-:-:S03]  /*288a0*/  IADD3 R47, P3, R47, R0, RZ ;  /* 0x000000002f2f7210 */ /* 0x000fc60007f7e0ff */
[----:B------:R-:W5:Y:S01]  /*288b0*/  LDL.LU R33, [R1+0x6cc] ;  /* 0x0006cc0001217983 */ /* 0x000f620000300800 */
[----:B------:R-:W-:-:S03]  /*288c0*/  IMAD.X R45, R45, 0x1, R2, P2 ;  /* 0x000000012d2d7824 */ /* 0x000fc600010e0602 */
[----:B------:R-:W-:Y:S01]  /*288d0*/  STL [R1+0x544], R39 ;  /* 0x0005442701007387 */ /* 0x000fe20000100800 */
[----:B------:R-:W-:-:S03]  /*288e0*/  IMAD.X R48, R48, 0x1, R2, P3 ;  /* 0x0000000130307824 */ /* 0x000fc600018e0602 */
[----:B------:R1:W-:Y:S04]  /*288f0*/  LDGSTS.E [R28+0x6300], desc[UR8][R30.64], P0 ;  /* 0x063000001e1c7fae */ /* 0x0003e80008121848 */
[----:B------:R1:W-:Y:S04]  /*28900*/  STL [R1+0x540], R45 ;  /* 0x0005402d01007387 */ /* 0x0003e80000100800 */
[----:B------:R-:W-:Y:S01]  /*28910*/  STL [R1+0x54c], R47 ;  /* 0x00054c2f01007387 */ /* 0x000fe20000100800 */
[----:B-1----:R-:W-:-:S03]  /*28920*/  MOV R31, R45 ;  /* 0x0000002d001f7202 */ /* 0x002fc60000000f00 */
[----:B------:R-:W5:Y:S01]  /*28930*/  LDL.LU R45, [R1+0x6c0] ;  /* 0x0006c000012d7983 */ /* 0x000f620000300800 */
[----:B------:R-:W-:-:S03]  /*28940*/  IMAD.MOV.U32 R30, RZ, RZ, R39 ;  /* 0x000000ffff1e7224 */ /* 0x000fc600078e0027 */
[----:B------:R-:W-:Y:S01]  /*28950*/  STL [R1+0x548], R48 ;  /* 0x0005483001007387 */ /* 0x000fe20000100800 */
[----:B--2---:R-:W-:-:S03]  /*28960*/  IADD3 R32, P2, R32, R0, RZ ;  /* 0x0000000020207210 */ /* 0x004fc60007f5e0ff */
[----:B------:R-:W2:Y:S01]  /*28970*/  LDL.LU R39, [R1+0x6c8] ;  /* 0x0006c80001277983 */ /* 0x000ea20000300800 */
[----:B------:R-:W-:-:S03]  /*28980*/  IADD3 R38, P3, R38, R0, RZ ;  /* 0x0000000026267210 */ /* 0x000fc60007f7e0ff */
[----:B------:R1:W-:Y:S04]  /*28990*/  LDGSTS.E [R28+0x7200], desc[UR8][R30.64], P1 ;  /* 0x072000001e1c7fae */ /* 0x0003e80008921848 */
[----:B------:R-:W-:Y:S01]  /*289a0*/  STL [R1+0x5c4], R32 ;  /* 0x0005c42001007387 */ /* 0x000fe20000100800 */
[----:B-1----:R-:W-:Y:S02]  /*289b0*/  IMAD.MOV.U32 R30, RZ, RZ, R47 ;  /* 0x000000ffff1e7224 */ /* 0x002fe400078e002f */
[----:B------:R-:W-:-:S05]  /*289c0*/  IMAD.MOV.U32 R31, RZ, RZ, R48 ;  /* 0x000000ffff1f7224 */ /* 0x000fca00078e0030 */
[----:B------:R1:W-:Y:S01]  /*289d0*/  LDGSTS.E [R28+0x7300], desc[UR8][R30.64], P0 ;  /* 0x073000001e1c7fae */ /* 0x0003e20008121848 */
[----:B------:R-:W-:Y:S02]  /*289e0*/  IMAD.X R34, R34, 0x1, R2, P2 ;  /* 0x0000000122227824 */ /* 0x000fe400010e0602 */
[----:B-1----:R-:W-:-:S03]  /*289f0*/  IMAD.MOV.U32 R30, RZ, RZ, R32 ;  /* 0x000000ffff1e7224 */ /* 0x002fc600078e0020 */
[----:B------:R1:W-:Y:S01]  /*28a00*/  STL [R1+0x5c0], R34 ;  /* 0x0005c02201007387 */ /* 0x0003e20000100800 */
[----:B------:R-:W-:Y:S01]  /*28a10*/  IMAD.MOV.U32 R31, RZ, RZ, R34 ;  /* 0x000000ffff1f7224 */ /* 0x000fe200078e0022 */
[----:B------:R-:W-:Y:S02]  /*28a20*/  IADD3.X R44, R44, R2, RZ, P3, !PT ;  /* 0x000000022c2c7210 */ /* 0x000fe40001ffe4ff */
[----:B------:R-:W-:Y:S04]  /*28a30*/  STL [R1+0x5cc], R38 ;  /* 0x0005cc2601007387 */ /* 0x000fe80000100800 */
[----:B------:R1:W-:Y:S04]  /*28a40*/  LDGSTS.E [R28+0x8200], desc[UR8][R30.64], P1 ;  /* 0x082000001e1c7fae */ /* 0x0003e80008921848 */
[----:B-1----:R-:W2:Y:S04]  /*28a50*/  LDL.LU R34, [R1+0x744] ;  /* 0x0007440001227983 */ /* 0x002ea80000300800 */
[----:B------:R1:W-:Y:S04]  /*28a60*/  STL [R1+0x5c8], R44 ;  /* 0x0005c82c01007387 */ /* 0x0003e80000100800 */
[----:B------:R-:W2:Y:S01]  /*28a70*/  LDL.LU R32, [R1+0x74c] ;  /* 0x00074c0001207983 */ /* 0x000ea20000300800 */
[----:B------:R-:W-:-:S03]  /*28a80*/  MOV R31, R44 ;  /* 0x0000002c001f7202 */ /* 0x000fc60000000f00 */
[----:B-1----:R-:W2:Y:S01]  /*28a90*/  LDL.LU R44, [R1+0x740] ;  /* 0x00074000012c7983 */ /* 0x002ea20000300800 */
[----:B------:R-:W-:-:S03]  /*28aa0*/  IMAD.MOV.U32 R30, RZ, RZ, R38 ;  /* 0x000000ffff1e7224 */ /* 0x000fc600078e0026 */
[----:B------:R-:W2:Y:S01]  /*28ab0*/  LDL.LU R38, [R1+0x748] ;  /* 0x0007480001267983 */ /* 0x000ea20000300800 */
[-C--:B------:R-:W-:Y:S02]  /*28ac0*/  IADD3 R35, P2, R35, R0.reuse, RZ ;  /* 0x0000000023237210 */ /* 0x080fe40007f5e0ff */
[----:B------:R-:W-:Y:S01]  /*28ad0*/  IADD3 R42, P3, R42, R0, RZ ;  /* 0x000000002a2a7210 */ /* 0x000fe20007f7e0ff */
[----:B------:R1:W-:Y:S04]  /*28ae0*/  LDGSTS.E [R28+0x8300], desc[UR8][R30.64], P0 ;  /* 0x083000001e1c7fae */ /* 0x0003e80008121848 */
[----:B------:R3:W-:Y:S01]  /*28af0*/  STL [R1+0x644], R35 ;  /* 0x0006442301007387 */ /* 0x0007e20000100800 */
[----:B-1----:R-:W-:Y:S02]  /*28b00*/  IMAD.MOV.U32 R30, RZ, RZ, R35 ;  /* 0x000000ffff1e7224 */ /* 0x002fe400078e0023 */
[----:B---3--:R-:W-:-:S05]  /*28b10*/  IMAD.X R41, R41, 0x1, R2, P2 ;  /* 0x0000000129297824 */ /* 0x008fca00010e0602 */
[----:B------:R1:W-:Y:S01]  /*28b20*/  STL [R1+0x640], R41 ;  /* 0x0006402901007387 */ /* 0x0003e20000100800 */
[----:B------:R-:W-:Y:S01]  /*28b30*/  MOV R31, R41 ;  /* 0x00000029001f7202 */ /* 0x000fe20000000f00 */
[----:B------:R-:W-:Y:S02]  /*28b40*/  IMAD.X R46, R46, 0x1, R2, P3 ;  /* 0x000000012e2e7824 */ /* 0x000fe400018e0602 */
[----:B------:R3:W-:Y:S04]  /*28b50*/  STL [R1+0x64c], R42 ;  /* 0x00064c2a01007387 */ /* 0x0007e80000100800 */
[----:B------:R-:W2:Y:S04]  /*28b60*/  LDL.LU R35, [R1+0x7c4] ;  /* 0x0007c40001237983 */ /* 0x000ea80000300800 */
[----:B------:R4:W-:Y:S04]  /*28b70*/  STL [R1+0x648], R46 ;  /* 0x0006482e01007387 */ /* 0x0009e80000100800 */
[----:B------:R3:W-:Y:S04]  /*28b80*/  LDGSTS.E [R28+0x9200], desc[UR8][R30.64], P1 ;  /* 0x092000001e1c7fae */ /* 0x0007e80008921848 */
[----:B-1----:R-:W2:Y:S01]  /*28b90*/  LDL.LU R41, [R1+0x7cc] ;  /* 0x0007cc0001297983 */ /* 0x002ea20000300800 */
[----:B---3--:R-:W-:-:S03]  /*28ba0*/  IMAD.MOV.U32 R30, RZ, RZ, R42 ;  /* 0x000000ffff1e7224 */ /* 0x008fc600078e002a */
[----:B------:R-:W3:Y:S01]  /*28bb0*/  LDL.LU R42, [R1+0x7c0] ;  /* 0x0007c000012a7983 */ /* 0x000ee20000300800 */
[----:B------:R-:W-:Y:S01]  /*28bc0*/  IMAD.MOV.U32 R31, RZ, RZ, R46 ;  /* 0x000000ffff1f7224 */ /* 0x000fe200078e002e */
[-C--:B----4-:R-:W-:Y:S02]  /*28bd0*/  IADD3 R43, P2, R43, R0.reuse, RZ ;  /* 0x000000002b2b7210 */ /* 0x090fe40007f5e0ff */
[----:B------:R-:W4:Y:S01]  /*28be0*/  LDL.LU R46, [R1+0x7c8] ;  /* 0x0007c800012e7983 */ /* 0x000f220000300800 */
[----:B-----5:R-:W-:-:S03]  /*28bf0*/  IADD3 R33, P3, R33, R0, RZ ;  /* 0x0000000021217210 */ /* 0x020fc60007f7e0ff */
[----:B------:R1:W-:Y:S04]  /*28c00*/  STL [R1+0x6c4], R43 ;  /* 0x0006c42b01007387 */ /* 0x0003e80000100800 */
[----:B------:R5:W-:Y:S01]  /*28c10*/  LDGSTS.E [R28+0x9300], desc[UR8][R30.64], P0 ;  /* 0x093000001e1c7fae */ /* 0x000be20008121848 */
[----:B------:R-:W-:-:S05]  /*28c20*/  IMAD.X R45, R45, 0x1, R2, P2 ;  /* 0x000000012d2d7824 */ /* 0x000fca00010e0602 */
[----:B------:R1:W-:Y:S01]  /*28c30*/  STL [R1+0x6c0], R45 ;  /* 0x0006c02d01007387 */ /* 0x0003e20000100800 */
[----:B-----5:R-:W-:Y:S01]  /*28c40*/  IMAD.MOV.U32 R30, RZ, RZ, R43 ;  /* 0x000000ffff1e7224 */ /* 0x020fe200078e002b */
[----:B--2---:R-:W-:Y:S02]  /*28c50*/  IADD3.X R39, R39, R2, RZ, P3, !PT ;  /* 0x0000000227277210 */ /* 0x004fe40001ffe4ff */
[----:B------:R2:W-:Y:S01]  /*28c60*/  STL [R1+0x6cc], R33 ;  /* 0x0006cc2101007387 */ /* 0x0005e20000100800 */
[----:B------:R-:W-:-:S03]  /*28c70*/  IMAD.MOV.U32 R31, RZ, RZ, R45 ;  /* 0x000000ffff1f7224 */ /* 0x000fc600078e002d */
[----:B-1----:R-:W5:Y:S04]  /*28c80*/  LDL.LU R43, [R1+0x844] ;  /* 0x00084400012b7983 */ /* 0x002f680000300800 */
[----:B------:R1:W-:Y:S04]  /*28c90*/  STL [R1+0x6c8], R39 ;  /* 0x0006c82701007387 */ /* 0x0003e80000100800 */
[----:B------:R-:W5:Y:S04]  /*28ca0*/  LDL.LU R45, [R1+0x84c] ;  /* 0x00084c00012d7983 */ /* 0x000f680000300800 */
[----:B------:R-:W5:Y:S04]  /*28cb0*/  LDL.LU R47, [R1+0x840] ;  /* 0x00084000012f7983 */ /* 0x000f680000300800 */
[----:B------:R-:W5:Y:S04]  /*28cc0*/  LDL.LU R48, [R1+0x848] ;  /* 0x0008480001307983 */ /* 0x000f680000300800 */
[----:B------:R1:W-:Y:S02]  /*28cd0*/  LDGSTS.E [R28+0xa200], desc[UR8][R30.64], P1 ;  /* 0x0a2000001e1c7fae */ /* 0x0003e40008921848 */
[----:B-1----:R-:W-:Y:S01]  /*28ce0*/  IMAD.MOV.U32 R30, RZ, RZ, R33 ;  /* 0x000000ffff1e7224 */ /* 0x002fe200078e0021 */
[----:B------:R-:W-:Y:S01]  /*28cf0*/  MOV R31, R39 ;  /* 0x00000027001f7202 */ /* 0x000fe20000000f00 */
[----:B--2---:R-:W2:Y:S04]  /*28d00*/  LDL.LU R33, [R1+0x8c4] ;  /* 0x0008c40001217983 */ /* 0x004ea80000300800 */
[----:B------:R-:W2:Y:S04]  /*28d10*/  LDL.LU R39, [R1+0x8cc] ;  /* 0x0008cc0001277983 */ /* 0x000ea80000300800 */
[----:B------:R1:W-:Y:S01]  /*28d20*/  LDGSTS.E [R28+0xa300], desc[UR8][R30.64], P0 ;  /* 0x0a3000001e1c7fae */ /* 0x0003e20008121848 */
[----:B------:R-:W-:-:S05]  /*28d30*/  IADD3 R34, P2, R34, R0, RZ ;  /* 0x0000000022227210 */ /* 0x000fca0007f5e0ff */
[----:B------:R1:W-:Y:S01]  /*28d40*/  STL [R1+0x744], R34 ;  /* 0x0007442201007387 */ /* 0x0003e20000100800 */
[----:B------:R-:W-:Y:S01]  /*28d50*/  IADD3 R32, P3, R32, R0, RZ ;  /* 0x0000000020207210 */ /* 0x000fe20007f7e0ff */
[----:B------:R-:W-:Y:S02]  /*28d60*/  IMAD.X R44, R44, 0x1, R2, P2 ;  /* 0x000000012c2c7824 */ /* 0x000fe400010e0602 */
        /* <DEDUP_REMOVED lines=16> */
[----:B-1----:R-:W-:Y:S01]  /*28e70*/  IMAD.MOV.U32 R30, RZ, RZ, R35 ;  /* 0x000000ffff1e7224 */ /* 0x002fe200078e0023 */
[----:B------:R-:W-:Y:S01]  /*28e80*/  IADD3 R41, P3, R41, R0, RZ ;  /* 0x0000000029297210 */ /* 0x000fe20007f7e0ff */
[----:B---3--:R-:W-:-:S03]  /*28e90*/  IMAD.X R42, R42, 0x1, R2, P2 ;  /* 0x000000012a2a7824 */ /* 0x008fc600010e0602 */
[----:B----4-:R-:W-:Y:S02]  /*28ea0*/  IADD3.X R46, R46, R2, RZ, P3, !PT ;  /* 0x000000022e2e7210 */ /* 0x010fe40001ffe4ff */
[----:B------:R1:W-:Y:S04]  /*28eb0*/  STL [R1+0x7c0], R42 ;  /* 0x0007c02a01007387 */ /* 0x0003e80000100800 */
[----:B------:R3:W-:Y:S04]  /*28ec0*/  STL [R1+0x7cc], R41 ;  /* 0x0007cc2901007387 */ /* 0x0007e80000100800 */
[----:B------:R-:W4:Y:S01]  /*28ed0*/  LDL.LU R35, [R1+0x940] ;  /* 0x0009400001237983 */ /* 0x000f220000300800 */
[----:B------:R-:W-:-:S03]  /*28ee0*/  IMAD.MOV.U32 R31, RZ, RZ, R42 ;  /* 0x000000ffff1f7224 */ /* 0x000fc600078e002a */
[----:B------:R3:W-:Y:S04]  /*28ef0*/  STL [R1+0x7c8], R46 ;  /* 0x0007c82e01007387 */ /* 0x0007e80000100800 */
[----:B-1----:R-:W4:Y:S04]  /*28f00*/  LDL.LU R42, [R1+0x948] ;  /* 0x00094800012a7983 */ /* 0x002f280000300800 */
[----:B------:R1:W-:Y:S01]  /*28f10*/  LDGSTS.E [R28+0xc200], desc[UR8][R30.64], P1 ;  /* 0x0c2000001e1c7fae */ /* 0x0003e20008921848 */
[----:B-----5:R-:W-:Y:S01]  /*28f20*/  IADD3 R43, P2, R43, R0, RZ ;  /* 0x000000002b2b7210 */ /* 0x020fe20007f5e0ff */
[----:B-1----:R-:W-:Y:S01]  /*28f30*/  IMAD.MOV.U32 R30, RZ, RZ, R41 ;  /* 0x000000ffff1e7224 */ /* 0x002fe200078e0029 */
[----:B------:R-:W-:Y:S01]  /*28f40*/  MOV R31, R46 ;  /* 0x0000002e001f7202 */ /* 0x000fe20000000f00 */
[----:B---3--:R-:W3:Y:S01]  /*28f50*/  LDL.LU R41, [R1+0x1d4] ;  /* 0x0001d40001297983 */ /* 0x008ee20000300800 */
[----:B------:R-:W-:Y:S01]  /*28f60*/  IADD3 R45, P3, R45, R0, RZ ;  /* 0x000000002d2d7210 */ /* 0x000fe20007f7e0ff */
[----:B------:R-:W-:-:S02]  /*28f70*/  IMAD.X R47, R47, 0x1, R2, P2 ;  /* 0x000000012f2f7824 */ /* 0x000fc400010e0602 */
[----:B------:R-:W5:Y:S04]  /*28f80*/  LDL.LU R46, [R1+0x1dc] ;  /* 0x0001dc00012e7983 */ /* 0x000f680000300800 */
[----:B------:R1:W-:Y:S01]  /*28f90*/  STL [R1+0x844], R43 ;  /* 0x0008442b01007387 */ /* 0x0003e20000100800 */
[----:B------:R-:W-:-:S03]  /*28fa0*/  IMAD.X R48, R48, 0x1, R2, P3 ;  /* 0x0000000130307824 */ /* 0x000fc600018e0602 */
[----:B------:R1:W-:Y:S04]  /*28fb0*/  LDGSTS.E [R28+0xc300], desc[UR8][R30.64], P0 ;  /* 0x0c3000001e1c7fae */ /* 0x0003e80008121848 */
[----:B------:R2:W-:Y:S04]  /*28fc0*/  STL [R1+0x840], R47 ;  /* 0x0008402f01007387 */ /* 0x0005e80000100800 */
[----:B------:R-:W-:Y:S01]  /*28fd0*/  STL [R1+0x84c], R45 ;  /* 0x00084c2d01007387 */ /* 0x000fe20000100800 */
[----:B-1----:R-:W-:-:S03]  /*28fe0*/  IMAD.MOV.U32 R30, RZ, RZ, R43 ;  /* 0x000000ffff1e7224 */ /* 0x002fc600078e002b */
[----:B------:R-:W5:Y:S01]  /*28ff0*/  LDL.LU R43, [R1+0x1d0] ;  /* 0x0001d000012b7983 */ /* 0x000f620000300800 */
[----:B------:R-:W-:-:S03]  /*29000*/  MOV R31, R47 ;  /* 0x0000002f001f7202 */ /* 0x000fc60000000f00 */
[----:B------:R-:W-:Y:S01]  /*29010*/  STL [R1+0x848], R48 ;  /* 0x0008483001007387 */ /* 0x000fe20000100800 */
[----:B--2---:R-:W-:-:S03]  /*29020*/  IADD3 R33, P2, R33, R0, RZ ;  /* 0x0000000021217210 */ /* 0x004fc60007f5e0ff */
[----:B------:R-:W2:Y:S01]  /*29030*/  LDL.LU R47, [R1+0x1d8] ;  /* 0x0001d800012f7983 */ /* 0x000ea20000300800 */
[----:B------:R-:W-:-:S03]  /*29040*/  IADD3 R39, P3, R39, R0, RZ ;  /* 0x0000000027277210 */ /* 0x000fc60007f7e0ff */
[----:B------:R1:W-:Y:S04]  /*29050*/  LDGSTS.E [R28+0xd200], desc[UR8][R30.64], P1 ;  /* 0x0d2000001e1c7fae */ /* 0x0003e80008921848 */
[----:B------:R1:W-:Y:S02]  /*29060*/  STL [R1+0x8c4], R33 ;  /* 0x0008c42101007387 */ /* 0x0003e40000100800 */
[----:B-1----:R-:W-:Y:S02]  /*29070*/  IMAD.MOV.U32 R30, RZ, RZ, R45 ;  /* 0x000000ffff1e7224 */ /* 0x002fe400078e002d */
[----:B------:R-:W-:-:S05]  /*29080*/  IMAD.MOV.U32 R31, RZ, RZ, R48 ;  /* 0x000000ffff1f7224 */ /* 0x000fca00078e0030 */
[----:B------:R1:W-:Y:S01]  /*29090*/  LDGSTS.E [R28+0xd300], desc[UR8][R30.64], P0 ;  /* 0x0d3000001e1c7fae */ /* 0x0003e20008121848 */
[----:B------:R-:W-:-:S05]  /*290a0*/  IMAD.X R34, R34, 0x1, R2, P2 ;  /* 0x0000000122227824 */ /* 0x000fca00010e0602 */
[----:B------:R1:W-:Y:S02]  /*290b0*/  STL [R1+0x8c0], R34 ;  /* 0x0008c02201007387 */ /* 0x0003e40000100800 */
[----:B-1----:R-:W-:Y:S01]  /*290c0*/  IMAD.MOV.U32 R30, RZ, RZ, R33 ;  /* 0x000000ffff1e7224 */ /* 0x002fe200078e0021 */
[----:B------:R-:W-:Y:S01]  /*290d0*/  IADD3.X R44, R44, R2, RZ, P3, !PT ;  /* 0x000000022c2c7210 */ /* 0x000fe20001ffe4ff */
[----:B------:R-:W-:Y:S01]  /*290e0*/  IMAD.MOV.U32 R31, RZ, RZ, R34 ;  /* 0x000000ffff1f7224 */ /* 0x000fe200078e0022 */
[----:B------:R1:W-:Y:S04]  /*290f0*/  STL [R1+0x8cc], R39 ;  /* 0x0008cc2701007387 */ /* 0x0003e80000100800 */
[----:B------:R-:W2:Y:S04]  /*29100*/  LDL.LU R33, [R1+0x254] ;  /* 0x0002540001217983 */ /* 0x000ea80000300800 */
[----:B------:R-:W-:Y:S04]  /*29110*/  STL [R1+0x8c8], R44 ;  /* 0x0008c82c01007387 */ /* 0x000fe80000100800 */
[----:B------:R1:W-:Y:S04]  /*29120*/  LDGSTS.E [R28+0xe200], desc[UR8][R30.64], P1 ;  /* 0x0e2000001e1c7fae */ /* 0x0003e80008921848 */
[----:B------:R-:W2:Y:S01]  /*29130*/  LDL.LU R34, [R1+0x25c] ;  /* 0x00025c0001227983 */ /* 0x000ea20000300800 */
[----:B-1----:R-:W-:-:S03]  /*29140*/  IMAD.MOV.U32 R30, RZ, RZ, R39 ;  /* 0x000000ffff1e7224 */ /* 0x002fc600078e0027 */
[----:B------:R-:W2:Y:S04]  /*29150*/  LDL.LU R39, [R1+0x250] ;  /* 0x0002500001277983 */ /* 0x000ea80000300800 */
[----:B------:R-:W2:Y:S01]  /*29160*/  LDL.LU R45, [R1+0x258] ;  /* 0x00025800012d7983 */ /* 0x000ea20000300800 */
[----:B------:R-:W-:Y:S02]  /*29170*/  IADD3 R32, P2, R32, R0, RZ ;  /* 0x0000000020207210 */ /* 0x000fe40007f5e0ff */
[----:B------:R-:W-:Y:S02]  /*29180*/  MOV R31, R44 ;  /* 0x0000002c001f7202 */ /* 0x000fe40000000f00 */
[----:B------:R-:W-:Y:S01]  /*29190*/  IADD3 R38, P3, R38, R0, RZ ;  /* 0x0000000026267210 */ /* 0x000fe20007f7e0ff */
[----:B------:R1:W-:Y:S04]  /*291a0*/  STL [R1+0x944], R32 ;  /* 0x0009442001007387 */ /* 0x0003e80000100800 */
[----:B------:R1:W-:Y:S02]  /*291b0*/  LDGSTS.E [R28+0xe300], desc[UR8][R30.64], P0 ;  /* 0x0e3000001e1c7fae */ /* 0x0003e40008121848 */
[----:B-1----:R-:W-:-:S02]  /*291c0*/  IMAD.MOV.U32 R30, RZ, RZ, R32 ;  /* 0x000000ffff1e7224 */ /* 0x002fc400078e0020 */
[----:B----4-:R-:W-:-:S05]  /*291d0*/  IMAD.X R35, R35, 0x1, R2, P2 ;  /* 0x0000000123237824 */ /* 0x010fca00010e0602 */
[----:B------:R-:W-:Y:S01]  /*291e0*/  MOV R31, R35 ;  /* 0x00000023001f7202 */ /* 0x000fe20000000f00 */
[----:B------:R1:W-:Y:S01]  /*291f0*/  STL [R1+0x940], R35 ;  /* 0x0009402301007387 */ /* 0x0003e20000100800 */
[----:B------:R-:W-:-:S03]  /*29200*/  IMAD.X R42, R42, 0x1, R2, P3 ;  /* 0x000000012a2a7824 */ /* 0x000fc600018e0602 */
[----:B------:R-:W-:Y:S04]  /*29210*/  STL [R1+0x94c], R38 ;  /* 0x00094c2601007387 */ /* 0x000fe80000100800 */
[----:B------:R-:W4:Y:S04]  /*29220*/  LDL.LU R32, [R1+0x2d4] ;  /* 0x0002d40001207983 */ /* 0x000f280000300800 */
[----:B------:R3:W-:Y:S04]  /*29230*/  STL [R1+0x948], R42 ;  /* 0x0009482a01007387 */ /* 0x0007e80000100800 */
[----:B------:R3:W-:Y:S04]  /*29240*/  LDGSTS.E [R28+0xf200], desc[UR8][R30.64], P1 ;  /* 0x0f2000001e1c7fae */ /* 0x0007e80008921848 */
[----:B-1----:R-:W4:Y:S01]  /*29250*/  LDL.LU R35, [R1+0x2dc] ;  /* 0x0002dc0001237983 */ /* 0x002f220000300800 */
[----:B---3--:R-:W-:Y:S01]  /*29260*/  IADD3 R41, P2, R41, R0, RZ ;  /* 0x0000000029297210 */ /* 0x008fe20007f5e0ff */
[----:B------:R-:W-:-:S02]  /*29270*/  IMAD.MOV.U32 R31, RZ, RZ, R42 ;  /* 0x000000ffff1f7224 */ /* 0x000fc400078e002a */
[----:B------:R-:W3:Y:S04]  /*29280*/  LDL.LU R42, [R1+0x2d0] ;  /* 0x0002d000012a7983 */ /* 0x000ee80000300800 */
[----:B------:R-:W3:Y:S01]  /*29290*/  LDL.LU R44, [R1+0x2d8] ;  /* 0x0002d800012c7983 */ /* 0x000ee20000300800 */
[----:B------:R-:W-:Y:S01]  /*292a0*/  IMAD.MOV.U32 R30, RZ, RZ, R38 ;  /* 0x000000ffff1e7224 */ /* 0x000fe200078e0026 */
[----:B-----5:R-:W-:Y:S02]  /*292b0*/  IADD3 R46, P3, R46, R0, RZ ;  /* 0x000000002e2e7210 */ /* 0x020fe40007f7e0ff */
[----:B------:R-:W-:Y:S04]  /*292c0*/  STL [R1+0x1d4], R41 ;  /* 0x0001d42901007387 */ /* 0x000fe80000100800 */
[----:B------:R1:W-:Y:S01]  /*292d0*/  LDGSTS.E [R28+0xf300], desc[UR8][R30.64], P0 ;  /* 0x0f3000001e1c7fae */ /* 0x0003e20008121848 */
[----:B------:R-:W-:-:S05]  /*292e0*/  IMAD.X R43, R43, 0x1, R2, P2 ;  /* 0x000000012b2b7824 */ /* 0x000fca00010e0602 */
[----:B------:R5:W-:Y:S01]  /*292f0*/  STL [R1+0x1d0], R43 ;  /* 0x0001d02b01007387 */ /* 0x000be20000100800 */
[----:B-1----:R-:W-:Y:S01]  /*29300*/  VIADD R28, R37, UR7 ;  /* 0x00000007251c7c36 */ /* 0x002fe20008000000 */
[----:B--2---:R-:W-:Y:S02]  /*29310*/  IADD3.X R47, R47, R2, RZ, P3, !PT ;  /* 0x000000022f2f7210 */ /* 0x004fe40001ffe4ff */
[----:B------:R-:W-:Y:S04]  /*29320*/  STL [R1+0x1dc], R46 ;  /* 0x0001dc2e01007387 */ /* 0x000fe80000100800 */
[----:B------:R-:W2:Y:S01]  /*29330*/  LDL.LU R37, [R1+0x354] ;  /* 0x0003540001257983 */ /* 0x000ea20000300800 */
[----:B------:R-:W-:-:S03]  /*29340*/  IMAD.MOV.U32 R31, RZ, RZ, R43 ;  /* 0x000000ffff1f7224 */ /* 0x000fc600078e002b */
[----:B------:R-:W-:Y:S04]  /*29350*/  STL [R1+0x1d8], R47 ;  /* 0x0001d82f01007387 */ /* 0x000fe80000100800 */
[----:B------:R-:W2:Y:S01]  /*29360*/  LDL.LU R38, [R1+0x35c] ;  /* 0x00035c0001267983 */ /* 0x000ea20000300800 */
[----:B------:R-:W-:-:S03]  /*29370*/  IMAD.MOV.U32 R30, RZ, RZ, R41 ;  /* 0x000000ffff1e7224 */ /* 0x000fc600078e0029 */
[----:B-----5:R-:W5:Y:S04]  /*29380*/  LDL.LU R43, [R1+0x350] ;  /* 0x00035000012b7983 */ /* 0x020f680000300800 */
[----:B------:R-:W5:Y:S04]  /*29390*/  LDL.LU R41, [R1+0x358] ;  /* 0x0003580001297983 */ /* 0x000f680000300800 */
[----:B------:R1:W-:Y:S02]  /*293a0*/  LDGSTS.E [R28+0x400], desc[UR8][R30.64], P1 ;  /* 0x004000001e1c7fae */ /* 0x0003e40008921848 */
[----:B-1----:R-:W-:Y:S01]  /*293b0*/  MOV R30, R46 ;  /* 0x0000002e001e7202 */ /* 0x002fe20000000f00 */
[----:B------:R-:W-:Y:S01]  /*293c0*/  IMAD.MOV.U32 R31, RZ, RZ, R47 ;  /* 0x000000ffff1f7224 */ /* 0x000fe200078e002f */
[----:B------:R-:W-:-:S04]  /*293d0*/  IADD3 R33, P2, R33, R0, RZ ;  /* 0x0000000021217210 */ /* 0x000fc80007f5e0ff */
[----:B------:R1:W-:Y:S04]  /*293e0*/  LDGSTS.E [R28+0x500], desc[UR8][R30.64], P0 ;  /* 0x005000001e1c7fae */ /* 0x0003e80008121848 */
[----:B------:R-:W-:Y:S01]  /*293f0*/  STL [R1+0x254], R33 ;  /* 0x0002542101007387 */ /* 0x000fe20000100800 */
[----:B------:R-:W-:Y:S02]  /*29400*/  IADD3 R34, P3, R34, R0, RZ ;  /* 0x0000000022227210 */ /* 0x000fe40007f7e0ff */
[----:B-1----:R-:W-:Y:S01]  /*29410*/  MOV R30, R33 ;  /* 0x00000021001e7202 */ /* 0x002fe20000000f00 */
[--C-:B------:R-:W-:Y:S02]  /*29420*/  IMAD.X R39, R39, 0x1, R2.reuse, P2 ;  /* 0x0000000127277824 */ /* 0x100fe400010e0602 */
[----:B------:R-:W-:-:S03]  /*29430*/  IMAD.X R45, R45, 0x1, R2, P3 ;  /* 0x000000012d2d7824 */ /* 0x000fc600018e0602 */
[----:B------:R1:W-:Y:S01]  /*29440*/  STL [R1+0x250], R39 ;  /* 0x0002502701007387 */ /* 0x0003e20000100800 */
[----:B------:R-:W-:-:S03]  /*29450*/  IMAD.MOV.U32 R31, RZ, RZ, R39 ;  /* 0x000000ffff1f7224 */ /* 0x000fc600078e0027 */
[----:B------:R-:W-:Y:S04]  /*29460*/  STL [R1+0x25c], R34 ;  /* 0x00025c2201007387 */ /* 0x000fe80000100800 */
[----:B------:R1:W-:Y:S04]  /*29470*/  LDGSTS.E [R28+0x1400], desc[UR8][R30.64], P1 ;  /* 0x014000001e1c7fae */ /* 0x0003e80008921848 */
[----:B-1----:R-:W5:Y:S04]  /*29480*/  LDL.LU R39, [R1+0x3d4] ;  /* 0x0003d40001277983 */ /* 0x002f680000300800 */
[----:B------:R1:W-:Y:S04]  /*29490*/  STL [R1+0x258], R45 ;  /* 0x0002582d01007387 */ /* 0x0003e80000100800 */
[----:B------:R-:W5:Y:S01]  /*294a0*/  LDL.LU R33, [R1+0x3dc] ;  /* 0x0003dc0001217983 */ /* 0x000f620000300800 */
[----:B------:R-:W-:-:S03]  /*294b0*/  IMAD.MOV.U32 R31, RZ, RZ, R45 ;  /* 0x000000ffff1f7224 */ /* 0x000fc600078e002d */
[----:B-1----:R-:W5:Y:S01]  /*294c0*/  LDL.LU R45, [R1+0x3d0] ;  /* 0x0003d000012d7983 */ /* 0x002f620000300800 */
[----:B------:R-:W-:-:S03]  /*294d0*/  IMAD.MOV.U32 R30, RZ, RZ, R34 ;  /* 0x000000ffff1e7224 */ /* 0x000fc600078e0022 */
[----:B------:R-:W5:Y:S04]  /*294e0*/  LDL.LU R34, [R1+0x3d8] ;  /* 0x0003d80001227983 */ /* 0x000f680000300800 */
[----:B------:R1:W-:Y:S01]  /*294f0*/  LDGSTS.E [R28+0x1500], desc[UR8][R30.64], P0 ;  /* 0x015000001e1c7fae */ /* 0x0003e20008121848 */
[----:B----4-:R-:W-:-:S05]  /*29500*/  IADD3 R32, P2, R32, R0, RZ ;  /* 0x0000000020207210 */ /* 0x010fca0007f5e0ff */
[----:B------:R-:W-:Y:S01]  /*29510*/  STL [R1+0x2d4], R32 ;  /* 0x0002d42001007387 */ /* 0x000fe20000100800 */
[----:B-1----:R-:W-:Y:S01]  /*29520*/  IMAD.MOV.U32 R30, RZ, RZ, R32 ;  /* 0x000000ffff1e7224 */ /* 0x002fe200078e0020 */
[----:B------:R-:W-:Y:S02]  /*29530*/  IADD3 R35, P3, R35, R0, RZ ;  /* 0x0000000023237210 */ /* 0x000fe40007f7e0ff */
[----:B---3--:R-:W-:-:S03]  /*29540*/  IADD3.X R42, R42, R2, RZ, P2, !PT ;  /* 0x000000022a2a7210 */ /* 0x008fc600017fe4ff */
[----:B------:R-:W-:Y:S02]  /*29550*/  IMAD.X R44, R44, 0x1, R2, P3 ;  /* 0x000000012c2c7824 */ /* 0x000fe400018e0602 */
[----:B------:R1:W-:Y:S01]  /*29560*/  STL [R1+0x2d0], R42 ;  /* 0x0002d02a01007387 */ /* 0x0003e20000100800 */
[----:B------:R-:W-:-:S03]  /*29570*/  IMAD.MOV.U32 R31, RZ, RZ, R42 ;  /* 0x000000ffff1f7224 */ /* 0x000fc600078e002a */
[----:B------:R-:W-:Y:S04]  /*29580*/  STL [R1+0x2dc], R35 ;  /* 0x0002dc2301007387 */ /* 0x000fe80000100800 */
[----:B------:R3:W-:Y:S04]  /*29590*/  LDGSTS.E [R28+0x2400], desc[UR8][R30.64], P1 ;  /* 0x024000001e1c7fae */ /* 0x0007e80008921848 */
[----:B-1----:R-:W4:Y:S04]  /*295a0*/  LDL.LU R42, [R1+0x454] ;  /* 0x00045400012a7983 */ /* 0x002f280000300800 */
[----:B------:R1:W-:Y:S04]  /*295b0*/  STL [R1+0x2d8], R44 ;  /* 0x0002d82c01007387 */ /* 0x0003e80000100800 */
[----:B------:R-:W4:Y:S01]  /*295c0*/  LDL.LU R32, [R1+0x45c] ;  /* 0x00045c0001207983 */ /* 0x000f220000300800 */
[----:B---3--:R-:W-:-:S03]  /*295d0*/  IMAD.MOV.U32 R31, RZ, RZ, R44 ;  /* 0x000000ffff1f7224 */ /* 0x008fc600078e002c */
[----:B-1----:R-:W3:Y:S01]  /*295e0*/  LDL.LU R44, [R1+0x450] ;  /* 0x00045000012c7983 */ /* 0x002ee20000300800 */
[----:B------:R-:W-:Y:S02]  /*295f0*/  MOV R30, R35 ;  /* 0x00000023001e7202 */ /* 0x000fe40000000f00 */
[-C--:B--2---:R-:W-:Y:S01]  /*29600*/  IADD3 R37, P2, R37, R0.reuse, RZ ;  /* 0x0000000025257210 */ /* 0x084fe20007f5e0ff */
[----:B------:R-:W2:Y:S01]  /*29610*/  LDL.LU R35, [R1+0x458] ;  /* 0x0004580001237983 */ /* 0x000ea20000300800 */
[----:B------:R-:W-:-:S03]  /*29620*/  IADD3 R38, P3, R38, R0, RZ ;  /* 0x0000000026267210 */ /* 0x000fc60007f7e0ff */
[----:B------:R1:W-:Y:S01]  /*29630*/  LDGSTS.E [R28+0x2500], desc[UR8][R30.64], P0 ;  /* 0x025000001e1c7fae */ /* 0x0003e20008121848 */
[----:B-----5:R-:W-:-:S03]  /*29640*/  IMAD.X R43, R43, 0x1, R2, P2 ;  /* 0x000000012b2b7824 */ /* 0x020fc600010e0602 */
[----:B------:R5:W-:Y:S01]  /*29650*/  STL [R1+0x354], R37 ;  /* 0x0003542501007387 */ /* 0x000be20000100800 */
[----:B------:R-:W-:-:S03]  /*29660*/  IMAD.X R41, R41, 0x1, R2, P3 ;  /* 0x0000000129297824 */ /* 0x000fc600018e0602 */
[----:B------:R-:W-:Y:S01]  /*29670*/  STL [R1+0x350], R43 ;  /* 0x0003502b01007387 */ /* 0x000fe20000100800 */
[----:B-1----:R-:W-:Y:S01]  /*29680*/  MOV R30, R37 ;  /* 0x00000025001e7202 */ /* 0x002fe20000000f00 */
[----:B------:R-:W-:Y:S02]  /*29690*/  IMAD.MOV.U32 R31, RZ, RZ, R43 ;  /* 0x000000ffff1f7224 */ /* 0x000fe400078e002b */
[----:B------:R-:W-:Y:S04]  /*296a0*/  STL [R1+0x35c], R38 ;  /* 0x00035c2601007387 */ /* 0x000fe80000100800 */
[----:B-----5:R-:W5:Y:S04]  /*296b0*/  LDL.LU R37, [R1+0x4d4] ;  /* 0x0004d40001257983 */ /* 0x020f680000300800 */
[----:B------:R1:W-:Y:S04]  /*296c0*/  STL [R1+0x358], R41 ;  /* 0x0003582901007387 */ /* 0x0003e80000100800 */
[----:B------:R1:W-:Y:S04]  /*296d0*/  LDGSTS.E [R28+0x3400], desc[UR8][R30.64], P1 ;  /* 0x034000001e1c7fae */ /* 0x0003e80008921848 */
[----:B------:R-:W5:Y:S01]  /*296e0*/  LDL.LU R46, [R1+0x4dc] ;  /* 0x0004dc00012e7983 */ /* 0x000f620000300800 */
[----:B-1----:R-:W-:-:S03]  /*296f0*/  IMAD.MOV.U32 R31, RZ, RZ, R41 ;  /* 0x000000ffff1f7224 */ /* 0x002fc600078e0029 */
[----:B------:R-:W5:Y:S04]  /*29700*/  LDL.LU R41, [R1+0x4d0] ;  /* 0x0004d00001297983 */ /* 0x000f680000300800 */
[----:B------:R-:W5:Y:S01]  /*29710*/  LDL.LU R47, [R1+0x4d8] ;  /* 0x0004d800012f7983 */ /* 0x000f620000300800 */
[----:B------:R-:W-:-:S03]  /*29720*/  IMAD.MOV.U32 R30, RZ, RZ, R38 ;  /* 0x000000ffff1e7224 */ /* 0x000fc600078e0026 */
[----:B------:R-:W5:Y:S04]  /*29730*/  LDL.LU R38, [R1+0x554] ;  /* 0x0005540001267983 */ /* 0x000f680000300800 */
[----:B------:R-:W5:Y:S04]  /*29740*/  LDL.LU R43, [R1+0x55c] ;  /* 0x00055c00012b7983 */ /* 0x000f680000300800 */
[----:B------:R1:W-:Y:S01]  /*29750*/  LDGSTS.E [R28+0x3500], desc[UR8][R30.64], P0 ;  /* 0x035000001e1c7fae */ /* 0x0003e20008121848 */
[-C--:B------:R-:W-:Y:S02]  /*29760*/  IADD3 R39, P2, R39, R0.reuse, RZ ;  /* 0x0000000027277210 */ /* 0x080fe40007f5e0ff */
[----:B------:R-:W-:-:S03]  /*29770*/  IADD3 R33, P3, R33, R0, RZ ;  /* 0x0000000021217210 */ /* 0x000fc60007f7e0ff */
[----:B------:R1:W-:Y:S01]  /*29780*/  STL [R1+0x3d4], R39 ;  /* 0x0003d42701007387 */ /* 0x0003e20000100800 */
[----:B------:R-:W-:Y:S01]  /*29790*/  IADD3.X R45, R45, R2, RZ, P2, !PT ;  /* 0x000000022d2d7210 */ /* 0x000fe200017fe4ff */
[----:B-1----:R-:W-:Y:S02]  /*297a0*/  IMAD.MOV.U32 R30, RZ, RZ, R39 ;  /* 0x000000ffff1e7224 */ /* 0x002fe400078e0027 */
[----:B------:R-:W-:Y:S02]  /*297b0*/  IMAD.X R34, R34, 0x1, R2, P3 ;  /* 0x0000000122227824 */ /* 0x000fe400018e0602 */
[----:B------:R1:W-:Y:S04]  /*297c0*/  STL [R1+0x3d0], R45 ;  /* 0x0003d02d01007387 */ /* 0x0003e80000100800 */
[----:B------:R1:W-:Y:S01]  /*297d0*/  STL [R1+0x3dc], R33 ;  /* 0x0003dc2101007387 */ /* 0x0003e20000100800 */
[----:B------:R-:W-:-:S03]  /*297e0*/  IMAD.MOV.U32 R31, RZ, RZ, R45 ;  /* 0x000000ffff1f7224 */ /* 0x000fc600078e002d */
[----:B------:R-:W5:Y:S04]  /*297f0*/  LDL.LU R39, [R1+0x550] ;  /* 0x0005500001277983 */ /* 0x000f680000300800 */
[----:B------:R1:W-:Y:S04]  /*29800*/  STL [R1+0x3d8], R34 ;  /* 0x0003d82201007387 */ /* 0x0003e80000100800 */
[----:B-1----:R-:W5:Y:S04]  /*29810*/  LDL.LU R45, [R1+0x558] ;  /* 0x00055800012d7983 */ /* 0x002f680000300800 */
[----:B------:R1:W-:Y:S02]  /*29820*/  LDGSTS.E [R28+0x4400], desc[UR8][R30.64], P1 ;  /* 0x044000001e1c7fae */ /* 0x0003e40008921848 */
[----:B-1----:R-:W-:Y:S01]  /*29830*/  MOV R30, R33 ;  /* 0x00000021001e7202 */ /* 0x002fe20000000f00 */
[----:B------:R-:W-:Y:S01]  /*29840*/  IMAD.MOV.U32 R31, RZ, RZ, R34 ;  /* 0x000000ffff1f7224 */ /* 0x000fe200078e0022 */
[----:B------:R-:W5:Y:S04]  /*29850*/  LDL.LU R33, [R1+0x5d4] ;  /* 0x0005d40001217983 */ /* 0x000f680000300800 */
[----:B------:R-:W5:Y:S04]  /*29860*/  LDL.LU R34, [R1+0x5dc] ;  /* 0x0005dc0001227983 */ /* 0x000f680000300800 */
[----:B------:R1:W-:Y:S01]  /*29870*/  LDGSTS.E [R28+0x4500], desc[UR8][R30.64], P0 ;  /* 0x045000001e1c7fae */ /* 0x0003e20008121848 */
[----:B----4-:R-:W-:-:S05]  /*29880*/  IADD3 R42, P2, R42, R0, RZ ;  /* 0x000000002a2a7210 */ /* 0x010fca0007f5e0ff */
[----:B------:R4:W-:Y:S01]  /*29890*/  STL [R1+0x454], R42 ;  /* 0x0004542a01007387 */ /* 0x0009e20000100800 */
[----:B------:R-:W-:Y:S01]  /*298a0*/  IADD3 R32, P3, R32, R0, RZ ;  /* 0x0000000020207210 */ /* 0x000fe20007f7e0ff */
[----:B---3--:R-:W-:Y:S01]  /*298b0*/  IMAD.X R44, R44, 0x1, R2, P2 ;  /* 0x000000012c2c7824 */ /* 0x008fe200010e0602 */
[----:B-1----:R-:W-:-:S03]  /*298c0*/  MOV R30, R42 ;  /* 0x0000002a001e7202 */ /* 0x002fc60000000f00 */
[----:B--2---:R-:W-:Y:S01]  /*298d0*/  IMAD.X R35, R35, 0x1, R2, P3 ;  /* 0x0000000123237824 */ /* 0x004fe200018e0602 */
[----:B------:R1:W-:Y:S04]  /*298e0*/  STL [R1+0x450], R44 ;  /* 0x0004502c01007387 */ /* 0x0003e80000100800 */
[----:B------:R-:W-:Y:S04]  /*298f0*/  STL [R1+0x45c], R32 ;  /* 0x00045c2001007387 */ /* 0x000fe80000100800 */
[----:B----4-:R-:W2:Y:S01]  /*29900*/  LDL.LU R42, [R1+0x5d0] ;  /* 0x0005d000012a7983 */ /* 0x010ea20000300800 */
[----:B------:R-:W-:-:S03]  /*29910*/  IMAD.MOV.U32 R31, RZ, RZ, R44 ;  /* 0x000000ffff1f7224 */ /* 0x000fc600078e002c */
[----:B------:R3:W-:Y:S04]  /*29920*/  STL [R1+0x458], R35 ;  /* 0x0004582301007387 */ /* 0x0007e80000100800 */
[----:B-1----:R-:W4:Y:S04]  /*29930*/  LDL.LU R44, [R1+0x5d8] ;  /* 0x0005d800012c7983 */ /* 0x002f280000300800 */
[----:B------:R1:W-:Y:S01]  /*29940*/  LDGSTS.E [R28+0x5400], desc[UR8][R30.64], P1 ;  /* 0x054000001e1c7fae */ /* 0x0003e20008921848 */
[-C--:B-----5:R-:W-:Y:S01]  /*29950*/  IADD3 R37, P2, R37, R0.reuse, RZ ;  /* 0x0000000025257210 */ /* 0x0a0fe20007f5e0ff */
[----:B-1----:R-:W-:Y:S01]  /*29960*/  IMAD.MOV.U32 R30, RZ, RZ, R32 ;  /* 0x000000ffff1e7224 */ /* 0x002fe200078e0020 */
[----:B------:R-:W-:Y:S01]  /*29970*/  IADD3 R46, P3, R46, R0, RZ ;  /* 0x000000002e2e7210 */ /* 0x000fe20007f7e0ff */
[----:B------:R-:W-:-:S02]  /*29980*/  IMAD.MOV.U32 R31, RZ, RZ, R35 ;  /* 0x000000ffff1f7224 */ /* 0x000fc400078e0023 */
[----:B---3--:R-:W3:Y:S04]  /*29990*/  LDL.LU R35, [R1+0x654] ;  /* 0x0006540001237983 */ /* 0x008ee80000300800 */
[----:B------:R-:W5:Y:S01]  /*299a0*/  LDL.LU R32, [R1+0x65c] ;  /* 0x00065c0001207983 */ /* 0x000f620000300800 */
[----:B------:R-:W-:-:S03]  /*299b0*/  IADD3.X R41, R41, R2, RZ, P2, !PT ;  /* 0x0000000229297210 */ /* 0x000fc600017fe4ff */
[----:B------:R-:W-:Y:S01]  /*299c0*/  STL [R1+0x4d4], R37 ;  /* 0x0004d42501007387 */ /* 0x000fe20000100800 */
[----:B------:R-:W-:-:S03]  /*299d0*/  IMAD.X R47, R47, 0x1, R2, P3 ;  /* 0x000000012f2f7824 */ /* 0x000fc600018e0602 */
[----:B------:R1:W-:Y:S04]  /*299e0*/  LDGSTS.E [R28+0x5500], desc[UR8][R30.64], P0 ;  /* 0x055000001e1c7fae */ /* 0x0003e80008121848 */
[----:B------:R1:W-:Y:S04]  /*299f0*/  STL [R1+0x4d0], R41 ;  /* 0x0004d02901007387 */ /* 0x0003e80000100800 */
[----:B------:R-:W-:Y:S01]  /*29a00*/  STL [R1+0x4dc], R46 ;  /* 0x0004dc2e01007387 */ /* 0x000fe20000100800 */
[----:B-1----:R-:W-:-:S03]  /*29a10*/  IMAD.MOV.U32 R31, RZ, RZ, R41 ;  /* 0x000000ffff1f7224 */ /* 0x002fc600078e0029 */
[----:B------:R-:W5:Y:S01]  /*29a20*/  LDL.LU R41, [R1+0x650] ;  /* 0x0006500001297983 */ /* 0x000f620000300800 */
[----:B------:R-:W-:-:S03]  /*29a30*/  IMAD.MOV.U32 R30, RZ, RZ, R37 ;  /* 0x000000ffff1e7224 */ /* 0x000fc600078e0025 */
[----:B------:R-:W-:Y:S01]  /*29a40*/  STL [R1+0x4d8], R47 ;  /* 0x0004d82f01007387 */ /* 0x000fe20000100800 */
[----:B------:R-:W-:-:S03]  /*29a50*/  IADD3 R38, P2, R38, R0, RZ ;  /* 0x0000000026267210 */ /* 0x000fc60007f5e0ff */
[----:B------:R-:W5:Y:S01]  /*29a60*/  LDL.LU R37, [R1+0x658] ;  /* 0x0006580001257983 */ /* 0x000f620000300800 */
[----:B------:R-:W-:-:S03]  /*29a70*/  IADD3 R43, P3, R43, R0, RZ ;  /* 0x000000002b2b7210 */ /* 0x000fc60007f7e0ff */
[----:B------:R1:W-:Y:S04]  /*29a80*/  LDGSTS.E [R28+0x6400], desc[UR8][R30.64], P1 ;  /* 0x064000001e1c7fae */ /* 0x0003e80008921848 */
[----:B------:R-:W-:Y:S01]  /*29a90*/  STL [R1+0x554], R38 ;  /* 0x0005542601007387 */ /* 0x000fe20000100800 */
[----:B-1----:R-:W-:Y:S01]  /*29aa0*/  MOV R30, R46 ;  /* 0x0000002e001e7202 */ /* 0x002fe20000000f00 */
[----:B------:R-:W-:-:S05]  /*29ab0*/  IMAD.MOV.U32 R31, RZ, RZ, R47 ;  /* 0x000000ffff1f7224 */ /* 0x000fca00078e002f */
[----:B------:R1:W-:Y:S01]  /*29ac0*/  LDGSTS.E [R28+0x6500], desc[UR8][R30.64], P0 ;  /* 0x065000001e1c7fae */ /* 0x0003e20008121848 */
[----:B------:R-:W-:-:S05]  /*29ad0*/  IMAD.X R39, R39, 0x1, R2, P2 ;  /* 0x0000000127277824 */ /* 0x000fca00010e0602 */
[----:B------:R1:W-:Y:S02]  /*29ae0*/  STL [R1+0x550], R39 ;  /* 0x0005502701007387 */ /* 0x0003e40000100800 */
[----:B-1----:R-:W-:Y:S01]  /*29af0*/  MOV R30, R38 ;  /* 0x00000026001e7202 */ /* 0x002fe20000000f00 */
[----:B------:R-:W-:Y:S02]  /*29b00*/  IMAD.X R45, R45, 0x1, R2, P3 ;  /* 0x000000012d2d7824 */ /* 0x000fe400018e0602 */
[----:B------:R-:W-:Y:S01]  /*29b10*/  IMAD.MOV.U32 R31, RZ, RZ, R39 ;  /* 0x000000ffff1f7224 */ /* 0x000fe200078e0027 */
[----:B------:R-:W-:Y:S04]  /*29b20*/  STL [R1+0x55c], R43 ;  /* 0x00055c2b01007387 */ /* 0x000fe80000100800 */
[----:B------:R-:W5:Y:S04]  /*29b30*/  LDL.LU R39, [R1+0x6d4] ;  /* 0x0006d40001277983 */ /* 0x000f680000300800 */
[----:B------:R1:W-:Y:S04]  /*29b40*/  STL [R1+0x558], R45 ;  /* 0x0005582d01007387 */ /* 0x0003e80000100800 */
[----:B------:R1:W-:Y:S04]  /*29b50*/  LDGSTS.E [R28+0x7400], desc[UR8][R30.64], P1 ;  /* 0x074000001e1c7fae */ /* 0x0003e80008921848 */
[----:B------:R-:W5:Y:S01]  /*29b60*/  LDL.LU R38, [R1+0x6dc] ;  /* 0x0006dc0001267983 */ /* 0x000f620000300800 */
[----:B-1----:R-:W-:-:S03]  /*29b70*/  IMAD.MOV.U32 R31, RZ, RZ, R45 ;  /* 0x000000ffff1f7224 */ /* 0x002fc600078e002d */
[----:B------:R-:W5:Y:S01]  /*29b80*/  LDL.LU R45, [R1+0x6d0] ;  /* 0x0006d000012d7983 */ /* 0x000f620000300800 */
[----:B------:R-:W-:-:S03]  /*29b90*/  IMAD.MOV.U32 R30, RZ, RZ, R43 ;  /* 0x000000ffff1e7224 */ /* 0x000fc600078e002b */
[----:B------:R-:W5:Y:S01]  /*29ba0*/  LDL.LU R43, [R1+0x6d8] ;  /* 0x0006d800012b7983 */ /* 0x000f620000300800 */
[-C--:B------:R-:W-:Y:S02]  /*29bb0*/  IADD3 R33, P2, R33, R0.reuse, RZ ;  /* 0x0000000021217210 */ /* 0x080fe40007f5e0ff */
[----:B------:R-:W-:Y:S01]  /*29bc0*/  IADD3 R34, P3, R34, R0, RZ ;  /* 0x0000000022227210 */ /* 0x000fe20007f7e0ff */
[----:B------:R1:W-:Y:S04]  /*29bd0*/  LDGSTS.E [R28+0x7500], desc[UR8][R30.64], P0 ;  /* 0x075000001e1c7fae */ /* 0x0003e80008121848 */
[----:B------:R-:W-:Y:S01]  /*29be0*/  STL [R1+0x5d4], R33 ;  /* 0x0005d42101007387 */ /* 0x000fe20000100800 */
[----:B-1----:R-:W-:Y:S01]  /*29bf0*/  IMAD.MOV.U32 R30, RZ, RZ, R33 ;  /* 0x000000ffff1e7224 */ /* 0x002fe200078e0021 */
[----:B--2---:R-:W-:-:S05]  /*29c00*/  IADD3.X R42, R42, R2, RZ, P2, !PT ;  /* 0x000000022a2a7210 */ /* 0x004fca00017fe4ff */
[----:B------:R1:W-:Y:S01]  /*29c10*/  STL [R1+0x5d0], R42 ;  /* 0x0005d02a01007387 */ /* 0x0003e20000100800 */
[----:B------:R-:W-:Y:S02]  /*29c20*/  IMAD.MOV.U32 R31, RZ, RZ, R42 ;  /* 0x000000ffff1f7224 */ /* 0x000fe400078e002a */
[----:B----4-:R-:W-:Y:S01]  /*29c30*/  IMAD.X R44, R44, 0x1, R2, P3 ;  /* 0x000000012c2c7824 */ /* 0x010fe200018e0602 */
[----:B------:R-:W-:Y:S04]  /*29c40*/  STL [R1+0x5dc], R34 ;  /* 0x0005dc2201007387 */ /* 0x000fe80000100800 */
[----:B------:R2:W-:Y:S04]  /*29c50*/  LDGSTS.E [R28+0x8400], desc[UR8][R30.64], P1 ;  /* 0x084000001e1c7fae */ /* 0x0005e80008921848 */
[----:B-1----:R-:W4:Y:S04]  /*29c60*/  LDL.LU R42, [R1+0x754] ;  /* 0x00075400012a7983 */ /* 0x002f280000300800 */
[----:B------:R1:W-:Y:S04]  /*29c70*/  STL [R1+0x5d8], R44 ;  /* 0x0005d82c01007387 */ /* 0x0003e80000100800 */
[----:B------:R-:W4:Y:S01]  /*29c80*/  LDL.LU R33, [R1+0x75c] ;  /* 0x00075c0001217983 */ /* 0x000f220000300800 */
[----:B--2---:R-:W-:-:S03]  /*29c90*/  IMAD.MOV.U32 R31, RZ, RZ, R44 ;  /* 0x000000ffff1f7224 */ /* 0x004fc600078e002c */
[----:B-1----:R-:W2:Y:S01]  /*29ca0*/  LDL.LU R44, [R1+0x750] ;  /* 0x00075000012c7983 */ /* 0x002ea20000300800 */
[----:B------:R-:W-:Y:S02]  /*29cb0*/  MOV R30, R34 ;  /* 0x00000022001e7202 */ /* 0x000fe40000000f00 */
[-C--:B---3--:R-:W-:Y:S01]  /*29cc0*/  IADD3 R35, P2, R35, R0.reuse, RZ ;  /* 0x0000000023237210 */ /* 0x088fe20007f5e0ff */
[----:B------:R-:W3:Y:S01]  /*29cd0*/  LDL.LU R34, [R1+0x758] ;  /* 0x0007580001227983 */ /* 0x000ee20000300800 */
[----:B-----5:R-:W-:-:S03]  /*29ce0*/  IADD3 R32, P3, R32, R0, RZ ;  /* 0x0000000020207210 */ /* 0x020fc60007f7e0ff */
[----:B------:R1:W-:Y:S04]  /*29cf0*/  STL [R1+0x654], R35 ;  /* 0x0006542301007387 */ /* 0x0003e80000100800 */
[----:B------:R5:W-:Y:S01]  /*29d00*/  LDGSTS.E [R28+0x8500], desc[UR8][R30.64], P0 ;  /* 0x085000001e1c7fae */ /* 0x000be20008121848 */
[----:B------:R-:W-:Y:S01]  /*29d10*/  IMAD.X R41, R41, 0x1, R2, P2 ;  /* 0x0000000129297824 */ /* 0x000fe200010e0602 */
[----:B-----5:R-:W-:-:S04]  /*29d20*/  MOV R30, R35 ;  /* 0x00000023001e7202 */ /* 0x020fc80000000f00 */
[----:B------:R5:W-:Y:S01]  /*29d30*/  STL [R1+0x650], R41 ;  /* 0x0006502901007387 */ /* 0x000be20000100800 */
[----:B------:R-:W-:-:S03]  /*29d40*/  IMAD.X R37, R37, 0x1, R2, P3 ;  /* 0x0000000125257824 */ /* 0x000fc600018e0602 */
[----:B------:R5:W-:Y:S01]  /*29d50*/  STL [R1+0x65c], R32 ;  /* 0x00065c2001007387 */ /* 0x000be20000100800 */
[----:B------:R-:W-:-:S03]  /*29d60*/  IMAD.MOV.U32 R31, RZ, RZ, R41 ;  /* 0x000000ffff1f7224 */ /* 0x000fc600078e0029 */
[----:B-1----:R-:W3:Y:S04]  /*29d70*/  LDL.LU R35, [R1+0x7d4] ;  /* 0x0007d40001237983 */ /* 0x002ee80000300800 */
[----:B------:R1:W-:Y:S04]  /*29d80*/  STL [R1+0x658], R37 ;  /* 0x0006582501007387 */ /* 0x0003e80000100800 */
[----:B------:R-:W3:Y:S04]  /*29d90*/  LDL.LU R46, [R1+0x7dc] ;  /* 0x0007dc00012e7983 */ /* 0x000ee80000300800 */
[----:B-----5:R-:W5:Y:S04]  /*29da0*/  LDL.LU R41, [R1+0x7d0] ;  /* 0x0007d00001297983 */ /* 0x020f680000300800 */
[----:B------:R-:W5:Y:S04]  /*29db0*/  LDL.LU R47, [R1+0x7d8] ;  /* 0x0007d800012f7983 */ /* 0x000f680000300800 */
[----:B------:R1:W-:Y:S02]  /*29dc0*/  LDGSTS.E [R28+0x9400], desc[UR8][R30.64], P1 ;  /* 0x094000001e1c7fae */ /* 0x0003e40008921848 */
[----:B-1----:R-:W-:Y:S01]  /*29dd0*/  IMAD.MOV.U32 R30, RZ, RZ, R32 ;  /* 0x000000ffff1e7224 */ /* 0x002fe200078e0020 */
[-C--:B------:R-:W-:Y:S01]  /*29de0*/  IADD3 R39, P2, R39, R0.reuse, RZ ;  /* 0x0000000027277210 */ /* 0x080fe20007f5e0ff */
[----:B------:R-:W-:Y:S01]  /*29df0*/  IMAD.MOV.U32 R31, RZ, RZ, R37 ;  /* 0x000000ffff1f7224 */ /* 0x000fe200078e0025 */
[----:B------:R-:W5:Y:S04]  /*29e00*/  LDL.LU R32, [R1+0x854] ;  /* 0x0008540001207983 */ /* 0x000f680000300800 */
[----:B------:R-:W5:Y:S01]  /*29e10*/  LDL.LU R37, [R1+0x85c] ;  /* 0x00085c0001257983 */ /* 0x000f620000300800 */
[----:B------:R-:W-:-:S03]  /*29e20*/  IADD3 R38, P3, R38, R0, RZ ;  /* 0x0000000026267210 */ /* 0x000fc60007f7e0ff */
[----:B------:R1:W-:Y:S04]  /*29e30*/  STL [R1+0x6d4], R39 ;  /* 0x0006d42701007387 */ /* 0x0003e80000100800 */
[----:B------:R1:W-:Y:S01]  /*29e40*/  LDGSTS.E [R28+0x9500], desc[UR8][R30.64], P0 ;  /* 0x095000001e1c7fae */ /* 0x0003e20008121848 */
[----:B------:R-:W-:Y:S01]  /*29e50*/  IADD3.X R45, R45, R2, RZ, P2, !PT ;  /* 0x000000022d2d7210 */ /* 0x000fe200017fe4ff */
[----:B------:R-:W-:-:S04]  /*29e60*/  IMAD.X R43, R43, 0x1, R2, P3 ;  /* 0x000000012b2b7824 */ /* 0x000fc800018e0602 */
[----:B------:R1:W-:Y:S02]  /*29e70*/  STL [R1+0x6d0], R45 ;  /* 0x0006d02d01007387 */ /* 0x0003e40000100800 */
[----:B-1----:R-:W-:Y:S02]  /*29e80*/  IMAD.MOV.U32 R30, RZ, RZ, R39 ;  /* 0x000000ffff1e7224 */ /* 0x002fe400078e0027 */
[----:B------:R-:W-:Y:S01]  /*29e90*/  STL [R1+0x6dc], R38 ;  /* 0x0006dc2601007387 */ /* 0x000fe20000100800 */
[----:B------:R-:W-:-:S03]  /*29ea0*/  IMAD.MOV.U32 R31, RZ, RZ, R45 ;  /* 0x000000ffff1f7224 */ /* 0x000fc600078e002d */
[----:B------:R-:W5:Y:S04]  /*29eb0*/  LDL.LU R39, [R1+0x850] ;  /* 0x0008500001277983 */ /* 0x000f680000300800 */
[----:B------:R1:W-:Y:S04]  /*29ec0*/  STL [R1+0x6d8], R43 ;  /* 0x0006d82b01007387 */ /* 0x0003e80000100800 */
[----:B------:R-:W5:Y:S04]  /*29ed0*/  LDL.LU R45, [R1+0x858] ;  /* 0x00085800012d7983 */ /* 0x000f680000300800 */
[----:B------:R1:W-:Y:S02]  /*29ee0*/  LDGSTS.E [R28+0xa400], desc[UR8][R30.64], P1 ;  /* 0x0a4000001e1c7fae */ /* 0x0003e40008921848 */
[----:B-1----:R-:W-:Y:S01]  /*29ef0*/  MOV R30, R38 ;  /* 0x00000026001e7202 */ /* 0x002fe20000000f00 */
[----:B------:R-:W-:-:S02]  /*29f00*/  IMAD.MOV.U32 R31, RZ, RZ, R43 ;  /* 0x000000ffff1f7224 */ /* 0x000fc400078e002b */
[----:B------:R-:W5:Y:S04]  /*29f10*/  LDL.LU R43, [R1+0x8d4] ;  /* 0x0008d400012b7983 */ /* 0x000f680000300800 */
[----:B------:R-:W5:Y:S04]  /*29f20*/  LDL.LU R38, [R1+0x8dc] ;  /* 0x0008dc0001267983 */ /* 0x000f680000300800 */
[----:B------:R1:W-:Y:S01]  /*29f30*/  LDGSTS.E [R28+0xa500], desc[UR8][R30.64], P0 ;  /* 0x0a5000001e1c7fae */ /* 0x0003e20008121848 */
[----:B----4-:R-:W-:-:S05]  /*29f40*/  IADD3 R42, P2, R42, R0, RZ ;  /* 0x000000002a2a7210 */ /* 0x010fca0007f5e0ff */
[----:B------:R-:W-:Y:S01]  /*29f50*/  STL [R1+0x754], R42 ;  /* 0x0007542a01007387 */ /* 0x000fe20000100800 */
[----:B------:R-:W-:Y:S01]  /*29f60*/  IADD3 R33, P3, R33, R0, RZ ;  /* 0x0000000021217210 */ /* 0x000fe20007f7e0ff */
[----:B--2---:R-:W-:-:S04]  /*29f70*/  IMAD.X R44, R44, 0x1, R2, P2 ;  /* 0x000000012c2c7824 */ /* 0x004fc800010e0602 */
[----:B---3--:R-:W-:Y:S01]  /*29f80*/  IMAD.X R34, R34, 0x1, R2, P3 ;  /* 0x0000000122227824 */ /* 0x008fe200018e0602 */
[----:B------:R2:W-:Y:S01]  /*29f90*/  STL [R1+0x750], R44 ;  /* 0x0007502c01007387 */ /* 0x0005e20000100800 */
[----:B-1----:R-:W-:-:S03]  /*29fa0*/  IMAD.MOV.U32 R31, RZ, RZ, R44 ;  /* 0x000000ffff1f7224 */ /* 0x002fc600078e002c */
[----:B------:R-:W-:Y:S01]  /*29fb0*/  STL [R1+0x75c], R33 ;  /* 0x00075c2101007387 */ /* 0x000fe20000100800 */
[----:B------:R-:W-:-:S03]  /*29fc0*/  MOV R30, R42 ;  /* 0x0000002a001e7202 */ /* 0x000fc60000000f00 */
[----:B--2---:R-:W2:Y:S04]  /*29fd0*/  LDL.LU R44, [R1+0x8d0] ;  /* 0x0008d000012c7983 */ /* 0x004ea80000300800 */
[----:B------:R1:W-:Y:S04]  /*29fe0*/  STL [R1+0x758], R34 ;  /* 0x0007582201007387 */ /* 0x0003e80000100800 */
[----:B------:R-:W3:Y:S04]  /*29ff0*/  LDL.LU R42, [R1+0x8d8] ;  /* 0x0008d800012a7983 */ /* 0x000ee80000300800 */
[----:B------:R4:W-:Y:S01]  /*2a000*/  LDGSTS.E [R28+0xb400], desc[UR8][R30.64], P1 ;  /* 0x0b4000001e1c7fae */ /* 0x0009e20008921848 */
[----:B------:R-:W-:Y:S01]  /*2a010*/  IADD3 R35, P2, R35, R0, RZ ;  /* 0x0000000023237210 */ /* 0x000fe20007f5e0ff */
[----:B----4-:R-:W-:-:S02]  /*2a020*/  IMAD.MOV.U32 R30, RZ, RZ, R33 ;  /* 0x000000ffff1e7224 */ /* 0x010fc400078e0021 */
[----:B------:R-:W-:Y:S02]  /*2a030*/  IMAD.MOV.U32 R31, RZ, RZ, R34 ;  /* 0x000000ffff1f7224 */ /* 0x000fe400078e0022 */
[----:B-1----:R-:W4:Y:S01]  /*2a040*/  LDL.LU R34, [R1+0x954] ;  /* 0x0009540001227983 */ /* 0x002f220000300800 */
[----:B------:R-:W-:-:S03]  /*2a050*/  IADD3 R46, P3, R46, R0, RZ ;  /* 0x000000002e2e7210 */ /* 0x000fc60007f7e0ff */
[----:B------:R-:W4:Y:S01]  /*2a060*/  LDL.LU R33, [R1+0x95c] ;  /* 0x00095c0001217983 */ /* 0x000f220000300800 */
[----:B-----5:R-:W-:-:S03]  /*2a070*/  IADD3.X R41, R41, R2, RZ, P2, !PT ;  /* 0x0000000229297210 */ /* 0x020fc600017fe4ff */
[----:B------:R-:W-:Y:S01]  /*2a080*/  STL [R1+0x7d4], R35 ;  /* 0x0007d42301007387 */ /* 0x000fe20000100800 */
[----:B------:R-:W-:-:S03]  /*2a090*/  IMAD.X R47, R47, 0x1, R2, P3 ;  /* 0x000000012f2f7824 */ /* 0x000fc600018e0602 */
[----:B------:R1:W-:Y:S04]  /*2a0a0*/  LDGSTS.E [R28+0xb500], desc[UR8][R30.64], P0 ;  /* 0x0b5000001e1c7fae */ /* 0x0003e80008121848 */
[----:B------:R5:W-:Y:S04]  /*2a0b0*/  STL [R1+0x7d0], R41 ;  /* 0x0007d02901007387 */ /* 0x000be80000100800 */
[----:B------:R-:W-:Y:S01]  /*2a0c0*/  STL [R1+0x7dc], R46 ;  /* 0x0007dc2e01007387 */ /* 0x000fe20000100800 */
[----:B-1----:R-:W-:-:S03]  /*2a0d0*/  IMAD.MOV.U32 R31, RZ, RZ, R41 ;  /* 0x000000ffff1f7224 */ /* 0x002fc600078e0029 */
[----:B-----5:R-:W5:Y:S01]  /*2a0e0*/  LDL.LU R41, [R1+0x950] ;  /* 0x0009500001297983 */ /* 0x020f620000300800 */
        /* <DEDUP_REMOVED lines=10> */
[----:B------:R-:W-:Y:S01]  /*2a190*/  IMAD.X R39, R39, 0x1, R2, P2 ;  /* 0x0000000127277824 */ /* 0x000fe200010e0602 */
[----:B-1----:R-:W-:-:S03]  /*2a1a0*/  MOV R30, R32 ;  /* 0x00000020001e7202 */ /* 0x002fc60000000f00 */
[----:B------:R-:W-:Y:S01]  /*2a1b0*/  IMAD.MOV.U32 R31, RZ, RZ, R39 ;  /* 0x000000ffff1f7224 */ /* 0x000fe200078e0027 */
[----:B------:R1:W-:Y:S01]  /*2a1c0*/  STL [R1+0x850], R39 ;  /* 0x0008502701007387 */ /* 0x0003e20000100800 */
[----:B------:R-:W-:-:S03]  /*2a1d0*/  IMAD.X R45, R45, 0x1, R2, P3 ;  /* 0x000000012d2d7824 */ /* 0x000fc600018e0602 */
[----:B------:R-:W-:Y:S04]  /*2a1e0*/  STL [R1+0x85c], R37 ;  /* 0x00085c2501007387 */ /* 0x000fe80000100800 */
[----:B------:R1:W-:Y:S04]  /*2a1f0*/  LDGSTS.E [R28+0xd400], desc[UR8][R30.64], P1 ;  /* 0x0d4000001e1c7fae */ /* 0x0003e80008921848 */
[----:B-1----:R-:W5:Y:S04]  /*2a200*/  LDL.LU R39, [R1+0x1e4] ;  /* 0x0001e40001277983 */ /* 0x002f680000300800 */
[----:B------:R1:W-:Y:S04]  /*2a210*/  STL [R1+0x858], R45 ;  /* 0x0008582d01007387 */ /* 0x0003e80000100800 */
[----:B------:R-:W5:Y:S01]  /*2a220*/  LDL.LU R32, [R1+0x1ec] ;  /* 0x0001ec0001207983 */ /* 0x000f620000300800 */
[----:B------:R-:W-:-:S03]  /*2a230*/  IMAD.MOV.U32 R31, RZ, RZ, R45 ;  /* 0x000000ffff1f7224 */ /* 0x000fc600078e002d */
[----:B-1----:R-:W5:Y:S01]  /*2a240*/  LDL.LU R45, [R1+0x1e0] ;  /* 0x0001e000012d7983 */ /* 0x002f620000300800 */
[-C--:B------:R-:W-:Y:S01]  /*2a250*/  IADD3 R43, P2, R43, R0.reuse, RZ ;  /* 0x000000002b2b7210 */ /* 0x080fe20007f5e0ff */
[----:B------:R-:W-:Y:S01]  /*2a260*/  IMAD.MOV.U32 R30, RZ, RZ, R37 ;  /* 0x000000ffff1e7224 */ /* 0x000fe200078e0025 */
[----:B------:R-:W-:Y:S01]  /*2a270*/  IADD3 R38, P3, R38, R0, RZ ;  /* 0x0000000026267210 */ /* 0x000fe20007f7e0ff */
[----:B------:R-:W5:Y:S04]  /*2a280*/  LDL.LU R37, [R1+0x1e8] ;  /* 0x0001e80001257983 */ /* 0x000f680000300800 */
[----:B------:R1:W-:Y:S04]  /*2a290*/  LDGSTS.E [R28+0xd500], desc[UR8][R30.64], P0 ;  /* 0x0d5000001e1c7fae */ /* 0x0003e80008121848 */
[----:B------:R-:W-:Y:S01]  /*2a2a0*/  STL [R1+0x8d4], R43 ;  /* 0x0008d42b01007387 */ /* 0x000fe20000100800 */
[----:B-1----:R-:W-:Y:S01]  /*2a2b0*/  IMAD.MOV.U32 R30, RZ, RZ, R43 ;  /* 0x000000ffff1e7224 */ /* 0x002fe200078e002b */
[----:B--2---:R-:W-:-:S05]  /*2a2c0*/  IADD3.X R44, R44, R2, RZ, P2, !PT ;  /* 0x000000022c2c7210 */ /* 0x004fca00017fe4ff */
[----:B------:R-:W-:Y:S02]  /*2a2d0*/  IMAD.MOV.U32 R31, RZ, RZ, R44 ;  /* 0x000000ffff1f7224 */ /* 0x000fe400078e002c */
[----:B---3--:R-:W-:Y:S01]  /*2a2e0*/  IMAD.X R42, R42, 0x1, R2, P3 ;  /* 0x000000012a2a7824 */ /* 0x008fe200018e0602 */
[----:B------:R1:W-:Y:S04]  /*2a2f0*/  STL [R1+0x8d0], R44 ;  /* 0x0008d02c01007387 */ /* 0x0003e80000100800 */
[----:B------:R2:W-:Y:S04]  /*2a300*/  STL [R1+0x8dc], R38 ;  /* 0x0008dc2601007387 */ /* 0x0005e80000100800 */
[----:B------:R3:W-:Y:S04]  /*2a310*/  LDGSTS.E [R28+0xe400], desc[UR8][R30.64], P1 ;  /* 0x0e4000001e1c7fae */ /* 0x0007e80008921848 */
[----:B------:R-:W-:Y:S04]  /*2a320*/  STL [R1+0x8d8], R42 ;  /* 0x0008d82a01007387 */ /* 0x000fe80000100800 */
[----:B-1----:R-:W5:Y:S01]  /*2a330*/  LDL.LU R44, [R1+0x260] ;  /* 0x00026000012c7983 */ /* 0x002f620000300800 */
[----:B---3--:R-:W-:-:S03]  /*2a340*/  MOV R30, R38 ;  /* 0x00000026001e7202 */ /* 0x008fc60000000f00 */
[----:B--2---:R-:W2:Y:S01]  /*2a350*/  LDL.LU R38, [R1+0x264] ;  /* 0x0002640001267983 */ /* 0x004ea20000300800 */
[----:B----4-:R-:W-:-:S03]  /*2a360*/  IADD3 R34, P2, R34, R0, RZ ;  /* 0x0000000022227210 */ /* 0x010fc60007f5e0ff */
[----:B------:R-:W3:Y:S01]  /*2a370*/  LDL.LU R47, [R1+0x268] ;  /* 0x00026800012f7983 */ /* 0x000ee20000300800 */
[----:B------:R-:W-:-:S03]  /*2a380*/  IMAD.MOV.U32 R31, RZ, RZ, R42 ;  /* 0x000000ffff1f7224 */ /* 0x000fc600078e002a */
[----:B------:R-:W4:Y:S01]  /*2a390*/  LDL.LU R46, [R1+0x26c] ;  /* 0x00026c00012e7983 */ /* 0x000f220000300800 */
[----:B------:R-:W-:-:S03]  /*2a3a0*/  IADD3 R33, P3, R33, R0, RZ ;  /* 0x0000000021217210 */ /* 0x000fc60007f7e0ff */
[----:B------:R1:W-:Y:S04]  /*2a3b0*/  LDGSTS.E [R28+0xe500], desc[UR8][R30.64], P0 ;  /* 0x0e5000001e1c7fae */ /* 0x0003e80008121848 */
[----:B------:R1:W-:Y:S01]  /*2a3c0*/  STL [R1+0x954], R34 ;  /* 0x0009542201007387 */ /* 0x0003e20000100800 */
[----:B-----5:R-:W-:Y:S01]  /*2a3d0*/  IMAD.X R41, R41, 0x1, R2, P2 ;  /* 0x0000000129297824 */ /* 0x020fe200010e0602 */
[----:B-1----:R-:W-:-:S03]  /*2a3e0*/  MOV R30, R34 ;  /* 0x00000022001e7202 */ /* 0x002fc60000000f00 */
[----:B------:R-:W-:Y:S01]  /*2a3f0*/  IMAD.MOV.U32 R31, RZ, RZ, R41 ;  /* 0x000000ffff1f7224 */ /* 0x000fe200078e0029 */
[----:B------:R1:W-:Y:S01]  /*2a400*/  STL [R1+0x950], R41 ;  /* 0x0009502901007387 */ /* 0x0003e20000100800 */
[----:B------:R-:W-:-:S03]  /*2a410*/  IMAD.X R35, R35, 0x1, R2, P3 ;  /* 0x0000000123237824 */ /* 0x000fc600018e0602 */
[----:B------:R-:W-:Y:S04]  /*2a420*/  STL [R1+0x95c], R33 ;  /* 0x00095c2101007387 */ /* 0x000fe80000100800 */
[----:B------:R-:W5:Y:S04]  /*2a430*/  LDL.LU R34, [R1+0x2e4] ;  /* 0x0002e40001227983 */ /* 0x000f680000300800 */
[----:B------:R1:W-:Y:S04]  /*2a440*/  STL [R1+0x958], R35 ;  /* 0x0009582301007387 */ /* 0x0003e80000100800 */
[----:B------:R1:W-:Y:S04]  /*2a450*/  LDGSTS.E [R28+0xf400], desc[UR8][R30.64], P1 ;  /* 0x0f4000001e1c7fae */ /* 0x0003e80008921848 */
[----:B-1----:R-:W5:Y:S01]  /*2a460*/  LDL.LU R41, [R1+0x2ec] ;  /* 0x0002ec0001297983 */ /* 0x002f620000300800 */
[----:B------:R-:W-:-:S03]  /*2a470*/  IMAD.MOV.U32 R31, RZ, RZ, R35 ;  /* 0x000000ffff1f7224 */ /* 0x000fc600078e0023 */
        /* <DEDUP_REMOVED lines=9> */
[----:B------:R-:W-:-:S03]  /*2a510*/  IADD3.X R45, R45, R2, RZ, P2, !PT ;  /* 0x000000022d2d7210 */ /* 0x000fc600017fe4ff */
[----:B------:R-:W-:Y:S01]  /*2a520*/  STL [R1+0x1ec], R32 ;  /* 0x0001ec2001007387 */ /* 0x000fe20000100800 */
[----:B-1----:R-:W-:-:S03]  /*2a530*/  IMAD.MOV.U32 R30, RZ, RZ, R39 ;  /* 0x000000ffff1e7224 */ /* 0x002fc600078e0027 */
[----:B------:R1:W-:Y:S04]  /*2a540*/  STL [R1+0x1e0], R45 ;  /* 0x0001e02d01007387 */ /* 0x0003e80000100800 */
[----:B------:R-:W5:Y:S01]  /*2a550*/  LDL.LU R39, [R1+0x360] ;  /* 0x0003600001277983 */ /* 0x000f620000300800 */
[----:B------:R-:W-:-:S03]  /*2a560*/  MOV R31, R45 ;  /* 0x0000002d001f7202 */ /* 0x000fc60000000f00 */
[----:B-1----:R-:W5:Y:S01]  /*2a570*/  LDL.LU R45, [R1+0x368] ;  /* 0x00036800012d7983 */ /* 0x002f620000300800 */
[----:B------:R-:W-:Y:S01]  /*2a580*/  LOP3.LUT R28, R29, 0x30, RZ, 0x3c, !PT ;  /* 0x000000301d1c7812 */ /* 0x000fe200078e3cff */
[----:B------:R-:W-:-:S04]  /*2a590*/  IMAD.X R37, R37, 0x1, R2, P3 ;  /* 0x0000000125257824 */ /* 0x000fc800018e0602 */
[----:B------:R-:W-:Y:S01]  /*2a5a0*/  VIADD R28, R28, UR7 ;  /* 0x000000071c1c7c36 */ /* 0x000fe20008000000 */
[----:B------:R1:W-:Y:S04]  /*2a5b0*/  STL [R1+0x1e8], R37 ;  /* 0x0001e82501007387 */ /* 0x0003e80000100800 */
[----:B------:R1:W-:Y:S02]  /*2a5c0*/  LDGSTS.E [R28+0x600], desc[UR8][R30.64], P1 ;  /* 0x006000001e1c7fae */ /* 0x0003e40008921848 */
[----:B-1----:R-:W-:Y:S02]  /*2a5d0*/  IMAD.MOV.U32 R30, RZ, RZ, R32 ;  /* 0x000000ffff1e7224 */ /* 0x002fe400078e0020 */
[----:B------:R-:W-:Y:S02]  /*2a5e0*/  IMAD.MOV.U32 R31, RZ, RZ, R37 ;  /* 0x000000ffff1f7224 */ /* 0x000fe400078e0025 */
[----:B------:R-:W5:Y:S04]  /*2a5f0*/  LDL.LU R37, [R1+0x3e4] ;  /* 0x0003e40001257983 */ /* 0x000f680000300800 */
[----:B------:R-:W5:Y:S04]  /*2a600*/  LDL.LU R32, [R1+0x3ec] ;  /* 0x0003ec0001207983 */ /* 0x000f680000300800 */
[----:B------:R1:W-:Y:S01]  /*2a610*/  LDGSTS.E [R28+0x700], desc[UR8][R30.64], P0 ;  /* 0x007000001e1c7fae */ /* 0x0003e20008121848 */
[----:B--2---:R-:W-:-:S05]  /*2a620*/  IADD3 R38, P2, R38, R0, RZ ;  /* 0x0000000026267210 */ /* 0x004fca0007f5e0ff */
[----:B------:R-:W-:Y:S01]  /*2a630*/  IMAD.X R44, R44, 0x1, R2, P2 ;  /* 0x000000012c2c7824 */ /* 0x000fe200010e0602 */
[----:B----4-:R-:W-:Y:S01]  /*2a640*/  IADD3 R46, P3, R46, R0, RZ ;  /* 0x000000002e2e7210 */ /* 0x010fe20007f7e0ff */
[----:B------:R-:W-:Y:S02]  /*2a650*/  STL [R1+0x264], R38 ;  /* 0x0002642601007387 */ /* 0x000fe40000100800 */
[----:B-1----:R-:W-:Y:S01]  /*2a660*/  IMAD.MOV.U32 R31, RZ, RZ, R44 ;  /* 0x000000ffff1f7224 */ /* 0x002fe200078e002c */
[----:B---3--:R-:W-:Y:S01]  /*2a670*/  IADD3.X R47, R47, R2, RZ, P3, !PT ;  /* 0x000000022f2f7210 */ /* 0x008fe20001ffe4ff */
[----:B------:R1:W-:Y:S01]  /*2a680*/  STL [R1+0x260], R44 ;  /* 0x0002602c01007387 */ /* 0x0003e20000100800 */
[----:B------:R-:W-:-:S03]  /*2a690*/  IMAD.MOV.U32 R30, RZ, RZ, R38 ;  /* 0x000000ffff1e7224 */ /* 0x000fc600078e0026 */
[----:B------:R-:W-:Y:S04]  /*2a6a0*/  STL [R1+0x26c], R46 ;  /* 0x00026c2e01007387 */ /* 0x000fe80000100800 */
[----:B------:R2:W-:Y:S04]  /*2a6b0*/  LDGSTS.E [R28+0x1600], desc[UR8][R30.64], P1 ;  /* 0x016000001e1c7fae */ /* 0x0005e80008921848 */
[----:B-1----:R-:W3:Y:S04]  /*2a6c0*/  LDL.LU R44, [R1+0x3e0] ;  /* 0x0003e000012c7983 */ /* 0x002ee80000300800 */
[----:B------:R-:W-:Y:S04]  /*2a6d0*/  STL [R1+0x268], R47 ;  /* 0x0002682f01007387 */ /* 0x000fe80000100800 */
[----:B------:R-:W4:Y:S01]  /*2a6e0*/  LDL.LU R38, [R1+0x3e8] ;  /* 0x0003e80001267983 */ /* 0x000f220000300800 */
[----:B-----5:R-:W-:Y:S01]  /*2a6f0*/  IADD3 R34, P2, R34, R0, RZ ;  /* 0x0000000022227210 */ /* 0x020fe20007f5e0ff */
[----:B--2---:R-:W-:Y:S01]  /*2a700*/  IMAD.MOV.U32 R30, RZ, RZ, R46 ;  /* 0x000000ffff1e7224 */ /* 0x004fe200078e002e */
[----:B------:R-:W-:-:S03]  /*2a710*/  MOV R31, R47 ;  /* 0x0000002f001f7202 */ /* 0x000fc60000000f00 */
[----:B------:R1:W-:Y:S04]  /*2a720*/  STL [R1+0x2e4], R34 ;  /* 0x0002e42201007387 */ /* 0x0003e80000100800 */
[----:B------:R2:W-:Y:S01]  /*2a730*/  LDGSTS.E [R28+0x1700], desc[UR8][R30.64], P0 ;  /* 0x017000001e1c7fae */ /* 0x0005e20008121848 */
[----:B------:R-:W-:Y:S01]  /*2a740*/  IADD3 R41, P3, R41, R0, RZ ;  /* 0x0000000029297210 */ /* 0x000fe20007f7e0ff */
[----:B------:R-:W-:Y:S02]  /*2a750*/  IMAD.X R35, R35, 0x1, R2, P2 ;  /* 0x0000000123237824 */ /* 0x000fe400010e0602 */
[----:B--2---:R-:W-:Y:S02]  /*2a760*/  IMAD.MOV.U32 R30, RZ, RZ, R34 ;  /* 0x000000ffff1e7224 */ /* 0x004fe400078e0022 */
[----:B------:R-:W-:Y:S01]  /*2a770*/  IMAD.X R43, R43, 0x1, R2, P3 ;  /* 0x000000012b2b7824 */ /* 0x000fe200018e0602 */
[----:B------:R2:W-:Y:S01]  /*2a780*/  STL [R1+0x2e0], R35 ;  /* 0x0002e02301007387 */ /* 0x0005e20000100800 */
[----:B------:R-:W-:-:S03]  /*2a790*/  MOV R31, R35 ;  /* 0x00000023001f7202 */ /* 0x000fc60000000f00 */
[----:B------:R-:W-:Y:S04]  /*2a7a0*/  STL [R1+0x2ec], R41 ;  /* 0x0002ec2901007387 */ /* 0x000fe80000100800 */
[----:B-1----:R-:W5:Y:S01]  /*2a7b0*/  LDL.LU R34, [R1+0x464] ;  /* 0x0004640001227983 */ /* 0x002f620000300800 */
[----:B------:R-:W-:-:S03]  /*2a7c0*/  IADD3 R33, P2, R33, R0, RZ ;  /* 0x0000000021217210 */ /* 0x000fc60007f5e0ff */
[----:B------:R1:W-:Y:S04]  /*2a7d0*/  STL [R1+0x2e8], R43 ;  /* 0x0002e82b01007387 */ /* 0x0003e80000100800 */
[----:B------:R1:W-:Y:S04]  /*2a7e0*/  LDGSTS.E [R28+0x2600], desc[UR8][R30.64], P1 ;  /* 0x026000001e1c7fae */ /* 0x0003e80008921848 */
[----:B--2---:R-:W2:Y:S01]  /*2a7f0*/  LDL.LU R35, [R1+0x46c] ;  /* 0x00046c0001237983 */ /* 0x004ea20000300800 */
[----:B------:R-:W-:Y:S01]  /*2a800*/  IADD3 R42, P3, R42, R0, RZ ;  /* 0x000000002a2a7210 */ /* 0x000fe20007f7e0ff */
[----:B-1----:R-:W-:-:S02]  /*2a810*/  IMAD.MOV.U32 R31, RZ, RZ, R43 ;  /* 0x000000ffff1f7224 */ /* 0x002fc400078e002b */
[----:B------:R-:W2:Y:S01]  /*2a820*/  LDL.LU R43, [R1+0x460] ;  /* 0x00046000012b7983 */ /* 0x000ea20000300800 */
[----:B------:R-:W-:-:S03]  /*2a830*/  IMAD.MOV.U32 R30, RZ, RZ, R41 ;  /* 0x000000ffff1e7224 */ /* 0x000fc600078e0029 */
[----:B------:R-:W2:Y:S04]  /*2a840*/  LDL.LU R41, [R1+0x468] ;  /* 0x0004680001297983 */ /* 0x000ea80000300800 */
[----:B------:R1:W-:Y:S01]  /*2a850*/  LDGSTS.E [R28+0x2700], desc[UR8][R30.64], P0 ;  /* 0x027000001e1c7fae */ /* 0x0003e20008121848 */
[----:B------:R-:W-:-:S03]  /*2a860*/  IMAD.X R39, R39, 0x1, R2, P2 ;  /* 0x0000000127277824 */ /* 0x000fc600010e0602 */
[----:B------:R-:W-:Y:S01]  /*2a870*/  STL [R1+0x364], R33 ;  /* 0x0003642101007387 */ /* 0x000fe20000100800 */
[----:B------:R-:W-:-:S03]  /*2a880*/  IADD3.X R45, R45, R2, RZ, P3, !PT ;  /* 0x000000022d2d7210 */ /* 0x000fc60001ffe4ff */
[----:B------:R1:W-:Y:S02]  /*2a890*/  STL [R1+0x360], R39 ;  /* 0x0003602701007387 */ /* 0x0003e40000100800 */
[----:B-1----:R-:W-:Y:S02]  /*2a8a0*/  IMAD.MOV.U32 R30, RZ, RZ, R33 ;  /* 0x000000ffff1e7224 */ /* 0x002fe400078e0021 */
[----:B------:R-:W-:Y:S01]  /*2a8b0*/  STL [R1+0x36c], R42 ;  /* 0x00036c2a01007387 */ /* 0x000fe20000100800 */
[----:B------:R-:W-:-:S03]  /*2a8c0*/  IMAD.MOV.U32 R31, RZ, RZ, R39 ;  /* 0x000000ffff1f7224 */ /* 0x000fc600078e0027 */
[----:B------:R-:W2:Y:S04]  /*2a8d0*/  LDL.LU R39, [R1+0x4e4] ;  /* 0x0004e40001277983 */ /* 0x000ea80000300800 */
[----:B------:R1:W-:Y:S04]  /*2a8e0*/  STL [R1+0x368], R45 ;  /* 0x0003682d01007387 */ /* 0x0003e80000100800 */
[----:B------:R1:W-:Y:S04]  /*2a8f0*/  LDGSTS.E [R28+0x3600], desc[UR8][R30.64], P1 ;  /* 0x036000001e1c7fae */ /* 0x0003e80008921848 */
[----:B------:R-:W2:Y:S01]  /*2a900*/  LDL.LU R33, [R1+0x4ec] ;  /* 0x0004ec0001217983 */ /* 0x000ea20000300800 */
[----:B-1----:R-:W-:-:S03]  /*2a910*/  MOV R31, R45 ;  /* 0x0000002d001f7202 */ /* 0x002fc60000000f00 */
[----:B------:R-:W2:Y:S01]  /*2a920*/  LDL.LU R45, [R1+0x4e0] ;  /* 0x0004e000012d7983 */ /* 0x000ea20000300800 */
        /* <DEDUP_REMOVED lines=9> */
[----:B----4-:R-:W-:-:S03]  /*2a9c0*/  IMAD.X R38, R38, 0x1, R2, P3 ;  /* 0x0000000126267824 */ /* 0x010fc600018e0602 */
[----:B------:R3:W-:Y:S04]  /*2a9d0*/  STL [R1+0x3ec], R32 ;  /* 0x0003ec2001007387 */ /* 0x0007e80000100800 */
[----:B------:R-:W4:Y:S01]  /*2a9e0*/  LDL.LU R37, [R1+0x564] ;  /* 0x0005640001257983 */ /* 0x000f220000300800 */
[----:B------:R-:W-:-:S03]  /*2a9f0*/  MOV R31, R44 ;  /* 0x0000002c001f7202 */ /* 0x000fc60000000f00 */
[----:B------:R3:W-:Y:S04]  /*2aa00*/  STL [R1+0x3e8], R38 ;  /* 0x0003e82601007387 */ /* 0x0007e80000100800 */
[----:B------:R-:W4:Y:S04]  /*2aa10*/  LDL.LU R46, [R1+0x56c] ;  /* 0x00056c00012e7983 */ /* 0x000f280000300800 */
[----:B-1----:R-:W4:Y:S04]  /*2aa20*/  LDL.LU R44, [R1+0x560] ;  /* 0x00056000012c7983 */ /* 0x002f280000300800 */
[----:B------:R-:W4:Y:S04]  /*2aa30*/  LDL.LU R47, [R1+0x568] ;  /* 0x00056800012f7983 */ /* 0x000f280000300800 */
[----:B------:R1:W-:Y:S01]  /*2aa40*/  LDGSTS.E [R28+0x4600], desc[UR8][R30.64], P1 ;  /* 0x046000001e1c7fae */ /* 0x0003e20008921848 */
[----:B-----5:R-:W-:Y:S01]  /*2aa50*/  IADD3 R34, P2, R34, R0, RZ ;  /* 0x0000000022227210 */ /* 0x020fe20007f5e0ff */
[----:B-1----:R-:W-:-:S02]  /*2aa60*/  IMAD.MOV.U32 R30, RZ, RZ, R32 ;  /* 0x000000ffff1e7224 */ /* 0x002fc400078e0020 */
[----:B------:R-:W-:Y:S01]  /*2aa70*/  IMAD.MOV.U32 R31, RZ, RZ, R38 ;  /* 0x000000ffff1f7224 */ /* 0x000fe200078e0026 */
[----:B---3--:R-:W3:Y:S04]  /*2aa80*/  LDL.LU R32, [R1+0x5e4] ;  /* 0x0005e40001207983 */ /* 0x008ee80000300800 */
[----:B------:R-:W5:Y:S01]  /*2aa90*/  LDL.LU R38, [R1+0x5ec] ;  /* 0x0005ec0001267983 */ /* 0x000f620000300800 */
[----:B--2---:R-:W-:-:S03]  /*2aaa0*/  IADD3 R35, P3, R35, R0, RZ ;  /* 0x0000000023237210 */ /* 0x004fc60007f7e0ff */
[----:B------:R1:W-:Y:S04]  /*2aab0*/  STL [R1+0x464], R34 ;  /* 0x0004642201007387 */ /* 0x0003e80000100800 */
[----:B------:R2:W-:Y:S01]  /*2aac0*/  LDGSTS.E [R28+0x4700], desc[UR8][R30.64], P0 ;  /* 0x047000001e1c7fae */ /* 0x0005e20008121848 */
[----:B------:R-:W-:Y:S01]  /*2aad0*/  IMAD.X R43, R43, 0x1, R2, P2 ;  /* 0x000000012b2b7824 */ /* 0x000fe200010e0602 */
[----:B------:R-:W-:-:S04]  /*2aae0*/  IADD3.X R41, R41, R2, RZ, P3, !PT ;  /* 0x0000000229297210 */ /* 0x000fc80001ffe4ff */
[----:B------:R1:W-:Y:S01]  /*2aaf0*/  STL [R1+0x460], R43 ;  /* 0x0004602b01007387 */ /* 0x0003e20000100800 */
[----:B--2---:R-:W-:-:S03]  /*2ab00*/  IMAD.MOV.U32 R30, RZ, RZ, R34 ;  /* 0x000000ffff1e7224 */ /* 0x004fc600078e0022 */
[----:B------:R2:W-:Y:S04]  /*2ab10*/  STL [R1+0x46c], R35 ;  /* 0x00046c2301007387 */ /* 0x0005e80000100800 */
[----:B-1----:R-:W5:Y:S01]  /*2ab20*/  LDL.LU R34, [R1+0x5e0] ;  /* 0x0005e00001227983 */ /* 0x002f620000300800 */
[----:B------:R-:W-:-:S03]  /*2ab30*/  IMAD.MOV.U32 R31, RZ, RZ, R43 ;  /* 0x000000ffff1f7224 */ /* 0x000fc600078e002b */
[----:B------:R1:W-:Y:S04]  /*2ab40*/  STL [R1+0x468], R41 ;  /* 0x0004682901007387 */ /* 0x0003e80000100800 */
[----:B------:R-:W5:Y:S04]  /*2ab50*/  LDL.LU R43, [R1+0x5e8] ;  /* 0x0005e800012b7983 */ /* 0x000f680000300800 */
[----:B------:R1:W-:Y:S01]  /*2ab60*/  LDGSTS.E [R28+0x5600], desc[UR8][R30.64], P1 ;  /* 0x056000001e1c7fae */ /* 0x0003e20008921848 */
[-C--:B------:R-:W-:Y:S01]  /*2ab70*/  IADD3 R39, P2, R39, R0.reuse, RZ ;  /* 0x0000000027277210 */ /* 0x080fe20007f5e0ff */
[----:B-1----:R-:W-:Y:S01]  /*2ab80*/  IMAD.MOV.U32 R30, RZ, RZ, R35 ;  /* 0x000000ffff1e7224 */ /* 0x002fe200078e0023 */
[----:B------:R-:W-:Y:S01]  /*2ab90*/  MOV R31, R41 ;  /* 0x00000029001f7202 */ /* 0x000fe20000000f00 */
[----:B--2---:R-:W2:Y:S01]  /*2aba0*/  LDL.LU R35, [R1+0x664] ;  /* 0x0006640001237983 */ /* 0x004ea20000300800 */
[----:B------:R-:W-:-:S03]  /*2abb0*/  IADD3 R33, P3, R33, R0, RZ ;  /* 0x0000000021217210 */ /* 0x000fc60007f7e0ff */
[----:B------:R-:W2:Y:S01]  /*2abc0*/  LDL.LU R41, [R1+0x66c] ;  /* 0x00066c0001297983 */ /* 0x000ea20000300800 */
[----:B------:R-:W-:-:S03]  /*2abd0*/  IMAD.X R45, R45, 0x1, R2, P2 ;  /* 0x000000012d2d7824 */ /* 0x000fc600010e0602 */
[----:B------:R1:W-:Y:S01]  /*2abe0*/  STL [R1+0x4e4], R39 ;  /* 0x0004e42701007387 */ /* 0x0003e20000100800 */
[----:B------:R-:W-:-:S03]  /*2abf0*/  IMAD.X R42, R42, 0x1, R2, P3 ;  /* 0x000000012a2a7824 */ /* 0x000fc600018e0602 */
[----:B------:R1:W-:Y:S04]  /*2ac00*/  LDGSTS.E [R28+0x5700], desc[UR8][R30.64], P0 ;  /* 0x057000001e1c7fae */ /* 0x0003e80008121848 */
[----:B------:R1:W-:Y:S04]  /*2ac10*/  STL [R1+0x4e0], R45 ;  /* 0x0004e02d01007387 */ /* 0x0003e80000100800 */
[----:B------:R-:W-:Y:S01]  /*2ac20*/  STL [R1+0x4ec], R33 ;  /* 0x0004ec2101007387 */ /* 0x000fe20000100800 */
[----:B-1----:R-:W-:-:S03]  /*2ac30*/  IMAD.MOV.U32 R30, RZ, RZ, R39 ;  /* 0x000000ffff1e7224 */ /* 0x002fc600078e0027 */
[----:B------:R-:W2:Y:S01]  /*2ac40*/  LDL.LU R39, [R1+0x660] ;  /* 0x0006600001277983 */ /* 0x000ea20000300800 */
[----:B------:R-:W-:-:S03]  /*2ac50*/  MOV R31, R45 ;  /* 0x0000002d001f7202 */ /* 0x000fc60000000f00 */
[----:B------:R1:W-:Y:S04]  /*2ac60*/  STL [R1+0x4e8], R42 ;  /* 0x0004e82a01007387 */ /* 0x0003e80000100800 */
[----:B------:R-:W2:Y:S04]  /*2ac70*/  LDL.LU R45, [R1+0x668] ;  /* 0x00066800012d7983 */ /* 0x000ea80000300800 */
[----:B------:R1:W-:Y:S02]  /*2ac80*/  LDGSTS.E [R28+0x6600], desc[UR8][R30.64], P1 ;  /* 0x066000001e1c7fae */ /* 0x0003e40008921848 */
[----:B-1----:R-:W-:-:S02]  /*2ac90*/  IMAD.MOV.U32 R30, RZ, RZ, R33 ;  /* 0x000000ffff1e7224 */ /* 0x002fc400078e0021 */
[----:B------:R-:W-:Y:S02]  /*2aca0*/  IMAD.MOV.U32 R31, RZ, RZ, R42 ;  /* 0x000000ffff1f7224 */ /* 0x000fe400078e002a */
[----:B------:R-:W2:Y:S04]  /*2acb0*/  LDL.LU R42, [R1+0x6e4] ;  /* 0x0006e400012a7983 */ /* 0x000ea80000300800 */
[----:B------:R-:W2:Y:S04]  /*2acc0*/  LDL.LU R33, [R1+0x6ec] ;  /* 0x0006ec0001217983 */ /* 0x000ea80000300800 */
[----:B------:R1:W-:Y:S01]  /*2acd0*/  LDGSTS.E [R28+0x6700], desc[UR8][R30.64], P0 ;  /* 0x067000001e1c7fae */ /* 0x0003e20008121848 */
[----:B----4-:R-:W-:-:S05]  /*2ace0*/  IADD3 R37, P2, R37, R0, RZ ;  /* 0x0000000025257210 */ /* 0x010fca0007f5e0ff */
[----:B------:R-:W-:Y:S01]  /*2acf0*/  STL [R1+0x564], R37 ;  /* 0x0005642501007387 */ /* 0x000fe20000100800 */
[----:B------:R-:W-:Y:S01]  /*2ad00*/  IADD3 R46, P3, R46, R0, RZ ;  /* 0x000000002e2e7210 */ /* 0x000fe20007f7e0ff */
[----:B------:R-:W-:-:S03]  /*2ad10*/  IMAD.X R44, R44, 0x1, R2, P2 ;  /* 0x000000012c2c7824 */ /* 0x000fc600010e0602 */
[----:B------:R-:W-:Y:S02]  /*2ad20*/  IADD3.X R47, R47, R2, RZ, P3, !PT ;  /* 0x000000022f2f7210 */ /* 0x000fe40001ffe4ff */
[----:B------:R4:W-:Y:S01]  /*2ad30*/  STL [R1+0x560], R44 ;  /* 0x0005602c01007387 */ /* 0x0009e20000100800 */
[----:B-1----:R-:W-:-:S03]  /*2ad40*/  IMAD.MOV.U32 R31, RZ, RZ, R44 ;  /* 0x000000ffff1f7224 */ /* 0x002fc600078e002c */
[----:B------:R-:W-:Y:S01]  /*2ad50*/  STL [R1+0x56c], R46 ;  /* 0x00056c2e01007387 */ /* 0x000fe20000100800 */
[----:B------:R-:W-:-:S03]  /*2ad60*/  IMAD.MOV.U32 R30, RZ, RZ, R37 ;  /* 0x000000ffff1e7224 */ /* 0x000fc600078e0025 */
[----:B----4-:R-:W4:Y:S04]  /*2ad70*/  LDL.LU R44, [R1+0x6e0] ;  /* 0x0006e000012c7983 */ /* 0x010f280000300800 */
[----:B------:R-:W-:Y:S04]  /*2ad80*/  STL [R1+0x568], R47 ;  /* 0x0005682f01007387 */ /* 0x000fe80000100800 */
[----:B------:R-:W4:Y:S01]  /*2ad90*/  LDL.LU R37, [R1+0x6e8] ;  /* 0x0006e80001257983 */ /* 0x000f220000300800 */
[----:B---3--:R-:W-:-:S03]  /*2ada0*/  IADD3 R32, P2, R32, R0, RZ ;  /* 0x0000000020207210 */ /* 0x008fc60007f5e0ff */
[----:B------:R1:W-:Y:S01]  /*2adb0*/  LDGSTS.E [R28+0x7600], desc[UR8][R30.64], P1 ;  /* 0x076000001e1c7fae */ /* 0x0003e20008921848 */
[----:B-----5:R-:W-:-:S03]  /*2adc0*/  IADD3 R38, P3, R38, R0, RZ ;  /* 0x0000000026267210 */ /* 0x020fc60007f7e0ff */
[----:B------:R-:W-:Y:S01]  /*2add0*/  STL [R1+0x5e4], R32 ;  /* 0x0005e42001007387 */ /* 0x000fe20000100800 */
[----:B-1----:R-:W-:Y:S01]  /*2ade0*/  IMAD.MOV.U32 R30, RZ, RZ, R46 ;  /* 0x000000ffff1e7224 */ /* 0x002fe200078e002e */
[----:B------:R-:W-:-:S05]  /*2adf0*/  MOV R31, R47 ;  /* 0x0000002f001f7202 */ /* 0x000fca0000000f00 */
[----:B------:R1:W-:Y:S01]  /*2ae00*/  LDGSTS.E [R28+0x7700], desc[UR8][R30.64], P0 ;  /* 0x077000001e1c7fae */ /* 0x0003e20008121848 */
[----:B------:R-:W-:Y:S02]  /*2ae10*/  IMAD.X R34, R34, 0x1, R2, P2 ;  /* 0x0000000122227824 */ /* 0x000fe400010e0602 */
[----:B-1----:R-:W-:-:S03]  /*2ae20*/  IMAD.MOV.U32 R30, RZ, RZ, R32 ;  /* 0x000000ffff1e7224 */ /* 0x002fc600078e0020 */
[----:B------:R1:W-:Y:S01]  /*2ae30*/  STL [R1+0x5e0], R34 ;  /* 0x0005e02201007387 */ /* 0x0003e20000100800 */
[----:B------:R-:W-:Y:S01]  /*2ae40*/  MOV R31, R34 ;  /* 0x00000022001f7202 */ /* 0x000fe20000000f00 */
[----:B------:R-:W-:Y:S02]  /*2ae50*/  IMAD.X R43, R43, 0x1, R2, P3 ;  /* 0x000000012b2b7824 */ /* 0x000fe400018e0602 */
[----:B------:R-:W-:Y:S04]  /*2ae60*/  STL [R1+0x5ec], R38 ;  /* 0x0005ec2601007387 */ /* 0x000fe80000100800 */
[----:B------:R3:W-:Y:S04]  /*2ae70*/  LDGSTS.E [R28+0x8600], desc[UR8][R30.64], P1 ;  /* 0x086000001e1c7fae */ /* 0x0007e80008921848 */
[----:B-1----:R-:W5:Y:S04]  /*2ae80*/  LDL.LU R34, [R1+0x764] ;  /* 0x0007640001227983 */ /* 0x002f680000300800 */
[----:B------:R1:W-:Y:S04]  /*2ae90*/  STL [R1+0x5e8], R43 ;  /* 0x0005e82b01007387 */ /* 0x0003e80000100800 */
[----:B------:R-:W5:Y:S01]  /*2aea0*/  LDL.LU R32, [R1+0x76c] ;  /* 0x00076c0001207983 */ /* 0x000f620000300800 */
[----:B---3--:R-:W-:Y:S01]  /*2aeb0*/  IMAD.MOV.U32 R31, RZ, RZ, R43 ;  /* 0x000000ffff1f7224 */ /* 0x008fe200078e002b */
[----:B--2---:R-:W-:-:S02]  /*2aec0*/  IADD3 R35, P2, R35, R0, RZ ;  /* 0x0000000023237210 */ /* 0x004fc40007f5e0ff */
[----:B-1----:R-:W2:Y:S01]  /*2aed0*/  LDL.LU R43, [R1+0x760] ;  /* 0x00076000012b7983 */ /* 0x002ea20000300800 */
[----:B------:R-:W-:Y:S01]  /*2aee0*/  IMAD.MOV.U32 R30, RZ, RZ, R38 ;  /* 0x000000ffff1e7224 */ /* 0x000fe200078e0026 */
[----:B------:R-:W-:Y:S02]  /*2aef0*/  IADD3 R41, P3, R41, R0, RZ ;  /* 0x0000000029297210 */ /* 0x000fe40007f7e0ff */
[----:B------:R-:W3:Y:S04]  /*2af00*/  LDL.LU R38, [R1+0x768] ;  /* 0x0007680001267983 */ /* 0x000ee80000300800 */
[----:B------:R1:W-:Y:S04]  /*2af10*/  LDGSTS.E [R28+0x8700], desc[UR8][R30.64], P0 ;  /* 0x087000001e1c7fae */ /* 0x0003e80008121848 */
[----:B------:R1:W-:Y:S01]  /*2af20*/  STL [R1+0x664], R35 ;  /* 0x0006642301007387 */ /* 0x0003e20000100800 */
[----:B------:R-:W-:-:S02]  /*2af30*/  IMAD.X R39, R39, 0x1, R2, P2 ;  /* 0x0000000127277824 */ /* 0x000fc400010e0602 */
[----:B-1----:R-:W-:Y:S02]  /*2af40*/  IMAD.MOV.U32 R30, RZ, RZ, R35 ;  /* 0x000000ffff1e7224 */ /* 0x002fe400078e0023 */
[----:B------:R-:W-:Y:S01]  /*2af50*/  IMAD.MOV.U32 R31, RZ, RZ, R39 ;  /* 0x000000ffff1f7224 */ /* 0x000fe200078e0027 */
[----:B------:R1:W-:Y:S01]  /*2af60*/  STL [R1+0x660], R39 ;  /* 0x0006602701007387 */ /* 0x0003e20000100800 */
[----:B------:R-:W-:-:S03]  /*2af70*/  IADD3.X R45, R45, R2, RZ, P3, !PT ;  /* 0x000000022d2d7210 */ /* 0x000fc60001ffe4ff */
[----:B------:R1:W-:Y:S04]  /*2af80*/  STL [R1+0x66c], R41 ;  /* 0x00066c2901007387 */ /* 0x0003e80000100800 */
[----:B------:R-:W3:Y:S04]  /*2af90*/  LDL.LU R35, [R1+0x7e4] ;  /* 0x0007e40001237983 */ /* 0x000ee80000300800 */
[----:B------:R1:W-:Y:S04]  /*2afa0*/  STL [R1+0x668], R45 ;  /* 0x0006682d01007387 */ /* 0x0003e80000100800 */
[----:B------:R1:W-:Y:S04]  /*2afb0*/  LDGSTS.E [R28+0x9600], desc[UR8][R30.64], P1 ;  /* 0x096000001e1c7fae */ /* 0x0003e80008921848 */
[----:B-1----:R-:W3:Y:S01]  /*2afc0*/  LDL.LU R39, [R1+0x7ec] ;  /* 0x0007ec0001277983 */ /* 0x002ee20000300800 */
[----:B------:R-:W-:-:S03]  /*2afd0*/  IMAD.MOV.U32 R30, RZ, RZ, R41 ;  /* 0x000000ffff1e7224 */ /* 0x000fc600078e0029 */
[----:B------:R-:W3:Y:S01]  /*2afe0*/  LDL.LU R41, [R1+0x7e0] ;  /* 0x0007e00001297983 */ /* 0x000ee20000300800 */
[----:B------:R-:W-:-:S03]  /*2aff0*/  MOV R31, R45 ;  /* 0x0000002d001f7202 */ /* 0x000fc60000000f00 */
[----:B------:R-:W3:Y:S01]  /*2b000*/  LDL.LU R45, [R1+0x7e8] ;  /* 0x0007e800012d7983 */ /* 0x000ee20000300800 */
[-C--:B------:R-:W-:Y:S02]  /*2b010*/  IADD3 R42, P2, R42, R0.reuse, RZ ;  /* 0x000000002a2a7210 */ /* 0x080fe40007f5e0ff */
[----:B------:R-:W-:Y:S01]  /*2b020*/  IADD3 R33, P3, R33, R0, RZ ;  /* 0x0000000021217210 */ /* 0x000fe20007f7e0ff */
[----:B------:R1:W-:Y:S04]  /*2b030*/  LDGSTS.E [R28+0x9700], desc[UR8][R30.64], P0 ;  /* 0x097000001e1c7fae */ /* 0x0003e80008121848 */
[----:B------:R4:W-:Y:S01]  /*2b040*/  STL [R1+0x6e4], R42 ;  /* 0x0006e42a01007387 */ /* 0x0009e20000100800 */
[----:B-1----:R-:W-:Y:S02]  /*2b050*/  IMAD.MOV.U32 R30, RZ, RZ, R42 ;  /* 0x000000ffff1e7224 */ /* 0x002fe400078e002a */
[----:B----4-:R-:W-:-:S05]  /*2b060*/  IMAD.X R44, R44, 0x1, R2, P2 ;  /* 0x000000012c2c7824 */ /* 0x010fca00010e0602 */
[----:B------:R1:W-:Y:S01]  /*2b070*/  STL [R1+0x6e0], R44 ;  /* 0x0006e02c01007387 */ /* 0x0003e20000100800 */
[----:B------:R-:W-:-:S03]  /*2b080*/  IMAD.X R37, R37, 0x1, R2, P3 ;  /* 0x0000000125257824 */ /* 0x000fc600018e0602 */
[----:B------:R4:W-:Y:S01]  /*2b090*/  STL [R1+0x6ec], R33 ;  /* 0x0006ec2101007387 */ /* 0x0009e20000100800 */
[----:B------:R-:W-:-:S03]  /*2b0a0*/  MOV R31, R44 ;  /* 0x0000002c001f7202 */ /* 0x000fc60000000f00 */
[----:B------:R-:W3:Y:S04]  /*2b0b0*/  LDL.LU R42, [R1+0x864] ;  /* 0x00086400012a7983 */ /* 0x000ee80000300800 */
[----:B------:R4:W-:Y:S04]  /*2b0c0*/  STL [R1+0x6e8], R37 ;  /* 0x0006e82501007387 */ /* 0x0009e80000100800 */
[----:B-1----:R-:W3:Y:S04]  /*2b0d0*/  LDL.LU R44, [R1+0x86c] ;  /* 0x00086c00012c7983 */ /* 0x002ee80000300800 */
[----:B------:R-:W3:Y:S04]  /*2b0e0*/  LDL.LU R46, [R1+0x860] ;  /* 0x00086000012e7983 */ /* 0x000ee80000300800 */
[----:B------:R-:W3:Y:S04]  /*2b0f0*/  LDL.LU R47, [R1+0x868] ;  /* 0x00086800012f7983 */ /* 0x000ee80000300800 */
[----:B------:R1:W-:Y:S02]  /*2b100*/  LDGSTS.E [R28+0xa600], desc[UR8][R30.64], P1 ;  /* 0x0a6000001e1c7fae */ /* 0x0003e40008921848 */
[----:B-1----:R-:W-:-:S02]  /*2b110*/  IMAD.MOV.U32 R30, RZ, RZ, R33 ;  /* 0x000000ffff1e7224 */ /* 0x002fc400078e0021 */
[----:B------:R-:W-:Y:S01]  /*2b120*/  IMAD.MOV.U32 R31, RZ, RZ, R37 ;  /* 0x000000ffff1f7224 */ /* 0x000fe200078e0025 */
[----:B----4-:R-:W4:Y:S04]  /*2b130*/  LDL.LU R33, [R1+0x8e4] ;  /* 0x0008e40001217983 */ /* 0x010f280000300800 */
[----:B------:R-:W4:Y:S04]  /*2b140*/  LDL.LU R37, [R1+0x8ec] ;  /* 0x0008ec0001257983 */ /* 0x000f280000300800 */
[----:B------:R1:W-:Y:S01]  /*2b150*/  LDGSTS.E [R28+0xa700], desc[UR8][R30.64], P0 ;  /* 0x0a7000001e1c7fae */ /* 0x0003e20008121848 */
[----:B-----5:R-:W-:-:S05]  /*2b160*/  IADD3 R34, P2, R34, R0, RZ ;  /* 0x0000000022227210 */ /* 0x020fca0007f5e0ff */
[----:B------:R5:W-:Y:S01]  /*2b170*/  STL [R1+0x764], R34 ;  /* 0x0007642201007387 */ /* 0x000be20000100800 */
[----:B------:R-:W-:Y:S01]  /*2b180*/  IADD3 R32, P3, R32, R0, RZ ;  /* 0x0000000020207210 */ /* 0x000fe20007f7e0ff */
[----:B--2---:R-:W-:Y:S02]  /*2b190*/  IMAD.X R43, R43, 0x1, R2, P2 ;  /* 0x000000012b2b7824 */ /* 0x004fe400010e0602 */
[----:B-1----:R-:W-:Y:S01]  /*2b1a0*/  IMAD.MOV.U32 R30, RZ, RZ, R34 ;  /* 0x000000ffff1e7224 */ /* 0x002fe200078e0022 */
[----:B---3--:R-:W-:Y:S02]  /*2b1b0*/  IADD3.X R38, R38, R2, RZ, P3, !PT ;  /* 0x0000000226267210 */ /* 0x008fe40001ffe4ff */
[----:B------:R1:W-:Y:S04]  /*2b1c0*/  STL [R1+0x760], R43 ;  /* 0x0007602b01007387 */ /* 0x0003e80000100800 */
[----:B------:R2:W-:Y:S04]  /*2b1d0*/  STL [R1+0x76c], R32 ;  /* 0x00076c2001007387 */ /* 0x0005e80000100800 */
[----:B-----5:R-:W3:Y:S01]  /*2b1e0*/  LDL.LU R34, [R1+0x8e0] ;  /* 0x0008e00001227983 */ /* 0x020ee20000300800 */
[----:B------:R-:W-:-:S03]  /*2b1f0*/  IMAD.MOV.U32 R31, RZ, RZ, R43 ;  /* 0x000000ffff1f7224 */ /* 0x000fc600078e002b */
[----:B------:R5:W-:Y:S04]  /*2b200*/  STL [R1+0x768], R38 ;  /* 0x0007682601007387 */ /* 0x000be80000100800 */
[----:B-1----:R-:W3:Y:S04]  /*2b210*/  LDL.LU R43, [R1+0x8e8] ;  /* 0x0008e800012b7983 */ /* 0x002ee80000300800 */
[----:B------:R1:W-:Y:S01]  /*2b220*/  LDGSTS.E [R28+0xb600], desc[UR8][R30.64], P1 ;  /* 0x0b6000001e1c7fae */ /* 0x0003e20008921848 */
[----:B------:R-:W-:Y:S01]  /*2b230*/  IADD3 R35, P2, R35, R0, RZ ;  /* 0x0000000023237210 */ /* 0x000fe20007f5e0ff */
[----:B-1----:R-:W-:Y:S01]  /*2b240*/  IMAD.MOV.U32 R30, RZ, RZ, R32 ;  /* 0x000000ffff1e7224 */ /* 0x002fe200078e0020 */
[----:B------:R-:W-:Y:S01]  /*2b250*/  MOV R31, R38 ;  /* 0x00000026001f7202 */ /* 0x000fe20000000f00 */
[----:B--2---:R-:W2:Y:S04]  /*2b260*/  LDL.LU R32, [R1+0x964] ;  /* 0x0009640001207983 */ /* 0x004ea80000300800 */
[----:B-----5:R-:W5:Y:S01]  /*2b270*/  LDL.LU R38, [R1+0x96c] ;  /* 0x00096c0001267983 */ /* 0x020f620000300800 */
[----:B------:R-:W-:-:S03]  /*2b280*/  IADD3 R39, P3, R39, R0, RZ ;  /* 0x0000000027277210 */ /* 0x000fc60007f7e0ff */
[----:B------:R1:W-:Y:S04]  /*2b290*/  STL [R1+0x7e4], R35 ;  /* 0x0007e42301007387 */ /* 0x0003e80000100800 */
[----:B------:R1:W-:Y:S01]  /*2b2a0*/  LDGSTS.E [R28+0xb700], desc[UR8][R30.64], P0 ;  /* 0x0b7000001e1c7fae */ /* 0x0003e20008121848 */
[--C-:B------:R-:W-:Y:S02]  /*2b2b0*/  IMAD.X R41, R41, 0x1, R2.reuse, P2 ;  /* 0x0000000129297824 */ /* 0x100fe400010e0602 */
[----:B------:R-:W-:-:S03]  /*2b2c0*/  IMAD.X R45, R45, 0x1, R2, P3 ;  /* 0x000000012d2d7824 */ /* 0x000fc600018e0602 */
[----:B------:R1:W-:Y:S02]  /*2b2d0*/  STL [R1+0x7e0], R41 ;  /* 0x0007e02901007387 */ /* 0x0003e40000100800 */
[----:B-1----:R-:W-:Y:S02]  /*2b2e0*/  IMAD.MOV.U32 R30, RZ, RZ, R35 ;  /* 0x000000ffff1e7224 */ /* 0x002fe400078e0023 */
[----:B------:R1:W-:Y:S04]  /*2b2f0*/  STL [R1+0x7ec], R39 ;  /* 0x0007ec2701007387 */ /* 0x0003e80000100800 */
[----:B------:R-:W5:Y:S01]  /*2b300*/  LDL.LU R35, [R1+0x960] ;  /* 0x0009600001237983 */ /* 0x000f620000300800 */
[----:B------:R-:W-:-:S03]  /*2b310*/  MOV R31, R41 ;  /* 0x00000029001f7202 */ /* 0x000fc60000000f00 */
[----:B------:R1:W-:Y:S04]  /*2b320*/  STL [R1+0x7e8], R45 ;  /* 0x0007e82d01007387 */ /* 0x0003e80000100800 */
[----:B------:R-:W5:Y:S04]  /*2b330*/  LDL.LU R41, [R1+0x968] ;  /* 0x0009680001297983 */ /* 0x000f680000300800 */
[----:B------:R1:W-:Y:S02]  /*2b340*/  LDGSTS.E [R28+0xc600], desc[UR8][R30.64], P1 ;  /* 0x0c6000001e1c7fae */ /* 0x0003e40008921848 */
[----:B-1----:R-:W-:-:S02]  /*2b350*/  IMAD.MOV.U32 R30, RZ, RZ, R39 ;  /* 0x000000ffff1e7224 */ /* 0x002fc400078e0027 */
[----:B------:R-:W-:Y:S01]  /*2b360*/  IMAD.MOV.U32 R31, RZ, RZ, R45 ;  /* 0x000000ffff1f7224 */ /* 0x000fe200078e002d */
[----:B------:R-:W5:Y:S04]  /*2b370*/  LDL.LU R39, [R1+0x1f4] ;  /* 0x0001f40001277983 */ /* 0x000f680000300800 */
[----:B------:R-:W5:Y:S04]  /*2b380*/  LDL.LU R45, [R1+0x1fc] ;  /* 0x0001fc00012d7983 */ /* 0x000f680000300800 */
[----:B------:R1:W-:Y:S01]  /*2b390*/  LDGSTS.E [R28+0xc700], desc[UR8][R30.64], P0 ;  /* 0x0c7000001e1c7fae */ /* 0x0003e20008121848 */
[----:B------:R-:W-:-:S05]  /*2b3a0*/  IADD3 R42, P2, R42, R0, RZ ;  /* 0x000000002a2a7210 */ /* 0x000fca0007f5e0ff */
[----:B------:R1:W-:Y:S01]  /*2b3b0*/  STL [R1+0x864], R42 ;  /* 0x0008642a01007387 */ /* 0x0003e20000100800 */
[----:B------:R-:W-:Y:S01]  /*2b3c0*/  IADD3 R44, P3, R44, R0, RZ ;  /* 0x000000002c2c7210 */ /* 0x000fe20007f7e0ff */
[----:B------:R-:W-:Y:S02]  /*2b3d0*/  IMAD.X R46, R46, 0x1, R2, P2 ;  /* 0x000000012e2e7824 */ /* 0x000fe400010e0602 */
[----:B-1----:R-:W-:Y:S01]  /*2b3e0*/  IMAD.MOV.U32 R30, RZ, RZ, R42 ;  /* 0x000000ffff1e7224 */ /* 0x002fe200078e002a */
[----:B------:R-:W-:Y:S02]  /*2b3f0*/  IADD3.X R47, R47, R2, RZ, P3, !PT ;  /* 0x000000022f2f7210 */ /* 0x000fe40001ffe4ff */
[----:B------:R1:W-:Y:S01]  /*2b400*/  STL [R1+0x860], R46 ;  /* 0x0008602e01007387 */ /* 0x0003e20000100800 */
[----:B------:R-:W-:-:S03]  /*2b410*/  IMAD.MOV.U32 R31, RZ, RZ, R46 ;  /* 0x000000ffff1f7224 */ /* 0x000fc600078e002e */
[----:B------:R-:W-:Y:S04]  /*2b420*/  STL [R1+0x86c], R44 ;  /* 0x00086c2c01007387 */ /* 0x000fe80000100800 */
[----:B------:R-:W5:Y:S04]  /*2b430*/  LDL.LU R42, [R1+0x1f0] ;  /* 0x0001f000012a7983 */ /* 0x000f680000300800 */
[----:B------:R-:W-:Y:S04]  /*2b440*/  STL [R1+0x868], R47 ;  /* 0x0008682f01007387 */ /* 0x000fe80000100800 */
[----:B-1----:R-:W5:Y:S01]  /*2b450*/  LDL.LU R46, [R1+0x1f8] ;  /* 0x0001f800012e7983 */ /* 0x002f620000300800 */
[----:B----4-:R-:W-:-:S03]  /*2b460*/  IADD3 R33, P2, R33, R0, RZ ;  /* 0x0000000021217210 */ /* 0x010fc60007f5e0ff */
[----:B------:R1:W-:Y:S01]  /*2b470*/  LDGSTS.E [R28+0xd600], desc[UR8][R30.64], P1 ;  /* 0x0d6000001e1c7fae */ /* 0x0003e20008921848 */
[----:B------:R-:W-:-:S03]  /*2b480*/  IADD3 R37, P3, R37, R0, RZ ;  /* 0x0000000025257210 */ /* 0x000fc60007f7e0ff */
[----:B------:R4:W-:Y:S01]  /*2b490*/  STL [R1+0x8e4], R33 ;  /* 0x0008e42101007387 */ /* 0x0009e20000100800 */
[----:B-1----:R-:W-:Y:S01]  /*2b4a0*/  IMAD.MOV.U32 R30, RZ, RZ, R44 ;  /* 0x000000ffff1e7224 */ /* 0x002fe200078e002c */
[----:B------:R-:W-:-:S05]  /*2b4b0*/  MOV R31, R47 ;  /* 0x0000002f001f7202 */ /* 0x000fca0000000f00 */
[----:B------:R1:W-:Y:S02]  /*2b4c0*/  LDGSTS.E [R28+0xd700], desc[UR8][R30.64], P0 ;  /* 0x0d7000001e1c7fae */ /* 0x0003e40008121848 */
[----:B-1----:R-:W-:Y:S02]  /*2b4d0*/  IMAD.MOV.U32 R30, RZ, RZ, R33 ;  /* 0x000000ffff1e7224 */ /* 0x002fe400078e0021 */
[----:B---3--:R-:W-:-:S05]  /*2b4e0*/  IMAD.X R34, R34, 0x1, R2, P2 ;  /* 0x0000000122227824 */ /* 0x008fca00010e0602 */
[----:B------:R-:W-:Y:S01]  /*2b4f0*/  MOV R31, R34 ;  /* 0x00000022001f7202 */ /* 0x000fe20000000f00 */
[----:B------:R1:W-:Y:S01]  /*2b500*/  STL [R1+0x8e0], R34 ;  /* 0x0008e02201007387 */ /* 0x0003e20000100800 */
[----:B------:R-:W-:-:S03]  /*2b510*/  IMAD.X R43, R43, 0x1, R2, P3 ;  /* 0x000000012b2b7824 */ /* 0x000fc600018e0602 */
[----:B------:R3:W-:Y:S04]  /*2b520*/  STL [R1+0x8ec], R37 ;  /* 0x0008ec2501007387 */ /* 0x0007e80000100800 */
[----:B----4-:R-:W4:Y:S04]  /*2b530*/  LDL.LU R33, [R1+0x274] ;  /* 0x0002740001217983 */ /* 0x010f280000300800 */
[----:B------:R-:W-:Y:S04]  /*2b540*/  STL [R1+0x8e8], R43 ;  /* 0x0008e82b01007387 */ /* 0x000fe80000100800 */
[----:B------:R3:W-:Y:S04]  /*2b550*/  LDGSTS.E [R28+0xe600], desc[UR8][R30.64], P1 ;  /* 0x0e6000001e1c7fae */ /* 0x0007e80008921848 */
[----:B-1----:R-:W4:Y:S01]  /*2b560*/  LDL.LU R34, [R1+0x27c] ;  /* 0x00027c0001227983 */ /* 0x002f220000300800 */
[----:B--2---:R-:W-:Y:S01]  /*2b570*/  IADD3 R32, P2, R32, R0, RZ ;  /* 0x0000000020207210 */ /* 0x004fe20007f5e0ff */
[----:B---3--:R-:W-:-:S02]  /*2b580*/  IMAD.MOV.U32 R30, RZ, RZ, R37 ;  /* 0x000000ffff1e7224 */ /* 0x008fc400078e0025 */
[----:B------:R-:W2:Y:S01]  /*2b590*/  LDL.LU R37, [R1+0x270] ;  /* 0x0002700001257983 */ /* 0x000ea20000300800 */
[----:B------:R-:W-:Y:S01]  /*2b5a0*/  IMAD.MOV.U32 R31, RZ, RZ, R43 ;  /* 0x000000ffff1f7224 */ /* 0x000fe200078e002b */
[----:B-----5:R-:W-:Y:S02]  /*2b5b0*/  IADD3 R38, P3, R38, R0, RZ ;  /* 0x0000000026267210 */ /* 0x020fe40007f7e0ff */
        /* <DEDUP_REMOVED lines=8> */
[----:B------:R-:W-:Y:S04]  /*2b640*/  STL [R1+0x96c], R38 ;  /* 0x00096c2601007387 */ /* 0x000fe80000100800 */
[----:B-----5:R-:W5:Y:S04]  /*2b650*/  LDL.LU R32, [R1+0x2f4] ;  /* 0x0002f40001207983 */ /* 0x020f680000300800 */
[----:B------:R1:W-:Y:S04]  /*2b660*/  STL [R1+0x968], R41 ;  /* 0x0009682901007387 */ /* 0x0003e80000100800 */
[----:B------:R1:W-:Y:S04]  /*2b670*/  LDGSTS.E [R28+0xf600], desc[UR8][R30.64], P1 ;  /* 0x0f6000001e1c7fae */ /* 0x0003e80008921848 */
[----:B-1----:R-:W5:Y:S01]  /*2b680*/  LDL.LU R35, [R1+0x2fc] ;  /* 0x0002fc0001237983 */ /* 0x002f620000300800 */
[----:B------:R-:W-:-:S03]  /*2b690*/  MOV R31, R41 ;  /* 0x00000029001f7202 */ /* 0x000fc60000000f00 */
[----:B------:R-:W5:Y:S04]  /*2b6a0*/  LDL.LU R41, [R1+0x2f0] ;  /* 0x0002f00001297983 */ /* 0x000f680000300800 */
[----:B------:R-:W5:Y:S01]  /*2b6b0*/  LDL.LU R43, [R1+0x2f8] ;  /* 0x0002f800012b7983 */ /* 0x000f620000300800 */
[-C--:B------:R-:W-:Y:S02]  /*2b6c0*/  IADD3 R39, P2, R39, R0.reuse, RZ ;  /* 0x0000000027277210 */ /* 0x080fe40007f5e0ff */
[----:B------:R-:W-:Y:S01]  /*2b6d0*/  IADD3 R45, P3, R45, R0, RZ ;  /* 0x000000002d2d7210 */ /* 0x000fe20007f7e0ff */
[----:B------:R-:W-:Y:S02]  /*2b6e0*/  IMAD.MOV.U32 R30, RZ, RZ, R38 ;  /* 0x000000ffff1e7224 */ /* 0x000fe400078e0026 */
[----:B------:R-:W-:Y:S04]  /*2b6f0*/  STL [R1+0x1f4], R39 ;  /* 0x0001f42701007387 */ /* 0x000fe80000100800 */
[----:B------:R1:W-:Y:S02]  /*2b700*/  LDGSTS.E [R28+0xf700], desc[UR8][R30.64], P0 ;  /* 0x0f7000001e1c7fae */ /* 0x0003e40008121848 */
[----:B-1----:R-:W-:Y:S01]  /*2b710*/  VIADD R28, R36, UR7 ;  /* 0x00000007241c7c36 */ /* 0x002fe20008000000 */
[----:B------:R-:W-:Y:S01]  /*2b720*/  MOV R30, R39 ;  /* 0x00000027001e7202 */ /* 0x000fe20000000f00 */
[----:B------:R-:W-:-:S05]  /*2b730*/  IMAD.X R42, R42, 0x1, R2, P2 ;  /* 0x000000012a2a7824 */ /* 0x000fca00010e0602 */
[----:B------:R1:W-:Y:S01]  /*2b740*/  STL [R1+0x1f0], R42 ;  /* 0x0001f02a01007387 */ /* 0x0003e20000100800 */
[----:B------:R-:W-:-:S03]  /*2b750*/  IMAD.X R46, R46, 0x1, R2, P3 ;  /* 0x000000012e2e7824 */ /* 0x000fc600018e0602 */
[----:B------:R-:W-:Y:S01]  /*2b760*/  STL [R1+0x1fc], R45 ;  /* 0x0001fc2d01007387 */ /* 0x000fe20000100800 */
[----:B------:R-:W-:-:S03]  /*2b770*/  IMAD.MOV.U32 R31, RZ, RZ, R42 ;  /* 0x000000ffff1f7224 */ /* 0x000fc600078e002a */
[----:B------:R-:W5:Y:S04]  /*2b780*/  LDL.LU R38, [R1+0x374] ;  /* 0x0003740001267983 */ /* 0x000f680000300800 */
[----:B------:R-:W-:Y:S04]  /*2b790*/  STL [R1+0x1f8], R46 ;  /* 0x0001f82e01007387 */ /* 0x000fe80000100800 */
[----:B------:R-:W5:Y:S04]  /*2b7a0*/  LDL.LU R36, [R1+0x37c] ;  /* 0x00037c0001247983 */ /* 0x000f680000300800 */
[----:B-1----:R-:W5:Y:S04]  /*2b7b0*/  LDL.LU R42, [R1+0x370] ;  /* 0x00037000012a7983 */ /* 0x002f680000300800 */
[----:B------:R-:W5:Y:S04]  /*2b7c0*/  LDL.LU R39, [R1+0x378] ;  /* 0x0003780001277983 */ /* 0x000f680000300800 */
[----:B------:R1:W-:Y:S02]  /*2b7d0*/  LDGSTS.E [R28+0x800], desc[UR8][R30.64], P1 ;  /* 0x008000001e1c7fae */ /* 0x0003e40008921848 */
[----:B-1----:R-:W-:-:S02]  /*2b7e0*/  IMAD.MOV.U32 R30, RZ, RZ, R45 ;  /* 0x000000ffff1e7224 */ /* 0x002fc400078e002d */
[----:B------:R-:W-:-:S05]  /*2b7f0*/  IMAD.MOV.U32 R31, RZ, RZ, R46 ;  /* 0x000000ffff1f7224 */ /* 0x000fca00078e002e */
[----:B------:R1:W-:Y:S01]  /*2b800*/  LDGSTS.E [R28+0x900], desc[UR8][R30.64], P0 ;  /* 0x009000001e1c7fae */ /* 0x0003e20008121848 */
[----:B----4-:R-:W-:-:S05]  /*2b810*/  IADD3 R33, P2, R33, R0, RZ ;  /* 0x0000000021217210 */ /* 0x010fca0007f5e0ff */
[----:B------:R-:W-:Y:S01]  /*2b820*/  STL [R1+0x274], R33 ;  /* 0x0002742101007387 */ /* 0x000fe20000100800 */
[----:B-1----:R-:W-:Y:S01]  /*2b830*/  IMAD.MOV.U32 R30, RZ, RZ, R33 ;  /* 0x000000ffff1e7224 */ /* 0x002fe200078e0021 */
[----:B------:R-:W-:Y:S02]  /*2b840*/  IADD3 R34, P3, R34, R0, RZ ;  /* 0x0000000022227210 */ /* 0x000fe40007f7e0ff */
[----:B--2---:R-:W-:-:S03]  /*2b850*/  IADD3.X R37, R37, R2, RZ, P2, !PT ;  /* 0x0000000225257210 */ /* 0x004fc600017fe4ff */
[----:B---3--:R-:W-:Y:S02]  /*2b860*/  IMAD.X R44, R44, 0x1, R2, P3 ;  /* 0x000000012c2c7824 */ /* 0x008fe400018e0602 */
[----:B------:R1:W-:Y:S01]  /*2b870*/  STL [R1+0x270], R37 ;  /* 0x0002702501007387 */ /* 0x0003e20000100800 */
[----:B------:R-:W-:-:S03]  /*2b880*/  IMAD.MOV.U32 R31, RZ, RZ, R37 ;  /* 0x000000ffff1f7224 */ /* 0x000fc600078e0025 */
[----:B------:R-:W-:Y:S04]  /*2b890*/  STL [R1+0x27c], R34 ;  /* 0x00027c2201007387 */ /* 0x000fe80000100800 */
[----:B------:R2:W-:Y:S04]  /*2b8a0*/  LDGSTS.E [R28+0x1800], desc[UR8][R30.64], P1 ;  /* 0x018000001e1c7fae */ /* 0x0005e80008921848 */
[----:B-1----:R-:W3:Y:S04]  /*2b8b0*/  LDL.LU R37, [R1+0x3f4] ;  /* 0x0003f40001257983 */ /* 0x002ee80000300800 */
[----:B------:R1:W-:Y:S04]  /*2b8c0*/  STL [R1+0x278], R44 ;  /* 0x0002782c01007387 */ /* 0x0003e80000100800 */
[----:B------:R-:W4:Y:S01]  /*2b8d0*/  LDL.LU R33, [R1+0x3fc] ;  /* 0x0003fc0001217983 */ /* 0x000f220000300800 */
[----:B--2---:R-:W-:Y:S01]  /*2b8e0*/  IMAD.MOV.U32 R31, RZ, RZ, R44 ;  /* 0x000000ffff1f7224 */ /* 0x004fe200078e002c */
[----:B------:R-:W-:-:S02]  /*2b8f0*/  MOV R30, R34 ;  /* 0x00000022001e7202 */ /* 0x000fc40000000f00 */
[----:B-1----:R-:W2:Y:S01]  /*2b900*/  LDL.LU R44, [R1+0x3f0] ;  /* 0x0003f000012c7983 */ /* 0x002ea20000300800 */
[----:B-----5:R-:W-:-:S03]  /*2b910*/  IADD3 R32, P2, R32, R0, RZ ;  /* 0x0000000020207210 */ /* 0x020fc60007f5e0ff */
[----:B------:R-:W5:Y:S04]  /*2b920*/  LDL.LU R34, [R1+0x3f8] ;  /* 0x0003f80001227983 */ /* 0x000f680000300800 */
[----:B------:R1:W-:Y:S01]  /*2b930*/  LDGSTS.E [R28+0x1900], desc[UR8][R30.64], P0 ;  /* 0x019000001e1c7fae */ /* 0x0003e20008121848 */
[----:B------:R-:W-:-:S03]  /*2b940*/  IADD3 R35, P3, R35, R0, RZ ;  /* 0x0000000023237210 */ /* 0x000fc60007f7e0ff */
[----:B------:R-:W-:Y:S01]  /*2b950*/  STL [R1+0x2f4], R32 ;  /* 0x0002f42001007387 */ /* 0x000fe20000100800 */
        /* <DEDUP_REMOVED lines=15> */
[-C--:B------:R-:W-:Y:S02]  /*2ba50*/  IADD3 R38, P2, R38, R0.reuse, RZ ;  /* 0x0000000026267210 */ /* 0x080fe40007f5e0ff */
[----:B------:R-:W-:Y:S02]  /*2ba60*/  IADD3 R36, P3, R36, R0, RZ ;  /* 0x0000000024247210 */ /* 0x000fe40007f7e0ff */
[----:B------:R-:W-:Y:S01]  /*2ba70*/  IADD3.X R42, R42, R2, RZ, P2, !PT ;  /* 0x000000022a2a7210 */ /* 0x000fe200017fe4ff */
[----:B------:R1:W-:Y:S02]  /*2ba80*/  STL [R1+0x374], R38 ;  /* 0x0003742601007387 */ /* 0x0003e40000100800 */
[----:B-1----:R-:W-:-:S02]  /*2ba90*/  IMAD.MOV.U32 R30, RZ, RZ, R38 ;  /* 0x000000ffff1e7224 */ /* 0x002fc400078e0026 */
[----:B------:R-:W-:Y:S01]  /*2baa0*/  IMAD.X R39, R39, 0x1, R2, P3 ;  /* 0x0000000127277824 */ /* 0x000fe200018e0602 */
[----:B------:R-:W-:Y:S01]  /*2bab0*/  STL [R1+0x370], R42 ;  /* 0x0003702a01007387 */ /* 0x000fe20000100800 */
[----:B------:R-:W-:-:S03]  /*2bac0*/  IMAD.MOV.U32 R31, RZ, RZ, R42 ;  /* 0x000000ffff1f7224 */ /* 0x000fc600078e002a */
[----:B------:R-:W-:Y:S04]  /*2bad0*/  STL [R1+0x37c], R36 ;  /* 0x00037c2401007387 */ /* 0x000fe80000100800 */
[----:B------:R-:W5:Y:S04]  /*2bae0*/  LDL.LU R38, [R1+0x4f4] ;  /* 0x0004f40001267983 */ /* 0x000f680000300800 */
[----:B------:R1:W-:Y:S04]  /*2baf0*/  STL [R1+0x378], R39 ;  /* 0x0003782701007387 */ /* 0x0003e80000100800 */
[----:B------:R1:W-:Y:S04]  /*2bb00*/  LDGSTS.E [R28+0x3800], desc[UR8][R30.64], P1 ;  /* 0x038000001e1c7fae */ /* 0x0003e80008921848 */
[----:B------:R-:W5:Y:S01]  /*2bb10*/  LDL.LU R45, [R1+0x4fc] ;  /* 0x0004fc00012d7983 */ /* 0x000f620000300800 */
[----:B-1----:R-:W-:-:S03]  /*2bb20*/  IMAD.MOV.U32 R31, RZ, RZ, R39 ;  /* 0x000000ffff1f7224 */ /* 0x002fc600078e0027 */
[----:B------:R-:W5:Y:S04]  /*2bb30*/  LDL.LU R39, [R1+0x4f0] ;  /* 0x0004f00001277983 */ /* 0x000f680000300800 */
[----:B------:R-:W5:Y:S01]  /*2bb40*/  LDL.LU R46, [R1+0x4f8] ;  /* 0x0004f800012e7983 */ /* 0x000f620000300800 */
[----:B------:R-:W-:-:S03]  /*2bb50*/  MOV R30, R36 ;  /* 0x00000024001e7202 */ /* 0x000fc60000000f00 */
[----:B------:R-:W5:Y:S04]  /*2bb60*/  LDL.LU R36, [R1+0x574] ;  /* 0x0005740001247983 */ /* 0x000f680000300800 */
[----:B------:R-:W5:Y:S04]  /*2bb70*/  LDL.LU R42, [R1+0x57c] ;  /* 0x00057c00012a7983 */ /* 0x000f680000300800 */
[----:B------:R1:W-:Y:S01]  /*2bb80*/  LDGSTS.E [R28+0x3900], desc[UR8][R30.64], P0 ;  /* 0x039000001e1c7fae */ /* 0x0003e20008121848 */
[----:B---3--:R-:W-:-:S05]  /*2bb90*/  IADD3 R37, P2, R37, R0, RZ ;  /* 0x0000000025257210 */ /* 0x008fca0007f5e0ff */
[----:B------:R3:W-:Y:S01]  /*2bba0*/  STL [R1+0x3f4], R37 ;  /* 0x0003f42501007387 */ /* 0x0007e20000100800 */
[----:B----4-:R-:W-:Y:S01]  /*2bbb0*/  IADD3 R33, P3, R33, R0, RZ ;  /* 0x0000000021217210 */ /* 0x010fe20007f7e0ff */
[----:B--2---:R-:W-:Y:S01]  /*2bbc0*/  IMAD.X R44, R44, 0x1, R2, P2 ;  /* 0x000000012c2c7824 */ /* 0x004fe200010e0602 */
[----:B-1----:R-:W-:-:S04]  /*2bbd0*/  MOV R30, R37 ;  /* 0x00000025001e7202 */ /* 0x002fc80000000f00 */
[----:B------:R1:W-:Y:S01]  /*2bbe0*/  STL [R1+0x3f0], R44 ;  /* 0x0003f02c01007387 */ /* 0x0003e20000100800 */
[----:B-----5:R-:W-:-:S03]  /*2bbf0*/  IMAD.X R34, R34, 0x1, R2, P3 ;  /* 0x0000000122227824 */ /* 0x020fc600018e0602 */
[----:B------:R2:W-:Y:S01]  /*2bc00*/  STL [R1+0x3fc], R33 ;  /* 0x0003fc2101007387 */ /* 0x0005e20000100800 */
[----:B------:R-:W-:-:S03]  /*2bc10*/  IMAD.MOV.U32 R31, RZ, RZ, R44 ;  /* 0x000000ffff1f7224 */ /* 0x000fc600078e002c */
[----:B---3--:R-:W3:Y:S04]  /*2bc20*/  LDL.LU R37, [R1+0x570] ;  /* 0x0005700001257983 */ /* 0x008ee80000300800 */
[----:B------:R4:W-:Y:S04]  /*2bc30*/  STL [R1+0x3f8], R34 ;  /* 0x0003f82201007387 */ /* 0x0009e80000100800 */
[----:B-1----:R-:W5:Y:S04]  /*2bc40*/  LDL.LU R44, [R1+0x578] ;  /* 0x00057800012c7983 */ /* 0x002f680000300800 */
[----:B------:R1:W-:Y:S02]  /*2bc50*/  LDGSTS.E [R28+0x4800], desc[UR8][R30.64], P1 ;  /* 0x048000001e1c7fae */ /* 0x0003e40008921848 */
[----:B-1----:R-:W-:-:S02]  /*2bc60*/  IMAD.MOV.U32 R30, RZ, RZ, R33 ;  /* 0x000000ffff1e7224 */ /* 0x002fc400078e0021 */
[----:B------:R-:W-:Y:S01]  /*2bc70*/  IMAD.MOV.U32 R31, RZ, RZ, R34 ;  /* 0x000000ffff1f7224 */ /* 0x000fe200078e0022 */
[----:B--2---:R-:W2:Y:S01]  /*2bc80*/  LDL.LU R33, [R1+0x5f4] ;  /* 0x0005f40001217983 */ /* 0x004ea20000300800 */
[----:B------:R-:W-:-:S03]  /*2bc90*/  IADD3 R41, P2, R41, R0, RZ ;  /* 0x0000000029297210 */ /* 0x000fc60007f5e0ff */
[----:B----4-:R-:W4:Y:S01]  /*2bca0*/  LDL.LU R34, [R1+0x5fc] ;  /* 0x0005fc0001227983 */ /* 0x010f220000300800 */
[----:B------:R-:W-:-:S03]  /*2bcb0*/  IADD3 R32, P3, R32, R0, RZ ;  /* 0x0000000020207210 */ /* 0x000fc60007f7e0ff */
[----:B------:R1:W-:Y:S04]  /*2bcc0*/  STL [R1+0x474], R41 ;  /* 0x0004742901007387 */ /* 0x0003e80000100800 */
[----:B------:R1:W-:Y:S01]  /*2bcd0*/  LDGSTS.E [R28+0x4900], desc[UR8][R30.64], P0 ;  /* 0x049000001e1c7fae */ /* 0x0003e20008121848 */
[----:B------:R-:W-:Y:S01]  /*2bce0*/  IADD3.X R43, R43, R2, RZ, P2, !PT ;  /* 0x000000022b2b7210 */ /* 0x000fe200017fe4ff */
[----:B------:R-:W-:-:S04]  /*2bcf0*/  IMAD.X R35, R35, 0x1, R2, P3 ;  /* 0x0000000123237824 */ /* 0x000fc800018e0602 */
[----:B------:R1:W-:Y:S04]  /*2bd00*/  STL [R1+0x470], R43 ;  /* 0x0004702b01007387 */ /* 0x0003e80000100800 */
[----:B------:R-:W-:Y:S01]  /*2bd10*/  STL [R1+0x47c], R32 ;  /* 0x00047c2001007387 */ /* 0x000fe20000100800 */
[----:B-1----:R-:W-:-:S03]  /*2bd20*/  IMAD.MOV.U32 R30, RZ, RZ, R41 ;  /* 0x000000ffff1e7224 */ /* 0x002fc600078e0029 */
[----:B------:R-:W4:Y:S01]  /*2bd30*/  LDL.LU R41, [R1+0x5f0] ;  /* 0x0005f00001297983 */ /* 0x000f220000300800 */
[----:B------:R-:W-:-:S03]  /*2bd40*/  IMAD.MOV.U32 R31, RZ, RZ, R43 ;  /* 0x000000ffff1f7224 */ /* 0x000fc600078e002b */
[----:B------:R1:W-:Y:S04]  /*2bd50*/  STL [R1+0x478], R35 ;  /* 0x0004782301007387 */ /* 0x0003e80000100800 */
[----:B------:R-:W4:Y:S04]  /*2bd60*/  LDL.LU R43, [R1+0x5f8] ;  /* 0x0005f800012b7983 */ /* 0x000f280000300800 */
[----:B------:R1:W-:Y:S02]  /*2bd70*/  LDGSTS.E [R28+0x5800], desc[UR8][R30.64], P1 ;  /* 0x058000001e1c7fae */ /* 0x0003e40008921848 */
[----:B-1----:R-:W-:Y:S01]  /*2bd80*/  MOV R30, R32 ;  /* 0x00000020001e7202 */ /* 0x002fe20000000f00 */
[----:B------:R-:W-:-:S02]  /*2bd90*/  IMAD.MOV.U32 R31, RZ, RZ, R35 ;  /* 0x000000ffff1f7224 */ /* 0x000fc400078e0023 */
[----:B------:R-:W4:Y:S04]  /*2bda0*/  LDL.LU R35, [R1+0x674] ;  /* 0x0006740001237983 */ /* 0x000f280000300800 */
[----:B------:R-:W4:Y:S04]  /*2bdb0*/  LDL.LU R32, [R1+0x67c] ;  /* 0x00067c0001207983 */ /* 0x000f280000300800 */
[----:B------:R1:W-:Y:S01]  /*2bdc0*/  LDGSTS.E [R28+0x5900], desc[UR8][R30.64], P0 ;  /* 0x059000001e1c7fae */ /* 0x0003e20008121848 */
[----:B------:R-:W-:-:S05]  /*2bdd0*/  IADD3 R38, P2, R38, R0, RZ ;  /* 0x0000000026267210 */ /* 0x000fca0007f5e0ff */
[----:B------:R-:W-:Y:S01]  /*2bde0*/  STL [R1+0x4f4], R38 ;  /* 0x0004f42601007387 */ /* 0x000fe20000100800 */
[----:B------:R-:W-:Y:S01]  /*2bdf0*/  IADD3 R45, P3, R45, R0, RZ ;  /* 0x000000002d2d7210 */ /* 0x000fe20007f7e0ff */
[----:B------:R-:W-:-:S04]  /*2be00*/  IMAD.X R39, R39, 0x1, R2, P2 ;  /* 0x0000000127277824 */ /* 0x000fc800010e0602 */
[----:B------:R-:W-:Y:S01]  /*2be10*/  IMAD.X R46, R46, 0x1, R2, P3 ;  /* 0x000000012e2e7824 */ /* 0x000fe200018e0602 */
[----:B------:R1:W-:Y:S02]  /*2be20*/  STL [R1+0x4f0], R39 ;  /* 0x0004f02701007387 */ /* 0x0003e40000100800 */
[----:B-1----:R-:W-:Y:S02]  /*2be30*/  IMAD.MOV.U32 R31, RZ, RZ, R39 ;  /* 0x000000ffff1f7224 */ /* 0x002fe400078e0027 */
[----:B------:R-:W-:Y:S01]  /*2be40*/  STL [R1+0x4fc], R45 ;  /* 0x0004fc2d01007387 */ /* 0x000fe20000100800 */
[----:B------:R-:W-:-:S03]  /*2be50*/  MOV R30, R38 ;  /* 0x00000026001e7202 */ /* 0x000fc60000000f00 */
[----:B------:R-:W4:Y:S01]  /*2be60*/  LDL.LU R39, [R1+0x670] ;  /* 0x0006700001277983 */ /* 0x000f220000300800 */
[----:B------:R-:W-:-:S03]  /*2be70*/  IADD3 R36, P2, R36, R0, RZ ;  /* 0x0000000024247210 */ /* 0x000fc60007f5e0ff */
[----:B------:R-:W-:Y:S04]  /*2be80*/  STL [R1+0x4f8], R46 ;  /* 0x0004f82e01007387 */ /* 0x000fe80000100800 */
[----:B------:R-:W4:Y:S01]  /*2be90*/  LDL.LU R38, [R1+0x678] ;  /* 0x0006780001267983 */ /* 0x000f220000300800 */
[----:B------:R-:W-:-:S03]  /*2bea0*/  IADD3 R42, P3, R42, R0, RZ ;  /* 0x000000002a2a7210 */ /* 0x000fc60007f7e0ff */
[----:B------:R1:W-:Y:S04]  /*2beb0*/  LDGSTS.E [R28+0x6800], desc[UR8][R30.64], P1 ;  /* 0x068000001e1c7fae */ /* 0x0003e80008921848 */
[----:B------:R-:W-:Y:S01]  /*2bec0*/  STL [R1+0x574], R36 ;  /* 0x0005742401007387 */ /* 0x000fe20000100800 */
[----:B-1----:R-:W-:Y:S02]  /*2bed0*/  IMAD.MOV.U32 R30, RZ, RZ, R45 ;  /* 0x000000ffff1e7224 */ /* 0x002fe400078e002d */
[----:B------:R-:W-:-:S05]  /*2bee0*/  IMAD.MOV.U32 R31, RZ, RZ, R46 ;  /* 0x000000ffff1f7224 */ /* 0x000fca00078e002e */
[----:B------:R1:W-:Y:S02]  /*2bef0*/  LDGSTS.E [R28+0x6900], desc[UR8][R30.64], P0 ;  /* 0x069000001e1c7fae */ /* 0x0003e40008121848 */
[----:B-1----:R-:W-:Y:S01]  /*2bf00*/  IMAD.MOV.U32 R30, RZ, RZ, R36 ;  /* 0x000000ffff1e7224 */ /* 0x002fe200078e0024 */
[----:B---3--:R-:W-:-:S05]  /*2bf10*/  IADD3.X R37, R37, R2, RZ, P2, !PT ;  /* 0x0000000225257210 */ /* 0x008fca00017fe4ff */
[----:B------:R1:W-:Y:S01]  /*2bf20*/  STL [R1+0x570], R37 ;  /* 0x0005702501007387 */ /* 0x0003e20000100800 */
[----:B------:R-:W-:Y:S02]  /*2bf30*/  IMAD.MOV.U32 R31, RZ, RZ, R37 ;  /* 0x000000ffff1f7224 */ /* 0x000fe400078e0025 */
[----:B-----5:R-:W-:Y:S01]  /*2bf40*/  IMAD.X R44, R44, 0x1, R2, P3 ;  /* 0x000000012c2c7824 */ /* 0x020fe200018e0602 */
[----:B------:R-:W-:Y:S04]  /*2bf50*/  STL [R1+0x57c], R42 ;  /* 0x00057c2a01007387 */ /* 0x000fe80000100800 */
[----:B------:R3:W-:Y:S04]  /*2bf60*/  LDGSTS.E [R28+0x7800], desc[UR8][R30.64], P1 ;  /* 0x078000001e1c7fae */ /* 0x0007e80008921848 */
[----:B-1----:R-:W5:Y:S04]  /*2bf70*/  LDL.LU R37, [R1+0x6f4] ;  /* 0x0006f40001257983 */ /* 0x002f680000300800 */
[----:B------:R1:W-:Y:S04]  /*2bf80*/  STL [R1+0x578], R44 ;  /* 0x0005782c01007387 */ /* 0x0003e80000100800 */
[----:B------:R-:W5:Y:S01]  /*2bf90*/  LDL.LU R36, [R1+0x6fc] ;  /* 0x0006fc0001247983 */ /* 0x000f620000300800 */
[----:B---3--:R-:W-:Y:S01]  /*2bfa0*/  IMAD.MOV.U32 R31, RZ, RZ, R44 ;  /* 0x000000ffff1f7224 */ /* 0x008fe200078e002c */
[----:B--2---:R-:W-:-:S02]  /*2bfb0*/  IADD3 R33, P2, R33, R0, RZ ;  /* 0x0000000021217210 */ /* 0x004fc40007f5e0ff */
[----:B------:R-:W-:Y:S01]  /*2bfc0*/  MOV R30, R42 ;  /* 0x0000002a001e7202 */ /* 0x000fe20000000f00 */
[----:B-1----:R-:W2:Y:S01]  /*2bfd0*/  LDL.LU R44, [R1+0x6f0] ;  /* 0x0006f000012c7983 */ /* 0x002ea20000300800 */
[----:B----4-:R-:W-:-:S03]  /*2bfe0*/  IADD3 R34, P3, R34, R0, RZ ;  /* 0x0000000022227210 */ /* 0x010fc60007f7e0ff */
[----:B------:R-:W3:Y:S04]  /*2bff0*/  LDL.LU R42, [R1+0x6f8] ;  /* 0x0006f800012a7983 */ /* 0x000ee80000300800 */
[----:B------:R1:W-:Y:S04]  /*2c000*/  LDGSTS.E [R28+0x7900], desc[UR8][R30.64], P0 ;  /* 0x079000001e1c7fae */ /* 0x0003e80008121848 */
[----:B------:R-:W-:Y:S01]  /*2c010*/  STL [R1+0x5f4], R33 ;  /* 0x0005f42101007387 */ /* 0x000fe20000100800 */
[----:B-1----:R-:W-:Y:S01]  /*2c020*/  MOV R30, R33 ;  /* 0x00000021001e7202 */ /* 0x002fe20000000f00 */
[----:B------:R-:W-:-:S04]  /*2c030*/  IMAD.X R41, R41, 0x1, R2, P2 ;  /* 0x0000000129297824 */ /* 0x000fc800010e0602 */
[----:B------:R-:W-:Y:S01]  /*2c040*/  IMAD.MOV.U32 R31, RZ, RZ, R41 ;  /* 0x000000ffff1f7224 */ /* 0x000fe200078e0029 */
[----:B------:R1:W-:Y:S01]  /*2c050*/  STL [R1+0x5f0], R41 ;  /* 0x0005f02901007387 */ /* 0x0003e20000100800 */
[----:B------:R-:W-:-:S03]  /*2c060*/  IMAD.X R43, R43, 0x1, R2, P3 ;  /* 0x000000012b2b7824 */ /* 0x000fc600018e0602 */
[----:B------:R-:W-:Y:S04]  /*2c070*/  STL [R1+0x5fc], R34 ;  /* 0x0005fc2201007387 */ /* 0x000fe80000100800 */
[----:B------:R4:W-:Y:S04]  /*2c080*/  LDGSTS.E [R28+0x8800], desc[UR8][R30.64], P1 ;  /* 0x088000001e1c7fae */ /* 0x0009e80008921848 */
[----:B-1----:R-:W3:Y:S04]  /*2c090*/  LDL.LU R41, [R1+0x774] ;  /* 0x0007740001297983 */ /* 0x002ee80000300800 */
[----:B------:R1:W-:Y:S04]  /*2c0a0*/  STL [R1+0x5f8], R43 ;  /* 0x0005f82b01007387 */ /* 0x0003e80000100800 */
[----:B------:R-:W3:Y:S01]  /*2c0b0*/  LDL.LU R33, [R1+0x77c] ;  /* 0x00077c0001217983 */ /* 0x000ee20000300800 */
[----:B----4-:R-:W-:-:S03]  /*2c0c0*/  IMAD.MOV.U32 R31, RZ, RZ, R43 ;  /* 0x000000ffff1f7224 */ /* 0x010fc600078e002b */
[----:B-1----:R-:W4:Y:S01]  /*2c0d0*/  LDL.LU R43, [R1+0x770] ;  /* 0x00077000012b7983 */ /* 0x002f220000300800 */
[----:B------:R-:W-:-:S03]  /*2c0e0*/  IMAD.MOV.U32 R30, RZ, RZ, R34 ;  /* 0x000000ffff1e7224 */ /* 0x000fc600078e0022 */
[----:B------:R-:W4:Y:S01]  /*2c0f0*/  LDL.LU R34, [R1+0x778] ;  /* 0x0007780001227983 */ /* 0x000f220000300800 */
[-C--:B------:R-:W-:Y:S02]  /*2c100*/  IADD3 R35, P2, R35, R0.reuse, RZ ;  /* 0x0000000023237210 */ /* 0x080fe40007f5e0ff */
[----:B------:R-:W-:Y:S01]  /*2c110*/  IADD3 R32, P3, R32, R0, RZ ;  /* 0x0000000020207210 */ /* 0x000fe20007f7e0ff */
[----:B------:R1:W-:Y:S04]  /*2c120*/  LDGSTS.E [R28+0x8900], desc[UR8][R30.64], P0 ;  /* 0x089000001e1c7fae */ /* 0x0003e80008121848 */
[----:B------:R1:W-:Y:S02]  /*2c130*/  STL [R1+0x674], R35 ;  /* 0x0006742301007387 */ /* 0x0003e40000100800 */
[----:B-1----:R-:W-:Y:S01]  /*2c140*/  IMAD.MOV.U32 R30, RZ, RZ, R35 ;  /* 0x000000ffff1e7224 */ /* 0x002fe200078e0023 */
[----:B------:R-:W-:-:S05]  /*2c150*/  IADD3.X R39, R39, R2, RZ, P2, !PT ;  /* 0x0000000227277210 */ /* 0x000fca00017fe4ff */
[----:B------:R-:W-:Y:S01]  /*2c160*/  STL [R1+0x670], R39 ;  /* 0x0006702701007387 */ /* 0x000fe20000100800 */
[----:B------:R-:W-:Y:S02]  /*2c170*/  IMAD.MOV.U32 R31, RZ, RZ, R39 ;  /* 0x000000ffff1f7224 */ /* 0x000fe400078e0027 */
[----:B------:R-:W-:Y:S01]  /*2c180*/  IMAD.X R38, R38, 0x1, R2, P3 ;  /* 0x0000000126267824 */ /* 0x000fe200018e0602 */
[----:B------:R-:W-:Y:S04]  /*2c190*/  STL [R1+0x67c], R32 ;  /* 0x00067c2001007387 */ /* 0x000fe80000100800 */
[----:B------:R-:W4:Y:S04]  /*2c1a0*/  LDL.LU R35, [R1+0x7f4] ;  /* 0x0007f40001237983 */ /* 0x000f280000300800 */
[----:B------:R1:W-:Y:S04]  /*2c1b0*/  STL [R1+0x678], R38 ;  /* 0x0006782601007387 */ /* 0x0003e80000100800 */
[----:B------:R1:W-:Y:S04]  /*2c1c0*/  LDGSTS.E [R28+0x9800], desc[UR8][R30.64], P1 ;  /* 0x098000001e1c7fae */ /* 0x0003e80008921848 */
[----:B------:R-:W4:Y:S01]  /*2c1d0*/  LDL.LU R45, [R1+0x7fc] ;  /* 0x0007fc00012d7983 */ /* 0x000f220000300800 */
[----:B-1----:R-:W-:-:S03]  /*2c1e0*/  IMAD.MOV.U32 R31, RZ, RZ, R38 ;  /* 0x000000ffff1f7224 */ /* 0x002fc600078e0026 */
[----:B------:R-:W4:Y:S04]  /*2c1f0*/  LDL.LU R38, [R1+0x7f0] ;  /* 0x0007f00001267983 */ /* 0x000f280000300800 */
[----:B------:R-:W4:Y:S01]  /*2c200*/  LDL.LU R46, [R1+0x7f8] ;  /* 0x0007f800012e7983 */ /* 0x000f220000300800 */
[----:B------:R-:W-:-:S03]  /*2c210*/  MOV R30, R32 ;  /* 0x00000020001e7202 */ /* 0x000fc60000000f00 */
[----:B------:R-:W4:Y:S04]  /*2c220*/  LDL.LU R32, [R1+0x874] ;  /* 0x0008740001207983 */ /* 0x000f280000300800 */
[----:B------:R-:W4:Y:S04]  /*2c230*/  LDL.LU R39, [R1+0x87c] ;  /* 0x00087c0001277983 */ /* 0x000f280000300800 */
[----:B------:R1:W-:Y:S01]  /*2c240*/  LDGSTS.E [R28+0x9900], desc[UR8][R30.64], P0 ;  /* 0x099000001e1c7fae */ /* 0x0003e20008121848 */
[----:B-----5:R-:W-:-:S05]  /*2c250*/  IADD3 R37, P2, R37, R0, RZ ;  /* 0x0000000025257210 */ /* 0x020fca0007f5e0ff */
[----:B------:R5:W-:Y:S01]  /*2c260*/  STL [R1+0x6f4], R37 ;  /* 0x0006f42501007387 */ /* 0x000be20000100800 */
[----:B------:R-:W-:Y:S01]  /*2c270*/  IADD3 R36, P3, R36, R0, RZ ;  /* 0x0000000024247210 */ /* 0x000fe20007f7e0ff */
[----:B--2---:R-:W-:Y:S01]  /*2c280*/  IMAD.X R44, R44, 0x1, R2, P2 ;  /* 0x000000012c2c7824 */ /* 0x004fe200010e0602 */
[----:B-1----:R-:W-:-:S03]  /*2c290*/  MOV R30, R37 ;  /* 0x00000025001e7202 */ /* 0x002fc60000000f00 */
[----:B---3--:R-:W-:Y:S01]  /*2c2a0*/  IMAD.X R42, R42, 0x1, R2, P3 ;  /* 0x000000012a2a7824 */ /* 0x008fe200018e0602 */
[----:B------:R1:W-:Y:S01]  /*2c2b0*/  STL [R1+0x6f0], R44 ;  /* 0x0006f02c01007387 */ /* 0x0003e20000100800 */
[----:B------:R-:W-:-:S03]  /*2c2c0*/  IMAD.MOV.U32 R31, RZ, RZ, R44 ;  /* 0x000000ffff1f7224 */ /* 0x000fc600078e002c */
[----:B------:R-:W-:Y:S04]  /*2c2d0*/  STL [R1+0x6fc], R36 ;  /* 0x0006fc2401007387 */ /* 0x000fe80000100800 */
[----:B-----5:R-:W2:Y:S04]  /*2c2e0*/  LDL.LU R37, [R1+0x870] ;  /* 0x0008700001257983 */ /* 0x020ea80000300800 */
[----:B------:R3:W-:Y:S04]  /*2c2f0*/  STL [R1+0x6f8], R42 ;  /* 0x0006f82a01007387 */ /* 0x0007e80000100800 */
[----:B-1----:R-:W5:Y:S04]  /*2c300*/  LDL.LU R44, [R1+0x878] ;  /* 0x00087800012c7983 */ /* 0x002f680000300800 */
[----:B------:R1:W-:Y:S02]  /*2c310*/  LDGSTS.E [R28+0xa800], desc[UR8][R30.64], P1 ;  /* 0x0a8000001e1c7fae */ /* 0x0003e40008921848 */
[----:B-1----:R-:W-:-:S02]  /*2c320*/  IMAD.MOV.U32 R30, RZ, RZ, R36 ;  /* 0x000000ffff1e7224 */ /* 0x002fc400078e0024 */
[----:B------:R-:W-:Y:S02]  /*2c330*/  IMAD.MOV.U32 R31, RZ, RZ, R42 ;  /* 0x000000ffff1f7224 */ /* 0x000fe400078e002a */
[----:B---3--:R-:W3:Y:S01]  /*2c340*/  LDL.LU R42, [R1+0x8f4] ;  /* 0x0008f400012a7983 */ /* 0x008ee20000300800 */
[----:B------:R-:W-:-:S03]  /*2c350*/  IADD3 R41, P2, R41, R0, RZ ;  /* 0x0000000029297210 */ /* 0x000fc60007f5e0ff */
[----:B------:R-:W3:Y:S01]  /*2c360*/  LDL.LU R36, [R1+0x8fc] ;  /* 0x0008fc0001247983 */ /* 0x000ee20000300800 */
[----:B------:R-:W-:-:S03]  /*2c370*/  IADD3 R33, P3, R33, R0, RZ ;  /* 0x0000000021217210 */ /* 0x000fc60007f7e0ff */
[----:B------:R-:W-:Y:S04]  /*2c380*/  STL [R1+0x774], R41 ;  /* 0x0007742901007387 */ /* 0x000fe80000100800 */
[----:B------:R1:W-:Y:S01]  /*2c390*/  LDGSTS.E [R28+0xa900], desc[UR8][R30.64], P0 ;  /* 0x0a9000001e1c7fae */ /* 0x0003e20008121848 */
[----:B----4-:R-:W-:Y:S01]  /*2c3a0*/  IADD3.X R43, R43, R2, RZ, P2, !PT ;  /* 0x000000022b2b7210 */ /* 0x010fe200017fe4ff */
[----:B------:R-:W-:-:S04]  /*2c3b0*/  IMAD.X R34, R34, 0x1, R2, P3 ;  /* 0x0000000122227824 */ /* 0x000fc800018e0602 */
[----:B------:R4:W-:Y:S04]  /*2c3c0*/  STL [R1+0x770], R43 ;  /* 0x0007702b01007387 */ /* 0x0009e80000100800 */
[----:B------:R-:W-:Y:S01]  /*2c3d0*/  STL [R1+0x77c], R33 ;  /* 0x00077c2101007387 */ /* 0x000fe20000100800 */
[----:B-1----:R-:W-:-:S03]  /*2c3e0*/  IMAD.MOV.U32 R31, RZ, RZ, R43 ;  /* 0x000000ffff1f7224 */ /* 0x002fc600078e002b */
[----:B----4-:R-:W4:Y:S01]  /*2c3f0*/  LDL.LU R43, [R1+0x8f0] ;  /* 0x0008f000012b7983 */ /* 0x010f220000300800 */
        /* <DEDUP_REMOVED lines=27> */
[----:B------:R1:W-:Y:S01]  /*2c5b0*/  LDGSTS.E [R28+0xc900], desc[UR8][R30.64], P0 ;  /* 0x0c9000001e1c7fae */ /* 0x0003e20008121848 */
[----:B--2---:R-:W-:Y:S01]  /*2c5c0*/  IADD3.X R37, R37, R2, RZ, P2, !PT ;  /* 0x0000000225257210 */ /* 0x004fe200017fe4ff */
[----:B-1----:R-:W-:-:S04]  /*2c5d0*/  IMAD.MOV.U32 R30, RZ, RZ, R32 ;  /* 0x000000ffff1e7224 */ /* 0x002fc800078e0020 */
        /* <DEDUP_REMOVED lines=8> */
[----:B--2---:R-:W-:Y:S01]  /*2c660*/  IMAD.MOV.U32 R31, RZ, RZ, R44 ;  /* 0x000000ffff1f7224 */ /* 0x004fe200078e002c */
[----:B---3--:R-:W-:-:S02]  /*2c670*/  IADD3 R42, P2, R42, R0, RZ ;  /* 0x000000002a2a7210 */ /* 0x008fc40007f5e0ff */
[----:B------:R-:W-:Y:S01]  /*2c680*/  MOV R30, R39 ;  /* 0x00000027001e7202 */ /* 0x000fe20000000f00 */
[----:B-1----:R-:W2:Y:S01]  /*2c690*/  LDL.LU R44, [R1+0x200] ;  /* 0x00020000012c7983 */ /* 0x002ea20000300800 */
[----:B------:R-:W-:-:S03]  /*2c6a0*/  IADD3 R36, P3, R36, R0, RZ ;  /* 0x0000000024247210 */ /* 0x000fc60007f7e0ff */
[----:B------:R1:W-:Y:S04]  /*2c6b0*/  LDGSTS.E [R28+0xd900], desc[UR8][R30.64], P0 ;  /* 0x0d9000001e1c7fae */ /* 0x0003e80008121848 */
[----:B------:R-:W3:Y:S04]  /*2c6c0*/  LDL.LU R39, [R1+0x208] ;  /* 0x0002080001277983 */ /* 0x000ee80000300800 */
[----:B------:R-:W-:Y:S01]  /*2c6d0*/  STL [R1+0x8f4], R42 ;  /* 0x0008f42a01007387 */ /* 0x000fe20000100800 */
[----:B-1----:R-:W-:Y:S01]  /*2c6e0*/  MOV R30, R42 ;  /* 0x0000002a001e7202 */ /* 0x002fe20000000f00 */
[----:B----4-:R-:W-:-:S04]  /*2c6f0*/  IMAD.X R43, R43, 0x1, R2, P2 ;  /* 0x000000012b2b7824 */ /* 0x010fc800010e0602 */
[----:B------:R-:W-:Y:S01]  /*2c700*/  IMAD.MOV.U32 R31, RZ, RZ, R43 ;  /* 0x000000ffff1f7224 */ /* 0x000fe200078e002b */
[----:B------:R1:W-:Y:S01]  /*2c710*/  STL [R1+0x8f0], R43 ;  /* 0x0008f02b01007387 */ /* 0x0003e20000100800 */
[----:B------:R-:W-:-:S03]  /*2c720*/  IMAD.X R41, R41, 0x1, R2, P3 ;  /* 0x0000000129297824 */ /* 0x000fc600018e0602 */
[----:B------:R4:W-:Y:S04]  /*2c730*/  STL [R1+0x8fc], R36 ;  /* 0x0008fc2401007387 */ /* 0x0009e80000100800 */
[----:B------:R4:W-:Y:S04]  /*2c740*/  LDGSTS.E [R28+0xe800], desc[UR8][R30.64], P1 ;  /* 0x0e8000001e1c7fae */ /* 0x0009e80008921848 */
[----:B------:R-:W-:Y:S04]  /*2c750*/  STL [R1+0x8f8], R41 ;  /* 0x0008f82901007387 */ /* 0x000fe80000100800 */
[----:B-1----:R-:W3:Y:S01]  /*2c760*/  LDL.LU R43, [R1+0x280] ;  /* 0x00028000012b7983 */ /* 0x002ee20000300800 */
[----:B----4-:R-:W-:-:S03]  /*2c770*/  IMAD.MOV.U32 R30, RZ, RZ, R36 ;  /* 0x000000ffff1e7224 */ /* 0x010fc600078e0024 */
[----:B------:R-:W4:Y:S04]  /*2c780*/  LDL.LU R36, [R1+0x284] ;  /* 0x0002840001247983 */ /* 0x000f280000300800 */
[----:B------:R-:W4:Y:S04]  /*2c790*/  LDL.LU R46, [R1+0x288] ;  /* 0x00028800012e7983 */ /* 0x000f280000300800 */
[----:B------:R-:W4:Y:S01]  /*2c7a0*/  LDL.LU R45, [R1+0x28c] ;  /* 0x00028c00012d7983 */ /* 0x000f220000300800 */
[-C--:B------:R-:W-:Y:S01]  /*2c7b0*/  IADD3 R34, P2, R34, R0.reuse, RZ ;  /* 0x0000000022227210 */ /* 0x080fe20007f5e0ff */
[----:B------:R-:W-:Y:S01]  /*2c7c0*/  IMAD.MOV.U32 R31, RZ, RZ, R41 ;  /* 0x000000ffff1f7224 */ /* 0x000fe200078e0029 */
[----:B------:R-:W-:-:S03]  /*2c7d0*/  IADD3 R33, P3, R33, R0, RZ ;  /* 0x0000000021217210 */ /* 0x000fc60007f7e0ff */
[----:B------:R1:W-:Y:S04]  /*2c7e0*/  STL [R1+0x974], R34 ;  /* 0x0009742201007387 */ /* 0x0003e80000100800 */
[----:B------:R1:W-:Y:S02]  /*2c7f0*/  LDGSTS.E [R28+0xe900], desc[UR8][R30.64], P0 ;  /* 0x0e9000001e1c7fae */ /* 0x0003e40008121848 */
[----:B-1----:R-:W-:Y:S01]  /*2c800*/  IMAD.MOV.U32 R30, RZ, RZ, R34 ;  /* 0x000000ffff1e7224 */ /* 0x002fe200078e0022 */
[----:B------:R-:W-:-:S05]  /*2c810*/  IADD3.X R38, R38, R2, RZ, P2, !PT ;  /* 0x0000000226267210 */ /* 0x000fca00017fe4ff */
[----:B------:R1:W-:Y:S01]  /*2c820*/  STL [R1+0x970], R38 ;  /* 0x0009702601007387 */ /* 0x0003e20000100800 */
[----:B------:R-:W-:Y:S02]  /*2c830*/  IMAD.MOV.U32 R31, RZ, RZ, R38 ;  /* 0x000000ffff1f7224 */ /* 0x000fe400078e0026 */
[----:B------:R-:W-:Y:S01]  /*2c840*/  IMAD.X R35, R35, 0x1, R2, P3 ;  /* 0x0000000123237824 */ /* 0x000fe200018e0602 */
[----:B------:R-:W-:Y:S04]  /*2c850*/  STL [R1+0x97c], R33 ;  /* 0x00097c2101007387 */ /* 0x000fe80000100800 */
[----:B------:R-:W4:Y:S04]  /*2c860*/  LDL.LU R34, [R1+0x304] ;  /* 0x0003040001227983 */ /* 0x000f280000300800 */
[----:B------:R1:W-:Y:S04]  /*2c870*/  STL [R1+0x978], R35 ;  /* 0x0009782301007387 */ /* 0x0003e80000100800 */
[----:B------:R1:W-:Y:S04]  /*2c880*/  LDGSTS.E [R28+0xf800], desc[UR8][R30.64], P1 ;  /* 0x0f8000001e1c7fae */ /* 0x0003e80008921848 */
[----:B-1----:R-:W4:Y:S01]  /*2c890*/  LDL.LU R38, [R1+0x30c] ;  /* 0x00030c0001267983 */ /* 0x002f220000300800 */
[----:B------:R-:W-:-:S03]  /*2c8a0*/  IMAD.MOV.U32 R31, RZ, RZ, R35 ;  /* 0x000000ffff1f7224 */ /* 0x000fc600078e0023 */
[----:B------:R-:W4:Y:S04]  /*2c8b0*/  LDL.LU R35, [R1+0x300] ;  /* 0x0003000001237983 */ /* 0x000f280000300800 */
[----:B------:R-:W4:Y:S01]  /*2c8c0*/  LDL.LU R41, [R1+0x308] ;  /* 0x0003080001297983 */ /* 0x000f220000300800 */
[----:B------:R-:W-:-:S03]  /*2c8d0*/  MOV R30, R33 ;  /* 0x00000021001e7202 */ /* 0x000fc60000000f00 */
[----:B------:R-:W4:Y:S04]  /*2c8e0*/  LDL.LU R33, [R1+0x384] ;  /* 0x0003840001217983 */ /* 0x000f280000300800 */
[----:B------:R-:W4:Y:S04]  /*2c8f0*/  LDL.LU R42, [R1+0x38c] ;  /* 0x00038c00012a7983 */ /* 0x000f280000300800 */
[----:B------:R1:W-:Y:S01]  /*2c900*/  LDGSTS.E [R28+0xf900], desc[UR8][R30.64], P0 ;  /* 0x0f9000001e1c7fae */ /* 0x0003e20008121848 */
[-C--:B-----5:R-:W-:Y:S02]  /*2c910*/  IADD3 R37, P2, R37, R0.reuse, RZ ;  /* 0x0000000025257210 */ /* 0x0a0fe40007f5e0ff */
[----:B------:R-:W-:-:S03]  /*2c920*/  IADD3 R32, P3, R32, R0, RZ ;  /* 0x0000000020207210 */ /* 0x000fc60007f7e0ff */
[----:B------:R5:W-:Y:S01]  /*2c930*/  STL [R1+0x204], R37 ;  /* 0x0002042501007387 */ /* 0x000be20000100800 */
[----:B--2---:R-:W-:-:S03]  /*2c940*/  IMAD.X R44, R44, 0x1, R2, P2 ;  /* 0x000000012c2c7824 */ /* 0x004fc600010e0602 */
[----:B------:R-:W-:Y:S01]  /*2c950*/  STL [R1+0x20c], R32 ;  /* 0x00020c2001007387 */ /* 0x000fe20000100800 */
[----:B-1----:R-:W-:-:S03]  /*2c960*/  IMAD.MOV.U32 R30, RZ, RZ, R37 ;  /* 0x000000ffff1e7224 */ /* 0x002fc600078e0025 */
[----:B------:R1:W-:Y:S01]  /*2c970*/  STL [R1+0x200], R44 ;  /* 0x0002002c01007387 */ /* 0x0003e20000100800 */
[----:B------:R-:W-:-:S03]  /*2c980*/  LOP3.LUT R28, R29, 0x50, RZ, 0x3c, !PT ;  /* 0x000000501d1c7812 */ /* 0x000fc600078e3cff */
[----:B-----5:R-:W2:Y:S01]  /*2c990*/  LDL.LU R37, [R1+0x380] ;  /* 0x0003800001257983 */ /* 0x020ea20000300800 */
[----:B------:R-:W-:Y:S02]  /*2c9a0*/  IMAD.MOV.U32 R31, RZ, RZ, R44 ;  /* 0x000000ffff1f7224 */ /* 0x000fe400078e002c */
[----:B------:R-:W-:Y:S01]  /*2c9b0*/  VIADD R28, R28, UR7 ;  /* 0x000000071c1c7c36 */ /* 0x000fe20008000000 */
[----:B-1----:R-:W5:Y:S01]  /*2c9c0*/  LDL.LU R44, [R1+0x388] ;  /* 0x00038800012c7983 */ /* 0x002f620000300800 */
[----:B---3--:R-:W-:-:S03]  /*2c9d0*/  IADD3.X R39, R39, R2, RZ, P3, !PT ;  /* 0x0000000227277210 */ /* 0x008fc60001ffe4ff */
[----:B------:R1:W-:Y:S04]  /*2c9e0*/  LDGSTS.E [R28+0xa00], desc[UR8][R30.64], P1 ;  /* 0x00a000001e1c7fae */ /* 0x0003e80008921848 */
[----:B------:R3:W-:Y:S01]  /*2c9f0*/  STL [R1+0x208], R39 ;  /* 0x0002082701007387 */ /* 0x0007e20000100800 */
[----:B-1----:R-:W-:Y:S01]  /*2ca00*/  IMAD.MOV.U32 R30, RZ, RZ, R32 ;  /* 0x000000ffff1e7224 */ /* 0x002fe200078e0020 */
[----:B------:R-:W-:Y:S02]  /*2ca10*/  MOV R31, R39 ;  /* 0x00000027001f7202 */ /* 0x000fe40000000f00 */
[----:B---3--:R-:W3:Y:S04]  /*2ca20*/  LDL.LU R39, [R1+0x404] ;  /* 0x0004040001277983 */ /* 0x008ee80000300800 */
[----:B------:R-:W3:Y:S04]  /*2ca30*/  LDL.LU R32, [R1+0x40c] ;  /* 0x00040c0001207983 */ /* 0x000ee80000300800 */
[----:B------:R1:W-:Y:S01]  /*2ca40*/  LDGSTS.E [R28+0xb00], desc[UR8][R30.64], P0 ;  /* 0x00b000001e1c7fae */ /* 0x0003e20008121848 */
[----:B----4-:R-:W-:-:S05]  /*2ca50*/  IADD3 R36, P2, R36, R0, RZ ;  /* 0x0000000024247210 */ /* 0x010fca0007f5e0ff */
[--C-:B------:R-:W-:Y:S01]  /*2ca60*/  IMAD.X R43, R43, 0x1, R2.reuse, P2 ;  /* 0x000000012b2b7824 */ /* 0x100fe200010e0602 */
[----:B------:R-:W-:Y:S01]  /*2ca70*/  IADD3 R45, P3, R45, R0, RZ ;  /* 0x000000002d2d7210 */ /* 0x000fe20007f7e0ff */
[----:B------:R-:W-:Y:S03]  /*2ca80*/  STL [R1+0x284], R36 ;  /* 0x0002842401007387 */ /* 0x000fe60000100800 */
[----:B-1----:R-:W-:Y:S01]  /*2ca90*/  MOV R31, R43 ;  /* 0x0000002b001f7202 */ /* 0x002fe20000000f00 */
[----:B------:R1:W-:Y:S01]  /*2caa0*/  STL [R1+0x280], R43 ;  /* 0x0002802b01007387 */ /* 0x0003e20000100800 */
[----:B------:R-:W-:-:S03]  /*2cab0*/  IMAD.X R46, R46, 0x1, R2, P3 ;  /* 0x000000012e2e7824 */ /* 0x000fc600018e0602 */
[----:B------:R-:W-:Y:S01]  /*2cac0*/  STL [R1+0x28c], R45 ;  /* 0x00028c2d01007387 */ /* 0x000fe20000100800 */
[----:B------:R-:W-:-:S03]  /*2cad0*/  IMAD.MOV.U32 R30, RZ, RZ, R36 ;  /* 0x000000ffff1e7224 */ /* 0x000fc600078e0024 */
[----:B-1----:R-:W4:Y:S04]  /*2cae0*/  LDL.LU R43, [R1+0x400] ;  /* 0x00040000012b7983 */ /* 0x002f280000300800 */
[----:B------:R-:W-:Y:S04]  /*2caf0*/  STL [R1+0x288], R46 ;  /* 0x0002882e01007387 */ /* 0x000fe80000100800 */
[----:B------:R-:W4:Y:S04]  /*2cb00*/  LDL.LU R36, [R1+0x408] ;  /* 0x0004080001247983 */ /* 0x000f280000300800 */
[----:B------:R1:W-:Y:S02]  /*2cb10*/  LDGSTS.E [R28+0x1a00], desc[UR8][R30.64], P1 ;  /* 0x01a000001e1c7fae */ /* 0x0003e40008921848 */
[----:B-1----:R-:W-:-:S02]  /*2cb20*/  IMAD.MOV.U32 R30, RZ, RZ, R45 ;  /* 0x000000ffff1e7224 */ /* 0x002fc400078e002d */
[----:B------:R-:W-:-:S05]  /*2cb30*/  IMAD.MOV.U32 R31, RZ, RZ, R46 ;  /* 0x000000ffff1f7224 */ /* 0x000fca00078e002e */
[----:B------:R1:W-:Y:S01]  /*2cb40*/  LDGSTS.E [R28+0x1b00], desc[UR8][R30.64], P0 ;  /* 0x01b000001e1c7fae */ /* 0x0003e20008121848 */
[----:B------:R-:W-:-:S05]  /*2cb50*/  IADD3 R34, P2, R34, R0, RZ ;  /* 0x0000000022227210 */ /* 0x000fca0007f5e0ff */
[----:B------:R1:W-:Y:S02]  /*2cb60*/  STL [R1+0x304], R34 ;  /* 0x0003042201007387 */ /* 0x0003e40000100800 */
[----:B-1----:R-:W-:Y:S01]  /*2cb70*/  IMAD.MOV.U32 R30, RZ, RZ, R34 ;  /* 0x000000ffff1e7224 */ /* 0x002fe200078e0022 */
[----:B------:R-:W-:Y:S01]  /*2cb80*/  IADD3 R38, P3, R38, R0, RZ ;  /* 0x0000000026267210 */ /* 0x000fe20007f7e0ff */
[----:B------:R-:W-:-:S03]  /*2cb90*/  IMAD.X R35, R35, 0x1, R2, P2 ;  /* 0x0000000123237824 */ /* 0x000fc600010e0602 */
[----:B------:R-:W-:Y:S02]  /*2cba0*/  IADD3.X R41, R41, R2, RZ, P3, !PT ;  /* 0x0000000229297210 */ /* 0x000fe40001ffe4ff */
[----:B------:R1:W-:Y:S01]  /*2cbb0*/  STL [R1+0x300], R35 ;  /* 0x0003002301007387 */ /* 0x0003e20000100800 */
[----:B------:R-:W-:-:S03]  /*2cbc0*/  IMAD.MOV.U32 R31, RZ, RZ, R35 ;  /* 0x000000ffff1f7224 */ /* 0x000fc600078e0023 */
[----:B------:R-:W-:Y:S04]  /*2cbd0*/  STL [R1+0x30c], R38 ;  /* 0x00030c2601007387 */ /* 0x000fe80000100800 */
[----:B------:R-:W4:Y:S01]  /*2cbe0*/  LDL.LU R34, [R1+0x484] ;  /* 0x0004840001227983 */ /* 0x000f220000300800 */
[----:B------:R-:W-:-:S03]  /*2cbf0*/  IADD3 R33, P2, R33, R0, RZ ;  /* 0x0000000021217210 */ /* 0x000fc60007f5e0ff */
[----:B------:R1:W-:Y:S04]  /*2cc00*/  STL [R1+0x308], R41 ;  /* 0x0003082901007387 */ /* 0x0003e80000100800 */
[----:B------:R1:W-:Y:S04]  /*2cc10*/  LDGSTS.E [R28+0x2a00], desc[UR8][R30.64], P1 ;  /* 0x02a000001e1c7fae */ /* 0x0003e80008921848 */
[----:B-1----:R-:W4:Y:S01]  /*2cc20*/  LDL.LU R35, [R1+0x48c] ;  /* 0x00048c0001237983 */ /* 0x002f220000300800 */
[----:B------:R-:W-:Y:S02]  /*2cc30*/  IADD3 R42, P3, R42, R0, RZ ;  /* 0x000000002a2a7210 */ /* 0x000fe40007f7e0ff */
[----:B------:R-:W-:-:S02]  /*2cc40*/  MOV R31, R41 ;  /* 0x00000029001f7202 */ /* 0x000fc40000000f00 */
[----:B------:R-:W4:Y:S01]  /*2cc50*/  LDL.LU R41, [R1+0x480] ;  /* 0x0004800001297983 */ /* 0x000f220000300800 */
[----:B------:R-:W-:-:S03]  /*2cc60*/  IMAD.MOV.U32 R30, RZ, RZ, R38 ;  /* 0x000000ffff1e7224 */ /* 0x000fc600078e0026 */
[----:B------:R-:W4:Y:S04]  /*2cc70*/  LDL.LU R38, [R1+0x488] ;  /* 0x0004880001267983 */ /* 0x000f280000300800 */
[----:B------:R1:W-:Y:S04]  /*2cc80*/  LDGSTS.E [R28+0x2b00], desc[UR8][R30.64], P0 ;  /* 0x02b000001e1c7fae */ /* 0x0003e80008121848 */
[----:B------:R-:W-:Y:S01]  /*2cc90*/  STL [R1+0x384], R33 ;  /* 0x0003842101007387 */ /* 0x000fe20000100800 */
[----:B--2---:R-:W-:Y:S02]  /*2cca0*/  IMAD.X R37, R37, 0x1, R2, P2 ;  /* 0x0000000125257824 */ /* 0x004fe400010e0602 */
[----:B-1----:R-:W-:-:S03]  /*2ccb0*/  IMAD.MOV.U32 R30, RZ, RZ, R33 ;  /* 0x000000ffff1e7224 */ /* 0x002fc600078e0021 */
[----:B------:R1:W-:Y:S01]  /*2ccc0*/  STL [R1+0x380], R37 ;  /* 0x0003802501007387 */ /* 0x0003e20000100800 */
[----:B-----5:R-:W-:Y:S01]  /*2ccd0*/  IMAD.X R44, R44, 0x1, R2, P3 ;  /* 0x000000012c2c7824 */ /* 0x020fe200018e0602 */
[----:B------:R-:W-:Y:S02]  /*2cce0*/  MOV R31, R37 ;  /* 0x00000025001f7202 */ /* 0x000fe40000000f00 */
[----:B------:R-:W-:Y:S04]  /*2ccf0*/  STL [R1+0x38c], R42 ;  /* 0x00038c2a01007387 */ /* 0x000fe80000100800 */
[----:B------:R2:W-:Y:S04]  /*2cd00*/  LDGSTS.E [R28+0x3a00], desc[UR8][R30.64], P1 ;  /* 0x03a000001e1c7fae */ /* 0x0005e80008921848 */
[----:B-1----:R-:W5:Y:S04]  /*2cd10*/  LDL.LU R37, [R1+0x504] ;  /* 0x0005040001257983 */ /* 0x002f680000300800 */
[----:B------:R1:W-:Y:S04]  /*2cd20*/  STL [R1+0x388], R44 ;  /* 0x0003882c01007387 */ /* 0x0003e80000100800 */
[----:B------:R-:W5:Y:S01]  /*2cd30*/  LDL.LU R33, [R1+0x50c] ;  /* 0x00050c0001217983 */ /* 0x000f620000300800 */
[----:B--2---:R-:W-:Y:S01]  /*2cd40*/  IMAD.MOV.U32 R31, RZ, RZ, R44 ;  /* 0x000000ffff1f7224 */ /* 0x004fe200078e002c */
[----:B---3--:R-:W-:-:S02]  /*2cd50*/  IADD3 R39, P2, R39, R0, RZ ;  /* 0x0000000027277210 */ /* 0x008fc40007f5e0ff */
[----:B-1----:R-:W2:Y:S01]  /*2cd60*/  LDL.LU R44, [R1+0x500] ;  /* 0x00050000012c7983 */ /* 0x002ea20000300800 */
[----:B------:R-:W-:-:S03]  /*2cd70*/  IMAD.MOV.U32 R30, RZ, RZ, R42 ;  /* 0x000000ffff1e7224 */ /* 0x000fc600078e002a */
[----:B------:R-:W3:Y:S01]  /*2cd80*/  LDL.LU R42, [R1+0x508] ;  /* 0x00050800012a7983 */ /* 0x000ee20000300800 */
[----:B------:R-:W-:-:S03]  /*2cd90*/  IADD3 R32, P3, R32, R0, RZ ;  /* 0x0000000020207210 */ /* 0x000fc60007f7e0ff */
[----:B------:R1:W-:Y:S04]  /*2cda0*/  STL [R1+0x404], R39 ;  /* 0x0004042701007387 */ /* 0x0003e80000100800 */
[----:B------:R1:W-:Y:S02]  /*2cdb0*/  LDGSTS.E [R28+0x3b00], desc[UR8][R30.64], P0 ;  /* 0x03b000001e1c7fae */ /* 0x0003e40008121848 */
[----:B-1----:R-:W-:Y:S02]  /*2cdc0*/  IMAD.MOV.U32 R30, RZ, RZ, R39 ;  /* 0x000000ffff1e7224 */ /* 0x002fe400078e0027 */
[----:B----4-:R-:W-:-:S05]  /*2cdd0*/  IMAD.X R43, R43, 0x1, R2, P2 ;  /* 0x000000012b2b7824 */ /* 0x010fca00010e0602 */
[----:B------:R1:W-:Y:S01]  /*2cde0*/  STL [R1+0x400], R43 ;  /* 0x0004002b01007387 */ /* 0x0003e20000100800 */
[----:B------:R-:W-:-:S03]  /*2cdf0*/  IADD3.X R36, R36, R2, RZ, P3, !PT ;  /* 0x0000000224247210 */ /* 0x000fc60001ffe4ff */
[----:B------:R4:W-:Y:S04]  /*2ce00*/  STL [R1+0x40c], R32 ;  /* 0x00040c2001007387 */ /* 0x0009e80000100800 */
[----:B------:R-:W3:Y:S01]  /*2ce10*/  LDL.LU R39, [R1+0x584] ;  /* 0x0005840001277983 */ /* 0x000ee20000300800 */
[----:B------:R-:W-:-:S03]  /*2ce20*/  IMAD.MOV.U32 R31, RZ, RZ, R43 ;  /* 0x000000ffff1f7224 */ /* 0x000fc600078e002b */
[----:B------:R4:W-:Y:S04]  /*2ce30*/  STL [R1+0x408], R36 ;  /* 0x0004082401007387 */ /* 0x0009e80000100800 */
[----:B------:R-:W3:Y:S04]  /*2ce40*/  LDL.LU R45, [R1+0x58c] ;  /* 0x00058c00012d7983 */ /* 0x000ee80000300800 */
[----:B-1----:R-:W3:Y:S04]  /*2ce50*/  LDL.LU R43, [R1+0x580] ;  /* 0x00058000012b7983 */ /* 0x002ee80000300800 */
[----:B------:R-:W3:Y:S04]  /*2ce60*/  LDL.LU R46, [R1+0x588] ;  /* 0x00058800012e7983 */ /* 0x000ee80000300800 */
[----:B------:R1:W-:Y:S02]  /*2ce70*/  LDGSTS.E [R28+0x4a00], desc[UR8][R30.64], P1 ;  /* 0x04a000001e1c7fae */ /* 0x0003e40008921848 */
[----:B-1----:R-:W-:Y:S01]  /*2ce80*/  IMAD.MOV.U32 R30, RZ, RZ, R32 ;  /* 0x000000ffff1e7224 */ /* 0x002fe200078e0020 */
[----:B------:R-:W-:Y:S01]  /*2ce90*/  MOV R31, R36 ;  /* 0x00000024001f7202 */ /* 0x000fe20000000f00 */
[----:B----4-:R-:W4:Y:S04]  /*2cea0*/  LDL.LU R32, [R1+0x604] ;  /* 0x0006040001207983 */ /* 0x010f280000300800 */
[----:B------:R-:W4:Y:S04]  /*2ceb0*/  LDL.LU R36, [R1+0x60c] ;  /* 0x00060c0001247983 */ /* 0x000f280000300800 */
[----:B------:R1:W-:Y:S01]  /*2cec0*/  LDGSTS.E [R28+0x4b00], desc[UR8][R30.64], P0 ;  /* 0x04b000001e1c7fae */ /* 0x0003e20008121848 */
[----:B------:R-:W-:-:S05]  /*2ced0*/  IADD3 R34, P2, R34, R0, RZ ;  /* 0x0000000022227210 */ /* 0x000fca0007f5e0ff */
[----:B------:R1:W-:Y:S02]  /*2cee0*/  STL [R1+0x484], R34 ;  /* 0x0004842201007387 */ /* 0x0003e40000100800 */
[----:B-1----:R-:W-:Y:S01]  /*2cef0*/  IMAD.MOV.U32 R30, RZ, RZ, R34 ;  /* 0x000000ffff1e7224 */ /* 0x002fe200078e0022 */
[----:B------:R-:W-:Y:S01]  /*2cf00*/  IADD3 R35, P3, R35, R0, RZ ;  /* 0x0000000023237210 */ /* 0x000fe20007f7e0ff */
[----:B------:R-:W-:-:S04]  /*2cf10*/  IMAD.X R41, R41, 0x1, R2, P2 ;  /* 0x0000000129297824 */ /* 0x000fc800010e0602 */
[----:B------:R-:W-:Y:S01]  /*2cf20*/  IMAD.X R38, R38, 0x1, R2, P3 ;  /* 0x0000000126267824 */ /* 0x000fe200018e0602 */
[----:B------:R1:W-:Y:S04]  /*2cf30*/  STL [R1+0x480], R41 ;  /* 0x0004802901007387 */ /* 0x0003e80000100800 */
[----:B------:R5:W-:Y:S01]  /*2cf40*/  STL [R1+0x48c], R35 ;  /* 0x00048c2301007387 */ /* 0x000be20000100800 */
[----:B------:R-:W-:-:S03]  /*2cf50*/  MOV R31, R41 ;  /* 0x00000029001f7202 */ /* 0x000fc60000000f00 */
[----:B------:R-:W4:Y:S04]  /*2cf60*/  LDL.LU R34, [R1+0x600] ;  /* 0x0006000001227983 */ /* 0x000f280000300800 */
[----:B------:R5:W-:Y:S04]  /*2cf70*/  STL [R1+0x488], R38 ;  /* 0x0004882601007387 */ /* 0x000be80000100800 */
[----:B-1----:R-:W4:Y:S04]  /*2cf80*/  LDL.LU R41, [R1+0x608] ;  /* 0x0006080001297983 */ /* 0x002f280000300800 */
[----:B------:R1:W-:Y:S01]  /*2cf90*/  LDGSTS.E [R28+0x5a00], desc[UR8][R30.64], P1 ;  /* 0x05a000001e1c7fae */ /* 0x0003e20008921848 */
[----:B-----5:R-:W-:Y:S01]  /*2cfa0*/  IADD3 R37, P2, R37, R0, RZ ;  /* 0x0000000025257210 */ /* 0x020fe20007f5e0ff */
[----:B-1----:R-:W-:-:S02]  /*2cfb0*/  IMAD.MOV.U32 R30, RZ, RZ, R35 ;  /* 0x000000ffff1e7224 */ /* 0x002fc400078e0023 */
[----:B------:R-:W-:Y:S01]  /*2cfc0*/  IMAD.MOV.U32 R31, RZ, RZ, R38 ;  /* 0x000000ffff1f7224 */ /* 0x000fe200078e0026 */
[----:B------:R-:W5:Y:S01]  /*2cfd0*/  LDL.LU R35, [R1+0x684] ;  /* 0x0006840001237983 */ /* 0x000f620000300800 */
[----:B------:R-:W-:-:S03]  /*2cfe0*/  IADD3 R33, P3, R33, R0, RZ ;  /* 0x0000000021217210 */ /* 0x000fc60007f7e0ff */
[----:B------:R-:W5:Y:S01]  /*2cff0*/  LDL.LU R38, [R1+0x68c] ;  /* 0x00068c0001267983 */ /* 0x000f620000300800 */
[----:B--2---:R-:W-:-:S03]  /*2d000*/  IMAD.X R44, R44, 0x1, R2, P2 ;  /* 0x000000012c2c7824 */ /* 0x004fc600010e0602 */
[----:B------:R1:W-:Y:S01]  /*2d010*/  STL [R1+0x504], R37 ;  /* 0x0005042501007387 */ /* 0x0003e20000100800 */
[----:B---3--:R-:W-:-:S03]  /*2d020*/  IADD3.X R42, R42, R2, RZ, P3, !PT ;  /* 0x000000022a2a7210 */ /* 0x008fc60001ffe4ff */
[----:B------:R2:W-:Y:S04]  /*2d030*/  LDGSTS.E [R28+0x5b00], desc[UR8][R30.64], P0 ;  /* 0x05b000001e1c7fae */ /* 0x0005e80008121848 */
[----:B------:R3:W-:Y:S04]  /*2d040*/  STL [R1+0x500], R44 ;  /* 0x0005002c01007387 */ /* 0x0007e80000100800 */
[----:B------:R-:W-:Y:S01]  /*2d050*/  STL [R1+0x50c], R33 ;  /* 0x00050c2101007387 */ /* 0x000fe20000100800 */
[----:B--2---:R-:W-:-:S03]  /*2d060*/  IMAD.MOV.U32 R30, RZ, RZ, R37 ;  /* 0x000000ffff1e7224 */ /* 0x004fc600078e0025 */
[----:B-1----:R-:W2:Y:S01]  /*2d070*/  LDL.LU R37, [R1+0x680] ;  /* 0x0006800001257983 */ /* 0x002ea20000300800 */
[----:B------:R-:W-:-:S03]  /*2d080*/  IMAD.MOV.U32 R31, RZ, RZ, R44 ;  /* 0x000000ffff1f7224 */ /* 0x000fc600078e002c */
[----:B------:R1:W-:Y:S04]  /*2d090*/  STL [R1+0x508], R42 ;  /* 0x0005082a01007387 */ /* 0x0003e80000100800 */
[----:B---3--:R-:W3:Y:S04]  /*2d0a0*/  LDL.LU R44, [R1+0x688] ;  /* 0x00068800012c7983 */ /* 0x008ee80000300800 */
[----:B------:R1:W-:Y:S02]  /*2d0b0*/  LDGSTS.E [R28+0x6a00], desc[UR8][R30.64], P1 ;  /* 0x06a000001e1c7fae */ /* 0x0003e40008921848 */
[----:B-1----:R-:W-:Y:S01]  /*2d0c0*/  IMAD.MOV.U32 R30, RZ, RZ, R33 ;  /* 0x000000ffff1e7224 */ /* 0x002fe200078e0021 */
[----:B------:R-:W-:-:S02]  /*2d0d0*/  MOV R31, R42 ;  /* 0x0000002a001f7202 */ /* 0x000fc40000000f00 */
[----:B------:R-:W3:Y:S04]  /*2d0e0*/  LDL.LU R42, [R1+0x704] ;  /* 0x00070400012a7983 */ /* 0x000ee80000300800 */
[----:B------:R-:W3:Y:S01]  /*2d0f0*/  LDL.LU R33, [R1+0x70c] ;  /* 0x00070c0001217983 */ /* 0x000ee20000300800 */
[----:B------:R-:W-:-:S03]  /*2d100*/  IADD3 R39, P2, R39, R0, RZ ;  /* 0x0000000027277210 */ /* 0x000fc60007f5e0ff */
[----:B------:R1:W-:Y:S01]  /*2d110*/  LDGSTS.E [R28+0x6b00], desc[UR8][R30.64], P0 ;  /* 0x06b000001e1c7fae */ /* 0x0003e20008121848 */
[----:B------:R-:W-:Y:S01]  /*2d120*/  IADD3 R45, P3, R45, R0, RZ ;  /* 0x000000002d2d7210 */ /* 0x000fe20007f7e0ff */
[--C-:B------:R-:W-:Y:S02]  /*2d130*/  IMAD.X R43, R43, 0x1, R2.reuse, P2 ;  /* 0x000000012b2b7824 */ /* 0x100fe400010e0602 */
[----:B------:R-:W-:Y:S02]  /*2d140*/  STL [R1+0x584], R39 ;  /* 0x0005842701007387 */ /* 0x000fe40000100800 */
[----:B------:R-:W-:Y:S02]  /*2d150*/  IMAD.X R46, R46, 0x1, R2, P3 ;  /* 0x000000012e2e7824 */ /* 0x000fe400018e0602 */
[----:B------:R1:W-:Y:S02]  /*2d160*/  STL [R1+0x580], R43 ;  /* 0x0005802b01007387 */ /* 0x0003e40000100800 */
[----:B-1----:R-:W-:-:S02]  /*2d170*/  MOV R31, R43 ;  /* 0x0000002b001f7202 */ /* 0x002fc40000000f00 */
[----:B------:R-:W-:Y:S01]  /*2d180*/  STL [R1+0x58c], R45 ;  /* 0x00058c2d01007387 */ /* 0x000fe20000100800 */
[----:B------:R-:W-:-:S03]  /*2d190*/  IMAD.MOV.U32 R30, RZ, RZ, R39 ;  /* 0x000000ffff1e7224 */ /* 0x000fc600078e0027 */
[----:B------:R-:W3:Y:S04]  /*2d1a0*/  LDL.LU R43, [R1+0x700] ;  /* 0x00070000012b7983 */ /* 0x000ee80000300800 */
[----:B------:R-:W-:Y:S04]  /*2d1b0*/  STL [R1+0x588], R46 ;  /* 0x0005882e01007387 */ /* 0x000fe80000100800 */
[----:B------:R-:W3:Y:S01]  /*2d1c0*/  LDL.LU R39, [R1+0x708] ;  /* 0x0007080001277983 */ /* 0x000ee20000300800 */
[----:B----4-:R-:W-:-:S03]  /*2d1d0*/  IADD3 R32, P2, R32, R0, RZ ;  /* 0x0000000020207210 */ /* 0x010fc60007f5e0ff */
[----:B------:R1:W-:Y:S01]  /*2d1e0*/  LDGSTS.E [R28+0x7a00], desc[UR8][R30.64], P1 ;  /* 0x07a000001e1c7fae */ /* 0x0003e20008921848 */
[----:B------:R-:W-:-:S03]  /*2d1f0*/  IADD3 R36, P3, R36, R0, RZ ;  /* 0x0000000024247210 */ /* 0x000fc60007f7e0ff */
[----:B------:R-:W-:Y:S01]  /*2d200*/  STL [R1+0x604], R32 ;  /* 0x0006042001007387 */ /* 0x000fe20000100800 */
[----:B-1----:R-:W-:Y:S02]  /*2d210*/  IMAD.MOV.U32 R30, RZ, RZ, R45 ;  /* 0x000000ffff1e7224 */ /* 0x002fe400078e002d */
[----:B------:R-:W-:-:S05]  /*2d220*/  IMAD.MOV.U32 R31, RZ, RZ, R46 ;  /* 0x000000ffff1f7224 */ /* 0x000fca00078e002e */
[----:B------:R1:W-:Y:S02]  /*2d230*/  LDGSTS.E [R28+0x7b00], desc[UR8][R30.64], P0 ;  /* 0x07b000001e1c7fae */ /* 0x0003e40008121848 */
[----:B-1----:R-:W-:Y:S02]  /*2d240*/  IMAD.MOV.U32 R30, RZ, RZ, R32 ;  /* 0x000000ffff1e7224 */ /* 0x002fe400078e0020 */
[----:B------:R-:W-:-:S04]  /*2d250*/  IMAD.X R34, R34, 0x1, R2, P2 ;  /* 0x0000000122227824 */ /* 0x000fc800010e0602 */
[----:B------:R-:W-:Y:S01]  /*2d260*/  IMAD.MOV.U32 R31, RZ, RZ, R34 ;  /* 0x000000ffff1f7224 */ /* 0x000fe200078e0022 */
[----:B------:R1:W-:Y:S01]  /*2d270*/  STL [R1+0x600], R34 ;  /* 0x0006002201007387 */ /* 0x0003e20000100800 */
[----:B------:R-:W-:-:S03]  /*2d280*/  IADD3.X R41, R41, R2, RZ, P3, !PT ;  /* 0x0000000229297210 */ /* 0x000fc60001ffe4ff */
[----:B------:R-:W-:Y:S04]  /*2d290*/  STL [R1+0x60c], R36 ;  /* 0x00060c2401007387 */ /* 0x000fe80000100800 */
[----:B------:R4:W-:Y:S04]  /*2d2a0*/  LDGSTS.E [R28+0x8a00], desc[UR8][R30.64], P1 ;  /* 0x08a000001e1c7fae */ /* 0x0009e80008921848 */
[----:B-1----:R-:W3:Y:S04]  /*2d2b0*/  LDL.LU R34, [R1+0x784] ;  /* 0x0007840001227983 */ /* 0x002ee80000300800 */
[----:B------:R1:W-:Y:S04]  /*2d2c0*/  STL [R1+0x608], R41 ;  /* 0x0006082901007387 */ /* 0x0003e80000100800 */
[----:B------:R-:W3:Y:S01]  /*2d2d0*/  LDL.LU R32, [R1+0x78c] ;  /* 0x00078c0001207983 */ /* 0x000ee20000300800 */
[----:B----4-:R-:W-:-:S02]  /*2d2e0*/  MOV R31, R41 ;  /* 0x00000029001f7202 */ /* 0x010fc40000000f00 */
[-C--:B-----5:R-:W-:Y:S01]  /*2d2f0*/  IADD3 R35, P2, R35, R0.reuse, RZ ;  /* 0x0000000023237210 */ /* 0x0a0fe20007f5e0ff */
[----:B-1----:R-:W4:Y:S01]  /*2d300*/  LDL.LU R41, [R1+0x780] ;  /* 0x0007800001297983 */ /* 0x002f220000300800 */
[----:B------:R-:W-:Y:S01]  /*2d310*/  IMAD.MOV.U32 R30, RZ, RZ, R36 ;  /* 0x000000ffff1e7224 */ /* 0x000fe200078e0024 */
[----:B------:R-:W-:Y:S02]  /*2d320*/  IADD3 R38, P3, R38, R0, RZ ;  /* 0x0000000026267210 */ /* 0x000fe40007f7e0ff */
[----:B------:R-:W5:Y:S04]  /*2d330*/  LDL.LU R36, [R1+0x788] ;  /* 0x0007880001247983 */ /* 0x000f680000300800 */
[----:B------:R1:W-:Y:S04]  /*2d340*/  LDGSTS.E [R28+0x8b00], desc[UR8][R30.64], P0 ;  /* 0x08b000001e1c7fae */ /* 0x0003e80008121848 */
[----:B------:R-:W-:Y:S01]  /*2d350*/  STL [R1+0x684], R35 ;  /* 0x0006842301007387 */ /* 0x000fe20000100800 */
[----:B--2---:R-:W-:-:S02]  /*2d360*/  IMAD.X R37, R37, 0x1, R2, P2 ;  /* 0x0000000125257824 */ /* 0x004fc400010e0602 */
[----:B-1----:R-:W-:-:S03]  /*2d370*/  IMAD.MOV.U32 R30, RZ, RZ, R35 ;  /* 0x000000ffff1e7224 */ /* 0x002fc600078e0023 */
[----:B------:R1:W-:Y:S01]  /*2d380*/  STL [R1+0x680], R37 ;  /* 0x0006802501007387 */ /* 0x0003e20000100800 */
[----:B------:R-:W-:Y:S01]  /*2d390*/  MOV R31, R37 ;  /* 0x00000025001f7202 */ /* 0x000fe20000000f00 */
[----:B---3--:R-:W-:Y:S02]  /*2d3a0*/  IMAD.X R44, R44, 0x1, R2, P3 ;  /* 0x000000012c2c7824 */ /* 0x008fe400018e0602 */
[----:B------:R2:W-:Y:S04]  /*2d3b0*/  STL [R1+0x68c], R38 ;  /* 0x00068c2601007387 */ /* 0x0005e80000100800 */
[----:B------:R3:W-:Y:S04]  /*2d3c0*/  LDGSTS.E [R28+0x9a00], desc[UR8][R30.64], P1 ;  /* 0x09a000001e1c7fae */ /* 0x0007e80008921848 */
[----:B-1----:R-:W5:Y:S04]  /*2d3d0*/  LDL.LU R37, [R1+0x804] ;  /* 0x0008040001257983 */ /* 0x002f680000300800 */
[----:B------:R1:W-:Y:S04]  /*2d3e0*/  STL [R1+0x688], R44 ;  /* 0x0006882c01007387 */ /* 0x0003e80000100800 */
[----:B------:R-:W5:Y:S01]  /*2d3f0*/  LDL.LU R35, [R1+0x80c] ;  /* 0x00080c0001237983 */ /* 0x000f620000300800 */
[----:B---3--:R-:W-:-:S03]  /*2d400*/  IMAD.MOV.U32 R30, RZ, RZ, R38 ;  /* 0x000000ffff1e7224 */ /* 0x008fc600078e0026 */
[----:B--2---:R-:W2:Y:S01]  /*2d410*/  LDL.LU R38, [R1+0x800] ;  /* 0x0008000001267983 */ /* 0x004ea20000300800 */
[-C--:B------:R-:W-:Y:S01]  /*2d420*/  IADD3 R42, P2, R42, R0.reuse, RZ ;  /* 0x000000002a2a7210 */ /* 0x080fe20007f5e0ff */
[----:B------:R-:W-:Y:S02]  /*2d430*/  IMAD.MOV.U32 R31, RZ, RZ, R44 ;  /* 0x000000ffff1f7224 */ /* 0x000fe400078e002c */
[----:B-1----:R-:W3:Y:S01]  /*2d440*/  LDL.LU R44, [R1+0x808] ;  /* 0x00080800012c7983 */ /* 0x002ee20000300800 */
[----:B------:R-:W-:-:S03]  /*2d450*/  IADD3 R33, P3, R33, R0, RZ ;  /* 0x0000000021217210 */ /* 0x000fc60007f7e0ff */
[----:B------:R1:W-:Y:S04]  /*2d460*/  STL [R1+0x704], R42 ;  /* 0x0007042a01007387 */ /* 0x0003e80000100800 */
[----:B------:R1:W-:Y:S02]  /*2d470*/  LDGSTS.E [R28+0x9b00], desc[UR8][R30.64], P0 ;  /* 0x09b000001e1c7fae */ /* 0x0003e40008121848 */
[----:B-1----:R-:W-:Y:S02]  /*2d480*/  IMAD.MOV.U32 R30, RZ, RZ, R42 ;  /* 0x000000ffff1e7224 */ /* 0x002fe400078e002a */
[----:B------:R-:W-:-:S05]  /*2d490*/  IMAD.X R43, R43, 0x1, R2, P2 ;  /* 0x000000012b2b7824 */ /* 0x000fca00010e0602 */
[----:B------:R1:W-:Y:S01]  /*2d4a0*/  STL [R1+0x700], R43 ;  /* 0x0007002b01007387 */ /* 0x0003e20000100800 */
[----:B------:R-:W-:-:S03]  /*2d4b0*/  IADD3.X R39, R39, R2, RZ, P3, !PT ;  /* 0x0000000227277210 */ /* 0x000fc60001ffe4ff */
[----:B------:R1:W-:Y:S01]  /*2d4c0*/  STL [R1+0x70c], R33 ;  /* 0x00070c2101007387 */ /* 0x0003e20000100800 */
[----:B------:R-:W-:-:S03]  /*2d4d0*/  IMAD.MOV.U32 R31, RZ, RZ, R43 ;  /* 0x000000ffff1f7224 */ /* 0x000fc600078e002b */
[----:B------:R-:W3:Y:S04]  /*2d4e0*/  LDL.LU R42, [R1+0x884] ;  /* 0x00088400012a7983 */ /* 0x000ee80000300800 */
[----:B------:R1:W-:Y:S04]  /*2d4f0*/  STL [R1+0x708], R39 ;  /* 0x0007082701007387 */ /* 0x0003e80000100800 */
[----:B-1----:R-:W3:Y:S04]  /*2d500*/  LDL.LU R43, [R1+0x88c] ;  /* 0x00088c00012b7983 */ /* 0x002ee80000300800 */
[----:B------:R-:W3:Y:S04]  /*2d510*/  LDL.LU R45, [R1+0x880] ;  /* 0x00088000012d7983 */ /* 0x000ee80000300800 */
[----:B------:R-:W3:Y:S04]  /*2d520*/  LDL.LU R46, [R1+0x888] ;  /* 0x00088800012e7983 */ /* 0x000ee80000300800 */
[----:B------:R1:W-:Y:S02]  /*2d530*/  LDGSTS.E [R28+0xaa00], desc[UR8][R30.64], P1 ;  /* 0x0aa000001e1c7fae */ /* 0x0003e40008921848 */
[----:B-1----:R-:W-:Y:S01]  /*2d540*/  IMAD.MOV.U32 R30, RZ, RZ, R33 ;  /* 0x000000ffff1e7224 */ /* 0x002fe200078e0021 */
[----:B------:R-:W-:Y:S01]  /*2d550*/  MOV R31, R39 ;  /* 0x00000027001f7202 */ /* 0x000fe20000000f00 */
[----:B------:R-:W3:Y:S04]  /*2d560*/  LDL.LU R33, [R1+0x904] ;  /* 0x0009040001217983 */ /* 0x000ee80000300800 */
[----:B------:R-:W3:Y:S04]  /*2d570*/  LDL.LU R39, [R1+0x90c] ;  /* 0x00090c0001277983 */ /* 0x000ee80000300800 */
[----:B------:R1:W-:Y:S01]  /*2d580*/  LDGSTS.E [R28+0xab00], desc[UR8][R30.64], P0 ;  /* 0x0ab000001e1c7fae */ /* 0x0003e20008121848 */
[----:B------:R-:W-:-:S05]  /*2d590*/  IADD3 R34, P2, R34, R0, RZ ;  /* 0x0000000022227210 */ /* 0x000fca0007f5e0ff */
[----:B------:R5:W-:Y:S01]  /*2d5a0*/  STL [R1+0x784], R34 ;  /* 0x0007842201007387 */ /* 0x000be20000100800 */
[----:B------:R-:W-:Y:S01]  /*2d5b0*/  IADD3 R32, P3, R32, R0, RZ ;  /* 0x0000000020207210 */ /* 0x000fe20007f7e0ff */
[----:B----4-:R-:W-:Y:S02]  /*2d5c0*/  IMAD.X R41, R41, 0x1, R2, P2 ;  /* 0x0000000129297824 */ /* 0x010fe400010e0602 */
[----:B-1----:R-:W-:Y:S02]  /*2d5d0*/  IMAD.MOV.U32 R30, RZ, RZ, R34 ;  /* 0x000000ffff1e7224 */ /* 0x002fe400078e0022 */
[----:B-----5:R-:W-:Y:S01]  /*2d5e0*/  IMAD.X R36, R36, 0x1, R2, P3 ;  /* 0x0000000124247824 */ /* 0x020fe200018e0602 */
[----:B------:R1:W-:Y:S04]  /*2d5f0*/  STL [R1+0x780], R41 ;  /* 0x0007802901007387 */ /* 0x0003e80000100800 */
[----:B------:R-:W-:Y:S01]  /*2d600*/  STL [R1+0x78c], R32 ;  /* 0x00078c2001007387 */ /* 0x000fe20000100800 */
[----:B------:R-:W-:-:S03]  /*2d610*/  MOV R31, R41 ;  /* 0x00000029001f7202 */ /* 0x000fc60000000f00 */
[----:B------:R-:W4:Y:S04]  /*2d620*/  LDL.LU R34, [R1+0x900] ;  /* 0x0009000001227983 */ /* 0x000f280000300800 */
[----:B------:R5:W-:Y:S04]  /*2d630*/  STL [R1+0x788], R36 ;  /* 0x0007882401007387 */ /* 0x000be80000100800 */
[----:B-1----:R-:W4:Y:S04]  /*2d640*/  LDL.LU R41, [R1+0x908] ;  /* 0x0009080001297983 */ /* 0x002f280000300800 */
[----:B------:R1:W-:Y:S01]  /*2d650*/  LDGSTS.E [R28+0xba00], desc[UR8][R30.64], P1 ;  /* 0x0ba000001e1c7fae */ /* 0x0003e20008921848 */
[----:B------:R-:W-:Y:S01]  /*2d660*/  IADD3 R37, P2, R37, R0, RZ ;  /* 0x0000000025257210 */ /* 0x000fe20007f5e0ff */
[----:B-1----:R-:W-:-:S02]  /*2d670*/  IMAD.MOV.U32 R30, RZ, RZ, R32 ;  /* 0x000000ffff1e7224 */ /* 0x002fc400078e0020 */
[----:B------:R-:W-:Y:S02]  /*2d680*/  IMAD.MOV.U32 R31, RZ, RZ, R36 ;  /* 0x000000ffff1f7224 */ /* 0x000fe400078e0024 */
[----:B-----5:R-:W5:Y:S01]  /*2d690*/  LDL.LU R36, [R1+0x984] ;  /* 0x0009840001247983 */ /* 0x020f620000300800 */
[----:B------:R-:W-:-:S03]  /*2d6a0*/  IADD3 R35, P3, R35, R0, RZ ;  /* 0x0000000023237210 */ /* 0x000fc60007f7e0ff */
[----:B------:R-:W5:Y:S01]  /*2d6b0*/  LDL.LU R32, [R1+0x98c] ;  /* 0x00098c0001207983 */ /* 0x000f620000300800 */
[----:B--2---:R-:W-:-:S03]  /*2d6c0*/  IMAD.X R38, R38, 0x1, R2, P2 ;  /* 0x0000000126267824 */ /* 0x004fc600010e0602 */
[----:B------:R-:W-:Y:S01]  /*2d6d0*/  STL [R1+0x804], R37 ;  /* 0x0008042501007387 */ /* 0x000fe20000100800 */
[----:B---3--:R-:W-:-:S03]  /*2d6e0*/  IADD3.X R44, R44, R2, RZ, P3, !PT ;  /* 0x000000022c2c7210 */ /* 0x008fc60001ffe4ff */
[----:B------:R1:W-:Y:S04]  /*2d6f0*/  LDGSTS.E [R28+0xbb00], desc[UR8][R30.64], P0 ;  /* 0x0bb000001e1c7fae */ /* 0x0003e80008121848 */
[----:B------:R2:W-:Y:S04]  /*2d700*/  STL [R1+0x800], R38 ;  /* 0x0008002601007387 */ /* 0x0005e80000100800 */
[----:B------:R3:W-:Y:S01]  /*2d710*/  STL [R1+0x80c], R35 ;  /* 0x00080c2301007387 */ /* 0x0007e20000100800 */
[----:B-1----:R-:W-:-:S03]  /*2d720*/  IMAD.MOV.U32 R31, RZ, RZ, R38 ;  /* 0x000000ffff1f7224 */ /* 0x002fc600078e0026 */
[----:B--2---:R-:W2:Y:S01]  /*2d730*/  LDL.LU R38, [R1+0x980] ;  /* 0x0009800001267983 */ /* 0x004ea20000300800 */
[----:B------:R-:W-:-:S03]  /*2d740*/  IMAD.MOV.U32 R30, RZ, RZ, R37 ;  /* 0x000000ffff1e7224 */ /* 0x000fc600078e0025 */
[----:B------:R1:W-:Y:S04]  /*2d750*/  STL [R1+0x808], R44 ;  /* 0x0008082c01007387 */ /* 0x0003e80000100800 */
[----:B------:R-:W2:Y:S04]  /*2d760*/  LDL.LU R37, [R1+0x988] ;  /* 0x0009880001257983 */ /* 0x000ea80000300800 */
[----:B------:R1:W-:Y:S01]  /*2d770*/  LDGSTS.E [R28+0xca00], desc[UR8][R30.64], P1 ;  /* 0x0ca000001e1c7fae */ /* 0x0003e20008921848 */
[----:B------:R-:W-:Y:S01]  /*2d780*/  IADD3 R42, P2, R42, R0, RZ ;  /* 0x000000002a2a7210 */ /* 0x000fe20007f5e0ff */
[----:B-1----:R-:W-:Y:S01]  /*2d790*/  IMAD.MOV.U32 R30, RZ, RZ, R35 ;  /* 0x000000ffff1e7224 */ /* 0x002fe200078e0023 */
[----:B------:R-:W-:Y:S01]  /*2d7a0*/  MOV R31, R44 ;  /* 0x0000002c001f7202 */ /* 0x000fe20000000f00 */
[----:B---3--:R-:W3:Y:S04]  /*2d7b0*/  LDL.LU R35, [R1+0x214] ;  /* 0x0002140001237983 */ /* 0x008ee80000300800 */
[----:B------:R-:W3:Y:S01]  /*2d7c0*/  LDL.LU R44, [R1+0x21c] ;  /* 0x00021c00012c7983 */ /* 0x000ee20000300800 */
[----:B------:R-:W-:Y:S01]  /*2d7d0*/  IADD3 R43, P3, R43, R0, RZ ;  /* 0x000000002b2b7210 */ /* 0x000fe20007f7e0ff */
[----:B------:R-:W-:-:S02]  /*2d7e0*/  IMAD.X R45, R45, 0x1, R2, P2 ;  /* 0x000000012d2d7824 */ /* 0x000fc400010e0602 */
[----:B------:R1:W-:Y:S02]  /*2d7f0*/  STL [R1+0x884], R42 ;  /* 0x0008842a01007387 */ /* 0x0003e40000100800 */
[----:B------:R-:W-:Y:S02]  /*2d800*/  IMAD.X R46, R46, 0x1, R2, P3 ;  /* 0x000000012e2e7824 */ /* 0x000fe400018e0602 */
[----:B------:R1:W-:Y:S04]  /*2d810*/  LDGSTS.E [R28+0xcb00], desc[UR8][R30.64], P0 ;  /* 0x0cb000001e1c7fae */ /* 0x0003e80008121848 */
[----:B------:R1:W-:Y:S04]  /*2d820*/  STL [R1+0x880], R45 ;  /* 0x0008802d01007387 */ /* 0x0003e80000100800 */
[----:B------:R-:W-:Y:S01]  /*2d830*/  STL [R1+0x88c], R43 ;  /* 0x00088c2b01007387 */ /* 0x000fe20000100800 */
[----:B-1----:R-:W-:-:S03]  /*2d840*/  IMAD.MOV.U32 R30, RZ, RZ, R42 ;  /* 0x000000ffff1e7224 */ /* 0x002fc600078e002a */
[----:B------:R-:W3:Y:S01]  /*2d850*/  LDL.LU R42, [R1+0x210] ;  /* 0x00021000012a7983 */ /* 0x000ee20000300800 */
[----:B------:R-:W-:-:S03]  /*2d860*/  MOV R31, R45 ;  /* 0x0000002d001f7202 */ /* 0x000fc60000000f00 */
[----:B------:R-:W-:Y:S04]  /*2d870*/  STL [R1+0x888], R46 ;  /* 0x0008882e01007387 */ /* 0x000fe80000100800 */
[----:B------:R-:W3:Y:S01]  /*2d880*/  LDL.LU R45, [R1+0x218] ;  /* 0x00021800012d7983 */ /* 0x000ee20000300800 */
[----:B------:R-:W-:-:S03]  /*2d890*/  IADD3 R33, P2, R33, R0, RZ ;  /* 0x0000000021217210 */ /* 0x000fc60007f5e0ff */
[----:B------:R1:W-:Y:S01]  /*2d8a0*/  LDGSTS.E [R28+0xda00], desc[UR8][R30.64], P1 ;  /* 0x0da000001e1c7fae */ /* 0x0003e20008921848 */
[----:B------:R-:W-:-:S03]  /*2d8b0*/  IADD3 R39, P3, R39, R0, RZ ;  /* 0x0000000027277210 */ /* 0x000fc60007f7e0ff */
[----:B------:R4:W-:Y:S01]  /*2d8c0*/  STL [R1+0x904], R33 ;  /* 0x0009042101007387 */ /* 0x0009e20000100800 */
[----:B-1----:R-:W-:Y:S02]  /*2d8d0*/  IMAD.MOV.U32 R30, RZ, RZ, R43 ;  /* 0x000000ffff1e7224 */ /* 0x002fe400078e002b */
[----:B------:R-:W-:-:S05]  /*2d8e0*/  IMAD.MOV.U32 R31, RZ, RZ, R46 ;  /* 0x000000ffff1f7224 */ /* 0x000fca00078e002e */
[----:B------:R1:W-:Y:S02]  /*2d8f0*/  LDGSTS.E [R28+0xdb00], desc[UR8][R30.64], P0 ;  /* 0x0db000001e1c7fae */ /* 0x0003e40008121848 */
[----:B-1----:R-:W-:Y:S02]  /*2d900*/  IMAD.MOV.U32 R30, RZ, RZ, R33 ;  /* 0x000000ffff1e7224 */ /* 0x002fe400078e0021 */
[----:B----4-:R-:W-:-:S04]  /*2d910*/  IMAD.X R34, R34, 0x1, R2, P2 ;  /* 0x0000000122227824 */ /* 0x010fc800010e0602 */
[----:B------:R-:W-:Y:S01]  /*2d920*/  IMAD.MOV.U32 R31, RZ, RZ, R34 ;  /* 0x000000ffff1f7224 */ /* 0x000fe200078e0022 */
[----:B------:R1:W-:Y:S01]  /*2d930*/  STL [R1+0x900], R34 ;  /* 0x0009002201007387 */ /* 0x0003e20000100800 */
[----:B------:R-:W-:-:S03]  /*2d940*/  IADD3.X R41, R41, R2, RZ, P3, !PT ;  /* 0x0000000229297210 */ /* 0x000fc60001ffe4ff */
[----:B------:R-:W-:Y:S04]  /*2d950*/  STL [R1+0x90c], R39 ;  /* 0x00090c2701007387 */ /* 0x000fe80000100800 */
[----:B------:R-:W4:Y:S04]  /*2d960*/  LDL.LU R33, [R1+0x294] ;  /* 0x0002940001217983 */ /* 0x000f280000300800 */
[----:B------:R5:W-:Y:S04]  /*2d970*/  STL [R1+0x908], R41 ;  /* 0x0009082901007387 */ /* 0x000be80000100800 */
[----:B------:R5:W-:Y:S04]  /*2d980*/  LDGSTS.E [R28+0xea00], desc[UR8][R30.64], P1 ;  /* 0x0ea000001e1c7fae */ /* 0x000be80008921848 */
[----:B-1----:R-:W4:Y:S01]  /*2d990*/  LDL.LU R34, [R1+0x29c] ;  /* 0x00029c0001227983 */ /* 0x002f220000300800 */
[----:B-----5:R-:W-:-:S02]  /*2d9a0*/  IADD3 R36, P2, R36, R0, RZ ;  /* 0x0000000024247210 */ /* 0x020fc40007f5e0ff */
[----:B------:R-:W-:Y:S02]  /*2d9b0*/  MOV R31, R41 ;  /* 0x00000029001f7202 */ /* 0x000fe40000000f00 */
[----:B------:R-:W5:Y:S01]  /*2d9c0*/  LDL.LU R41, [R1+0x290] ;  /* 0x0002900001297983 */ /* 0x000f620000300800 */
[----:B------:R-:W-:Y:S01]  /*2d9d0*/  IMAD.MOV.U32 R30, RZ, RZ, R39 ;  /* 0x000000ffff1e7224 */ /* 0x000fe200078e0027 */
[----:B------:R-:W-:Y:S02]  /*2d9e0*/  IADD3 R32, P3, R32, R0, RZ ;  /* 0x0000000020207210 */ /* 0x000fe40007f7e0ff */
[----:B------:R-:W5:Y:S04]  /*2d9f0*/  LDL.LU R43, [R1+0x298] ;  /* 0x00029800012b7983 */ /* 0x000f680000300800 */
[----:B------:R1:W-:Y:S04]  /*2da00*/  LDGSTS.E [R28+0xeb00], desc[UR8][R30.64], P0 ;  /* 0x0eb000001e1c7fae */ /* 0x0003e80008121848 */
[----:B------:R1:W-:Y:S01]  /*2da10*/  STL [R1+0x984], R36 ;  /* 0x0009842401007387 */ /* 0x0003e20000100800 */
[----:B--2---:R-:W-:-:S02]  /*2da20*/  IMAD.X R38, R38, 0x1, R2, P2 ;  /* 0x0000000126267824 */ /* 0x004fc400010e0602 */
[----:B-1----:R-:W-:-:S03]  /*2da30*/  IMAD.MOV.U32 R30, RZ, RZ, R36 ;  /* 0x000000ffff1e7224 */ /* 0x002fc600078e0024 */
[----:B------:R-:W-:Y:S01]  /*2da40*/  MOV R31, R38 ;  /* 0x00000026001f7202 */ /* 0x000fe20000000f00 */
[----:B------:R1:W-:Y:S01]  /*2da50*/  STL [R1+0x980], R38 ;  /* 0x0009802601007387 */ /* 0x0003e20000100800 */
[----:B------:R-:W-:-:S03]  /*2da60*/  IMAD.X R37, R37, 0x1, R2, P3 ;  /* 0x0000000125257824 */ /* 0x000fc600018e0602 */
[----:B------:R-:W-:Y:S04]  /*2da70*/  STL [R1+0x98c], R32 ;  /* 0x00098c2001007387 */ /* 0x000fe80000100800 */
[----:B------:R-:W2:Y:S04]  /*2da80*/  LDL.LU R36, [R1+0x314] ;  /* 0x0003140001247983 */ /* 0x000ea80000300800 */
[----:B------:R3:W-:Y:S04]  /*2da90*/  STL [R1+0x988], R37 ;  /* 0x0009882501007387 */ /* 0x0007e80000100800 */
[----:B------:R3:W-:Y:S04]  /*2daa0*/  LDGSTS.E [R28+0xfa00], desc[UR8][R30.64], P1 ;  /* 0x0fa000001e1c7fae */ /* 0x0007e80008921848 */
[----:B-1----:R-:W2:Y:S01]  /*2dab0*/  LDL.LU R38, [R1+0x31c] ;  /* 0x00031c0001267983 */ /* 0x002ea20000300800 */
[----:B---3--:R-:W-:Y:S01]  /*2dac0*/  IADD3 R35, P2, R35, R0, RZ ;  /* 0x0000000023237210 */ /* 0x008fe20007f5e0ff */
[----:B------:R-:W-:-:S02]  /*2dad0*/  IMAD.MOV.U32 R31, RZ, RZ, R37 ;  /* 0x000000ffff1f7224 */ /* 0x000fc400078e0025 */
[----:B------:R-:W3:Y:S01]  /*2dae0*/  LDL.LU R37, [R1+0x310] ;  /* 0x0003100001257983 */ /* 0x000ee20000300800 */
[----:B------:R-:W-:-:S03]  /*2daf0*/  IMAD.MOV.U32 R30, RZ, RZ, R32 ;  /* 0x000000ffff1e7224 */ /* 0x000fc600078e0020 */
[----:B------:R-:W3:Y:S01]  /*2db00*/  LDL.LU R39, [R1+0x318] ;  /* 0x0003180001277983 */ /* 0x000ee20000300800 */
[----:B------:R-:W-:-:S03]  /*2db10*/  IADD3 R44, P3, R44, R0, RZ ;  /* 0x000000002c2c7210 */ /* 0x000fc60007f7e0ff */
[----:B------:R-:W-:Y:S04]  /*2db20*/  STL [R1+0x214], R35 ;  /* 0x0002142301007387 */ /* 0x000fe80000100800 */
[----:B------:R1:W-:Y:S01]  /*2db30*/  LDGSTS.E [R28+0xfb00], desc[UR8][R30.64], P0 ;  /* 0x0fb000001e1c7fae */ /* 0x0003e20008121848 */
[----:B------:R-:W-:-:S05]  /*2db40*/  IMAD.X R42, R42, 0x1, R2, P2 ;  /* 0x000000012a2a7824 */ /* 0x000fca00010e0602 */
[----:B------:R1:W-:Y:S02]  /*2db50*/  STL [R1+0x210], R42 ;  /* 0x0002102a01007387 */ /* 0x0003e40000100800 */
[----:B-1----:R-:W-:Y:S01]  /*2db60*/  VIADD R28, R40, UR7 ;  /* 0x00000007281c7c36 */ /* 0x002fe20008000000 */
[----:B------:R-:W-:Y:S01]  /*2db70*/  IADD3.X R45, R45, R2, RZ, P3, !PT ;  /* 0x000000022d2d7210 */ /* 0x000fe20001ffe4ff */
[----:B------:R-:W-:Y:S04]  /*2db80*/  STL [R1+0x21c], R44 ;  /* 0x00021c2c01007387 */ /* 0x000fe80000100800 */
[----:B------:R-:W3:Y:S01]  /*2db90*/  LDL.LU R40, [R1+0x394] ;  /* 0x0003940001287983 */ /* 0x000ee20000300800 */
[----:B------:R-:W-:-:S03]  /*2dba0*/  IMAD.MOV.U32 R31, RZ, RZ, R42 ;  /* 0x000000ffff1f7224 */ /* 0x000fc600078e002a */
[----:B------:R-:W-:Y:S04]  /*2dbb0*/  STL [R1+0x218], R45 ;  /* 0x0002182d01007387 */ /* 0x000fe80000100800 */
[----:B------:R-:W3:Y:S01]  /*2dbc0*/  LDL.LU R32, [R1+0x39c] ;  /* 0x00039c0001207983 */ /* 0x000ee20000300800 */
[----:B------:R-:W-:-:S03]  /*2dbd0*/  IMAD.MOV.U32 R30, RZ, RZ, R35 ;  /* 0x000000ffff1e7224 */ /* 0x000fc600078e0023 */
[----:B------:R-:W3:Y:S04]  /*2dbe0*/  LDL.LU R42, [R1+0x390] ;  /* 0x00039000012a7983 */ /* 0x000ee80000300800 */
[----:B------:R-:W3:Y:S04]  /*2dbf0*/  LDL.LU R35, [R1+0x398] ;  /* 0x0003980001237983 */ /* 0x000ee80000300800 */
[----:B------:R1:W-:Y:S02]  /*2dc00*/  LDGSTS.E [R28+0xc00], desc[UR8][R30.64], P1 ;  /* 0x00c000001e1c7fae */ /* 0x0003e40008921848 */
[----:B-1----:R-:W-:Y:S01]  /*2dc10*/  MOV R30, R44 ;  /* 0x0000002c001e7202 */ /* 0x002fe20000000f00 */
[----:B------:R-:W-:-:S05]  /*2dc20*/  IMAD.MOV.U32 R31, RZ, RZ, R45 ;  /* 0x000000ffff1f7224 */ /* 0x000fca00078e002d */
[----:B------:R1:W-:Y:S01]  /*2dc30*/  LDGSTS.E [R28+0xd00], desc[UR8][R30.64], P0 ;  /* 0x00d000001e1c7fae */ /* 0x0003e20008121848 */
[----:B----4-:R-:W-:-:S04]  /*2dc40*/  IADD3 R33, P2, R33, R0, RZ ;  /* 0x0000000021217210 */ /* 0x010fc80007f5e0ff */
[----:B-1----:R-:W-:Y:S01]  /*2dc50*/  MOV R30, R33 ;  /* 0x00000021001e7202 */ /* 0x002fe20000000f00 */
[----:B------:R-:W-:Y:S01]  /*2dc60*/  STL [R1+0x294], R33 ;  /* 0x0002942101007387 */ /* 0x000fe20000100800 */
[----:B------:R-:W-:Y:S01]  /*2dc70*/  IADD3 R34, P3, R34, R0, RZ ;  /* 0x0000000022227210 */ /* 0x000fe20007f7e0ff */
[----:B-----5:R-:W-:-:S04]  /*2dc80*/  IMAD.X R41, R41, 0x1, R2, P2 ;  /* 0x0000000129297824 */ /* 0x020fc800010e0602 */
[----:B------:R-:W-:Y:S01]  /*2dc90*/  IMAD.X R43, R43, 0x1, R2, P3 ;  /* 0x000000012b2b7824 */ /* 0x000fe200018e0602 */
[----:B------:R1:W-:Y:S01]  /*2dca0*/  STL [R1+0x290], R41 ;  /* 0x0002902901007387 */ /* 0x0003e20000100800 */
[----:B------:R-:W-:-:S03]  /*2dcb0*/  IMAD.MOV.U32 R31, RZ, RZ, R41 ;  /* 0x000000ffff1f7224 */ /* 0x000fc600078e0029 */
[----:B------:R-:W-:Y:S04]  /*2dcc0*/  STL [R1+0x29c], R34 ;  /* 0x00029c2201007387 */ /* 0x000fe80000100800 */
[----:B------:R4:W-:Y:S04]  /*2dcd0*/  LDGSTS.E [R28+0x1c00], desc[UR8][R30.64], P1 ;  /* 0x01c000001e1c7fae */ /* 0x0009e80008921848 */
[----:B-1----:R-:W5:Y:S04]  /*2dce0*/  LDL.LU R41, [R1+0x414] ;  /* 0x0004140001297983 */ /* 0x002f680000300800 */
[----:B------:R1:W-:Y:S04]  /*2dcf0*/  STL [R1+0x298], R43 ;  /* 0x0002982b01007387 */ /* 0x0003e80000100800 */
[----:B------:R-:W5:Y:S01]  /*2dd00*/  LDL.LU R33, [R1+0x41c] ;  /* 0x00041c0001217983 */ /* 0x000f620000300800 */
[----:B----4-:R-:W-:-:S03]  /*2dd10*/  IMAD.MOV.U32 R31, RZ, RZ, R43 ;  /* 0x000000ffff1f7224 */ /* 0x010fc600078e002b */
[----:B-1----:R-:W4:Y:S01]  /*2dd20*/  LDL.LU R43, [R1+0x410] ;  /* 0x00041000012b7983 */ /* 0x002f220000300800 */
[----:B------:R-:W-:-:S03]  /*2dd30*/  IMAD.MOV.U32 R30, RZ, RZ, R34 ;  /* 0x000000ffff1e7224 */ /* 0x000fc600078e0022 */
[----:B------:R-:W4:Y:S01]  /*2dd40*/  LDL.LU R34, [R1+0x418] ;  /* 0x0004180001227983 */ /* 0x000f220000300800 */
[----:B--2---:R-:W-:-:S03]  /*2dd50*/  IADD3 R36, P2, R36, R0, RZ ;  /* 0x0000000024247210 */ /* 0x004fc60007f5e0ff */
[----:B------:R1:W-:Y:S04]  /*2dd60*/  LDGSTS.E [R28+0x1d00], desc[UR8][R30.64], P0 ;  /* 0x01d000001e1c7fae */ /* 0x0003e80008121848 */
[----:B------:R2:W-:Y:S01]  /*2dd70*/  STL [R1+0x314], R36 ;  /* 0x0003142401007387 */ /* 0x0005e20000100800 */
[----:B------:R-:W-:Y:S01]  /*2dd80*/  IADD3 R38, P3, R38, R0, RZ ;  /* 0x0000000026267210 */ /* 0x000fe20007f7e0ff */
[----:B-1----:R-:W-:Y:S01]  /*2dd90*/  IMAD.MOV.U32 R30, RZ, RZ, R36 ;  /* 0x000000ffff1e7224 */ /* 0x002fe200078e0024 */
[----:B---3--:R-:W-:-:S03]  /*2dda0*/  IADD3.X R37, R37, R2, RZ, P2, !PT ;  /* 0x0000000225257210 */ /* 0x008fc600017fe4ff */
[----:B------:R-:W-:Y:S02]  /*2ddb0*/  IMAD.X R39, R39, 0x1, R2, P3 ;  /* 0x0000000127277824 */ /* 0x000fe400018e0602 */
[----:B------:R1:W-:Y:S01]  /*2ddc0*/  STL [R1+0x310], R37 ;  /* 0x0003102501007387 */ /* 0x0003e20000100800 */
[----:B------:R-:W-:-:S03]  /*2ddd0*/  IMAD.MOV.U32 R31, RZ, RZ, R37 ;  /* 0x000000ffff1f7224 */ /* 0x000fc600078e0025 */
[----:B------:R-:W-:Y:S04]  /*2dde0*/  STL [R1+0x31c], R38 ;  /* 0x00031c2601007387 */ /* 0x000fe80000100800 */
[----:B--2---:R-:W2:Y:S04]  /*2ddf0*/  LDL.LU R36, [R1+0x494] ;  /* 0x0004940001247983 */ /* 0x004ea80000300800 */
[----:B------:R3:W-:Y:S04]  /*2de00*/  STL [R1+0x318], R39 ;  /* 0x0003182701007387 */ /* 0x0007e80000100800 */
[----:B------:R3:W-:Y:S04]  /*2de10*/  LDGSTS.E [R28+0x2c00], desc[UR8][R30.64], P1 ;  /* 0x02c000001e1c7fae */ /* 0x0007e80008921848 */
[----:B-1----:R-:W2:Y:S01]  /*2de20*/  LDL.LU R37, [R1+0x49c] ;  /* 0x00049c0001257983 */ /* 0x002ea20000300800 */
[----:B---3--:R-:W-:-:S03]  /*2de30*/  IMAD.MOV.U32 R31, RZ, RZ, R39 ;  /* 0x000000ffff1f7224 */ /* 0x008fc600078e0027 */
[----:B------:R-:W3:Y:S01]  /*2de40*/  LDL.LU R39, [R1+0x490] ;  /* 0x0004900001277983 */ /* 0x000ee20000300800 */
[----:B------:R-:W-:Y:S02]  /*2de50*/  IADD3 R40, P2, R40, R0, RZ ;  /* 0x0000000028287210 */ /* 0x000fe40007f5e0ff */
[----:B------:R-:W-:Y:S02]  /*2de60*/  MOV R30, R38 ;  /* 0x00000026001e7202 */ /* 0x000fe40000000f00 */
[----:B------:R-:W3:Y:S01]  /*2de70*/  LDL.LU R38, [R1+0x498] ;  /* 0x0004980001267983 */ /* 0x000ee20000300800 */
[----:B------:R-:W-:Y:S01]  /*2de80*/  IADD3 R32, P3, R32, R0, RZ ;  /* 0x0000000020207210 */ /* 0x000fe20007f7e0ff */
[--C-:B------:R-:W-:Y:S02]  /*2de90*/  IMAD.X R42, R42, 0x1, R2.reuse, P2 ;  /* 0x000000012a2a7824 */ /* 0x100fe400010e0602 */
[----:B------:R1:W-:Y:S02]  /*2dea0*/  STL [R1+0x394], R40 ;  /* 0x0003942801007387 */ /* 0x0003e40000100800 */
[----:B------:R-:W-:-:S02]  /*2deb0*/  IMAD.X R35, R35, 0x1, R2, P3 ;  /* 0x0000000123237824 */ /* 0x000fc400018e0602 */
[----:B------:R1:W-:Y:S04]  /*2dec0*/  LDGSTS.E [R28+0x2d00], desc[UR8][R30.64], P0 ;  /* 0x02d000001e1c7fae */ /* 0x0003e80008121848 */
[----:B------:R1:W-:Y:S04]  /*2ded0*/  STL [R1+0x390], R42 ;  /* 0x0003902a01007387 */ /* 0x0003e80000100800 */
[----:B------:R1:W-:Y:S02]  /*2dee0*/  STL [R1+0x39c], R32 ;  /* 0x00039c2001007387 */ /* 0x0003e40000100800 */
[----:B-1----:R-:W-:-:S02]  /*2def0*/  MOV R30, R40 ;  /* 0x00000028001e7202 */ /* 0x002fc40000000f00 */
[----:B------:R-:W3:Y:S01]  /*2df00*/  LDL.LU R40, [R1+0x514] ;  /* 0x0005140001287983 */ /* 0x000ee20000300800 */
[----:B------:R-:W-:-:S03]  /*2df10*/  IMAD.MOV.U32 R31, RZ, RZ, R42 ;  /* 0x000000ffff1f7224 */ /* 0x000fc600078e002a */
[----:B------:R1:W-:Y:S04]  /*2df20*/  STL [R1+0x398], R35 ;  /* 0x0003982301007387 */ /* 0x0003e80000100800 */
[----:B------:R-:W3:Y:S04]  /*2df30*/  LDL.LU R44, [R1+0x51c] ;  /* 0x00051c00012c7983 */ /* 0x000ee80000300800 */
[----:B------:R-:W3:Y:S04]  /*2df40*/  LDL.LU R42, [R1+0x510] ;  /* 0x00051000012a7983 */ /* 0x000ee80000300800 */
[----:B------:R-:W3:Y:S04]  /*2df50*/  LDL.LU R45, [R1+0x518] ;  /* 0x00051800012d7983 */ /* 0x000ee80000300800 */
[----:B------:R1:W-:Y:S02]  /*2df60*/  LDGSTS.E [R28+0x3c00], desc[UR8][R30.64], P1 ;  /* 0x03c000001e1c7fae */ /* 0x0003e40008921848 */
[----:B-1----:R-:W-:-:S02]  /*2df70*/  IMAD.MOV.U32 R30, RZ, RZ, R32 ;  /* 0x000000ffff1e7224 */ /* 0x002fc400078e0020 */
[----:B------:R-:W-:Y:S01]  /*2df80*/  IMAD.MOV.U32 R31, RZ, RZ, R35 ;  /* 0x000000ffff1f7224 */ /* 0x000fe200078e0023 */
[----:B------:R-:W3:Y:S04]  /*2df90*/  LDL.LU R32, [R1+0x594] ;  /* 0x0005940001207983 */ /* 0x000ee80000300800 */
[----:B------:R-:W3:Y:S04]  /*2dfa0*/  LDL.LU R35, [R1+0x59c] ;  /* 0x00059c0001237983 */ /* 0x000ee80000300800 */
[----:B------:R1:W-:Y:S01]  /*2dfb0*/  LDGSTS.E [R28+0x3d00], desc[UR8][R30.64], P0 ;  /* 0x03d000001e1c7fae */ /* 0x0003e20008121848 */
[----:B-----5:R-:W-:-:S02]  /*2dfc0*/  IADD3 R41, P2, R41, R0, RZ ;  /* 0x0000000029297210 */ /* 0x020fc40007f5e0ff */
[----:B------:R-:W-:-:S03]  /*2dfd0*/  IADD3 R33, P3, R33, R0, RZ ;  /* 0x0000000021217210 */ /* 0x000fc60007f7e0ff */
[----:B------:R5:W-:Y:S01]  /*2dfe0*/  STL [R1+0x414], R41 ;  /* 0x0004142901007387 */ /* 0x000be20000100800 */
[----:B----4-:R-:W-:Y:S01]  /*2dff0*/  IADD3.X R43, R43, R2, RZ, P2, !PT ;  /* 0x000000022b2b7210 */ /* 0x010fe200017fe4ff */
[----:B-1----:R-:W-:Y:S02]  /*2e000*/  IMAD.MOV.U32 R30, RZ, RZ, R41 ;  /* 0x000000ffff1e7224 */ /* 0x002fe400078e0029 */
[----:B------:R-:W-:Y:S02]  /*2e010*/  IMAD.X R34, R34, 0x1, R2, P3 ;  /* 0x0000000122227824 */ /* 0x000fe400018e0602 */
[----:B------:R1:W-:Y:S04]  /*2e020*/  STL [R1+0x410], R43 ;  /* 0x0004102b01007387 */ /* 0x0003e80000100800 */
[----:B------:R4:W-:Y:S01]  /*2e030*/  STL [R1+0x41c], R33 ;  /* 0x00041c2101007387 */ /* 0x0009e20000100800 */
[----:B------:R-:W-:-:S03]  /*2e040*/  IMAD.MOV.U32 R31, RZ, RZ, R43 ;  /* 0x000000ffff1f7224 */ /* 0x000fc600078e002b */
[----:B-----5:R-:W5:Y:S04]  /*2e050*/  LDL.LU R41, [R1+0x590] ;  /* 0x0005900001297983 */ /* 0x020f680000300800 */
[----:B------:R4:W-:Y:S04]  /*2e060*/  STL [R1+0x418], R34 ;  /* 0x0004182201007387 */ /* 0x0009e80000100800 */
[----:B-1----:R-:W5:Y:S04]  /*2e070*/  LDL.LU R43, [R1+0x598] ;  /* 0x00059800012b7983 */ /* 0x002f680000300800 */
[----:B------:R1:W-:Y:S01]  /*2e080*/  LDGSTS.E [R28+0x4c00], desc[UR8][R30.64], P1 ;  /* 0x04c000001e1c7fae */ /* 0x0003e20008921848 */
[----:B--2---:R-:W-:Y:S01]  /*2e090*/  IADD3 R36, P2, R36, R0, RZ ;  /* 0x0000000024247210 */ /* 0x004fe20007f5e0ff */
[----:B-1----:R-:W-:Y:S01]  /*2e0a0*/  IMAD.MOV.U32 R31, RZ, RZ, R34 ;  /* 0x000000ffff1f7224 */ /* 0x002fe200078e0022 */
[----:B------:R-:W-:-:S02]  /*2e0b0*/  MOV R30, R33 ;  /* 0x00000021001e7202 */ /* 0x000fc40000000f00 */
[----:B----4-:R-:W2:Y:S04]  /*2e0c0*/  LDL.LU R33, [R1+0x614] ;  /* 0x0006140001217983 */ /* 0x010ea80000300800 */
[----:B------:R-:W4:Y:S01]  /*2e0d0*/  LDL.LU R34, [R1+0x61c] ;  /* 0x00061c0001227983 */ /* 0x000f220000300800 */
[----:B------:R-:W-:-:S03]  /*2e0e0*/  IADD3 R37, P3, R37, R0, RZ ;  /* 0x0000000025257210 */ /* 0x000fc60007f7e0ff */
[----:B------:R1:W-:Y:S04]  /*2e0f0*/  STL [R1+0x494], R36 ;  /* 0x0004942401007387 */ /* 0x0003e80000100800 */
[----:B------:R1:W-:Y:S01]  /*2e100*/  LDGSTS.E [R28+0x4d00], desc[UR8][R30.64], P0 ;  /* 0x04d000001e1c7fae */ /* 0x0003e20008121848 */
[----:B---3--:R-:W-:-:S05]  /*2e110*/  IMAD.X R39, R39, 0x1, R2, P2 ;  /* 0x0000000127277824 */ /* 0x008fca00010e0602 */
[----:B------:R3:W-:Y:S01]  /*2e120*/  STL [R1+0x490], R39 ;  /* 0x0004902701007387 */ /* 0x0007e20000100800 */
[----:B------:R-:W-:Y:S01]  /*2e130*/  IMAD.X R38, R38, 0x1, R2, P3 ;  /* 0x0000000126267824 */ /* 0x000fe200018e0602 */
[----:B-1----:R-:W-:Y:S02]  /*2e140*/  MOV R30, R36 ;  /* 0x00000024001e7202 */ /* 0x002fe40000000f00 */
[----:B------:R1:W-:Y:S04]  /*2e150*/  STL [R1+0x49c], R37 ;  /* 0x00049c2501007387 */ /* 0x0003e80000100800 */
[----:B------:R-:W4:Y:S01]  /*2e160*/  LDL.LU R36, [R1+0x610] ;  /* 0x0006100001247983 */ /* 0x000f220000300800 */
[----:B------:R-:W-:-:S03]  /*2e170*/  IMAD.MOV.U32 R31, RZ, RZ, R39 ;  /* 0x000000ffff1f7224 */ /* 0x000fc600078e0027 */
[----:B------:R1:W-:Y:S04]  /*2e180*/  STL [R1+0x498], R38 ;  /* 0x0004982601007387 */ /* 0x0003e80000100800 */
[----:B---3--:R-:W3:Y:S04]  /*2e190*/  LDL.LU R39, [R1+0x618] ;  /* 0x0006180001277983 */ /* 0x008ee80000300800 */
[----:B------:R1:W-:Y:S01]  /*2e1a0*/  LDGSTS.E [R28+0x5c00], desc[UR8][R30.64], P1 ;  /* 0x05c000001e1c7fae */ /* 0x0003e20008921848 */
[-C--:B------:R-:W-:Y:S02]  /*2e1b0*/  IADD3 R40, P2, R40, R0.reuse, RZ ;  /* 0x0000000028287210 */ /* 0x080fe40007f5e0ff */
[----:B------:R-:W-:Y:S01]  /*2e1c0*/  IADD3 R44, P3, R44, R0, RZ ;  /* 0x000000002c2c7210 */ /* 0x000fe20007f7e0ff */
[----:B-1----:R-:W-:-:S02]  /*2e1d0*/  IMAD.MOV.U32 R30, RZ, RZ, R37 ;  /* 0x000000ffff1e7224 */ /* 0x002fc400078e0025 */
[----:B------:R-:W-:Y:S01]  /*2e1e0*/  IMAD.MOV.U32 R31, RZ, RZ, R38 ;  /* 0x000000ffff1f7224 */ /* 0x000fe200078e0026 */
[----:B------:R-:W-:Y:S01]  /*2e1f0*/  IADD3.X R42, R42, R2, RZ, P2, !PT ;  /* 0x000000022a2a7210 */ /* 0x000fe200017fe4ff */
[----:B------:R-:W3:Y:S04]  /*2e200*/  LDL.LU R37, [R1+0x694] ;  /* 0x0006940001257983 */ /* 0x000ee80000300800 */
[----:B------:R-:W3:Y:S01]  /*2e210*/  LDL.LU R38, [R1+0x69c] ;  /* 0x00069c0001267983 */ /* 0x000ee20000300800 */
[----:B------:R-:W-:-:S03]  /*2e220*/  IMAD.X R45, R45, 0x1, R2, P3 ;  /* 0x000000012d2d7824 */ /* 0x000fc600018e0602 */
[----:B------:R-:W-:Y:S04]  /*2e230*/  STL [R1+0x514], R40 ;  /* 0x0005142801007387 */ /* 0x000fe80000100800 */
[----:B------:R1:W-:Y:S04]  /*2e240*/  LDGSTS.E [R28+0x5d00], desc[UR8][R30.64], P0 ;  /* 0x05d000001e1c7fae */ /* 0x0003e80008121848 */
[----:B------:R1:W-:Y:S04]  /*2e250*/  STL [R1+0x510], R42 ;  /* 0x0005102a01007387 */ /* 0x0003e80000100800 */
[----:B------:R-:W-:Y:S01]  /*2e260*/  STL [R1+0x51c], R44 ;  /* 0x00051c2c01007387 */ /* 0x000fe20000100800 */
[----:B-1----:R-:W-:-:S03]  /*2e270*/  IMAD.MOV.U32 R31, RZ, RZ, R42 ;  /* 0x000000ffff1f7224 */ /* 0x002fc600078e002a */
[----:B------:R-:W3:Y:S01]  /*2e280*/  LDL.LU R42, [R1+0x690] ;  /* 0x00069000012a7983 */ /* 0x000ee20000300800 */
[----:B------:R-:W-:-:S03]  /*2e290*/  IMAD.MOV.U32 R30, RZ, RZ, R40 ;  /* 0x000000ffff1e7224 */ /* 0x000fc600078e0028 */
[----:B------:R-:W-:Y:S04]  /*2e2a0*/  STL [R1+0x518], R45 ;  /* 0x0005182d01007387 */ /* 0x000fe80000100800 */
[----:B------:R-:W3:Y:S01]  /*2e2b0*/  LDL.LU R40, [R1+0x698] ;  /* 0x0006980001287983 */ /* 0x000ee20000300800 */
[----:B------:R-:W-:-:S03]  /*2e2c0*/  IADD3 R32, P2, R32, R0, RZ ;  /* 0x0000000020207210 */ /* 0x000fc60007f5e0ff */
[----:B------:R1:W-:Y:S01]  /*2e2d0*/  LDGSTS.E [R28+0x6c00], desc[UR8][R30.64], P1 ;  /* 0x06c000001e1c7fae */ /* 0x0003e20008921848 */
[----:B------:R-:W-:-:S03]  /*2e2e0*/  IADD3 R35, P3, R35, R0, RZ ;  /* 0x0000000023237210 */ /* 0x000fc60007f7e0ff */
[----:B------:R-:W-:Y:S01]  /*2e2f0*/  STL [R1+0x594], R32 ;  /* 0x0005942001007387 */ /* 0x000fe20000100800 */
[----:B-1----:R-:W-:Y:S01]  /*2e300*/  MOV R30, R44 ;  /* 0x0000002c001e7202 */ /* 0x002fe20000000f00 */
[----:B------:R-:W-:-:S05]  /*2e310*/  IMAD.MOV.U32 R31, RZ, RZ, R45 ;  /* 0x000000ffff1f7224 */ /* 0x000fca00078e002d */
[----:B------:R1:W-:Y:S02]  /*2e320*/  LDGSTS.E [R28+0x6d00], desc[UR8][R30.64], P0 ;  /* 0x06d000001e1c7fae */ /* 0x0003e40008121848 */
[----:B-1----:R-:W-:Y:S01]  /*2e330*/  MOV R30, R32 ;  /* 0x00000020001e7202 */ /* 0x002fe20000000f00 */
[----:B-----5:R-:W-:-:S04]  /*2e340*/  IMAD.X R41, R41, 0x1, R2, P2 ;  /* 0x0000000129297824 */ /* 0x020fc800010e0602 */
        /* <DEDUP_REMOVED lines=8> */
[----:B-----5:R-:W-:-:S03]  /*2e3d0*/  IMAD.MOV.U32 R31, RZ, RZ, R43 ;  /* 0x000000ffff1f7224 */ /* 0x020fc600078e002b */
[----:B-1----:R-:W5:Y:S01]  /*2e3e0*/  LDL.LU R43, [R1+0x710] ;  /* 0x00071000012b7983 */ /* 0x002f620000300800 */
[-C--:B--2---:R-:W-:Y:S01]  /*2e3f0*/  IADD3 R33, P2, R33, R0.reuse, RZ ;  /* 0x0000000021217210 */ /* 0x084fe20007f5e0ff */
[----:B------:R-:W-:Y:S02]  /*2e400*/  IMAD.MOV.U32 R30, RZ, RZ, R35 ;  /* 0x000000ffff1e7224 */ /* 0x000fe400078e0023 */
[----:B------:R-:W2:Y:S01]  /*2e410*/  LDL.LU R35, [R1+0x718] ;  /* 0x0007180001237983 */ /* 0x000ea20000300800 */
[----:B----4-:R-:W-:-:S03]  /*2e420*/  IADD3 R34, P3, R34, R0, RZ ;  /* 0x0000000022227210 */ /* 0x010fc60007f7e0ff */
[----:B------:R1:W-:Y:S04]  /*2e430*/  LDGSTS.E [R28+0x7d00], desc[UR8][R30.64], P0 ;  /* 0x07d000001e1c7fae */ /* 0x0003e80008121848 */
[----:B------:R-:W-:Y:S01]  /*2e440*/  STL [R1+0x614], R33 ;  /* 0x0006142101007387 */ /* 0x000fe20000100800 */
[----:B-1----:R-:W-:Y:S01]  /*2e450*/  IMAD.MOV.U32 R30, RZ, RZ, R33 ;  /* 0x000000ffff1e7224 */ /* 0x002fe200078e0021 */
[----:B------:R-:W-:-:S05]  /*2e460*/  IADD3.X R36, R36, R2, RZ, P2, !PT ;  /* 0x0000000224247210 */ /* 0x000fca00017fe4ff */
[----:B------:R1:W-:Y:S01]  /*2e470*/  STL [R1+0x610], R36 ;  /* 0x0006102401007387 */ /* 0x0003e20000100800 */
[----:B------:R-:W-:Y:S02]  /*2e480*/  IMAD.MOV.U32 R31, RZ, RZ, R36 ;  /* 0x000000ffff1f7224 */ /* 0x000fe400078e0024 */
[----:B---3--:R-:W-:Y:S01]  /*2e490*/  IMAD.X R39, R39, 0x1, R2, P3 ;  /* 0x0000000127277824 */ /* 0x008fe200018e0602 */
[----:B------:R-:W-:Y:S04]  /*2e4a0*/  STL [R1+0x61c], R34 ;  /* 0x00061c2201007387 */ /* 0x000fe80000100800 */
[----:B------:R3:W-:Y:S04]  /*2e4b0*/  LDGSTS.E [R28+0x8c00], desc[UR8][R30.64], P1 ;  /* 0x08c000001e1c7fae */ /* 0x0007e80008921848 */
[----:B-1----:R-:W4:Y:S04]  /*2e4c0*/  LDL.LU R36, [R1+0x794] ;  /* 0x0007940001247983 */ /* 0x002f280000300800 */
[----:B------:R1:W-:Y:S04]  /*2e4d0*/  STL [R1+0x618], R39 ;  /* 0x0006182701007387 */ /* 0x0003e80000100800 */
[----:B------:R-:W4:Y:S01]  /*2e4e0*/  LDL.LU R33, [R1+0x79c] ;  /* 0x00079c0001217983 */ /* 0x000f220000300800 */
[----:B---3--:R-:W-:Y:S01]  /*2e4f0*/  IMAD.MOV.U32 R31, RZ, RZ, R39 ;  /* 0x000000ffff1f7224 */ /* 0x008fe200078e0027 */
[----:B------:R-:W-:-:S02]  /*2e500*/  IADD3 R37, P2, R37, R0, RZ ;  /* 0x0000000025257210 */ /* 0x000fc40007f5e0ff */
[----:B-1----:R-:W3:Y:S01]  /*2e510*/  LDL.LU R39, [R1+0x790] ;  /* 0x0007900001277983 */ /* 0x002ee20000300800 */
[----:B------:R-:W-:Y:S02]  /*2e520*/  MOV R30, R34 ;  /* 0x00000022001e7202 */ /* 0x000fe40000000f00 */
[----:B------:R-:W-:Y:S01]  /*2e530*/  IADD3 R38, P3, R38, R0, RZ ;  /* 0x0000000026267210 */ /* 0x000fe20007f7e0ff */
[----:B------:R-:W3:Y:S04]  /*2e540*/  LDL.LU R34, [R1+0x798] ;  /* 0x0007980001227983 */ /* 0x000ee80000300800 */
[----:B------:R1:W-:Y:S04]  /*2e550*/  LDGSTS.E [R28+0x8d00], desc[UR8][R30.64], P0 ;  /* 0x08d000001e1c7fae */ /* 0x0003e80008121848 */
[----:B------:R1:W-:Y:S01]  /*2e560*/  STL [R1+0x694], R37 ;  /* 0x0006942501007387 */ /* 0x0003e20000100800 */
[----:B------:R-:W-:Y:S01]  /*2e570*/  IMAD.X R42, R42, 0x1, R2, P2 ;  /* 0x000000012a2a7824 */ /* 0x000fe200010e0602 */
[----:B-1----:R-:W-:-:S03]  /*2e580*/  MOV R30, R37 ;  /* 0x00000025001e7202 */ /* 0x002fc60000000f00 */
[----:B------:R-:W-:Y:S01]  /*2e590*/  IMAD.MOV.U32 R31, RZ, RZ, R42 ;  /* 0x000000ffff1f7224 */ /* 0x000fe200078e002a */
[----:B------:R-:W-:Y:S01]  /*2e5a0*/  STL [R1+0x690], R42 ;  /* 0x0006902a01007387 */ /* 0x000fe20000100800 */
[----:B------:R-:W-:-:S03]  /*2e5b0*/  IMAD.X R40, R40, 0x1, R2, P3 ;  /* 0x0000000128287824 */ /* 0x000fc600018e0602 */
[----:B------:R1:W-:Y:S04]  /*2e5c0*/  STL [R1+0x69c], R38 ;  /* 0x00069c2601007387 */ /* 0x0003e80000100800 */
[----:B------:R-:W3:Y:S04]  /*2e5d0*/  LDL.LU R37, [R1+0x814] ;  /* 0x0008140001257983 */ /* 0x000ee80000300800 */
[----:B------:R1:W-:Y:S04]  /*2e5e0*/  STL [R1+0x698], R40 ;  /* 0x0006982801007387 */ /* 0x0003e80000100800 */
[----:B------:R1:W-:Y:S04]  /*2e5f0*/  LDGSTS.E [R28+0x9c00], desc[UR8][R30.64], P1 ;  /* 0x09c000001e1c7fae */ /* 0x0003e80008921848 */
[----:B------:R-:W3:Y:S01]  /*2e600*/  LDL.LU R44, [R1+0x81c] ;  /* 0x00081c00012c7983 */ /* 0x000ee20000300800 */
[----:B-1----:R-:W-:-:S03]  /*2e610*/  IMAD.MOV.U32 R30, RZ, RZ, R38 ;  /* 0x000000ffff1e7224 */ /* 0x002fc600078e0026 */
[----:B------:R-:W3:Y:S04]  /*2e620*/  LDL.LU R38, [R1+0x810] ;  /* 0x0008100001267983 */ /* 0x000ee80000300800 */
[----:B------:R-:W3:Y:S01]  /*2e630*/  LDL.LU R45, [R1+0x818] ;  /* 0x00081800012d7983 */ /* 0x000ee20000300800 */
[----:B------:R-:W-:-:S03]  /*2e640*/  IMAD.MOV.U32 R31, RZ, RZ, R40 ;  /* 0x000000ffff1f7224 */ /* 0x000fc600078e0028 */
[----:B------:R-:W3:Y:S04]  /*2e650*/  LDL.LU R42, [R1+0x894] ;  /* 0x00089400012a7983 */ /* 0x000ee80000300800 */
[----:B------:R-:W3:Y:S04]  /*2e660*/  LDL.LU R40, [R1+0x89c] ;  /* 0x00089c0001287983 */ /* 0x000ee80000300800 */
[----:B------:R1:W-:Y:S01]  /*2e670*/  LDGSTS.E [R28+0x9d00], desc[UR8][R30.64], P0 ;  /* 0x09d000001e1c7fae */ /* 0x0003e20008121848 */
[-C--:B------:R-:W-:Y:S02]  /*2e680*/  IADD3 R41, P2, R41, R0.reuse, RZ ;  /* 0x0000000029297210 */ /* 0x080fe40007f5e0ff */
[----:B------:R-:W-:-:S03]  /*2e690*/  IADD3 R32, P3, R32, R0, RZ ;  /* 0x0000000020207210 */ /* 0x000fc60007f7e0ff */
[----:B------:R-:W-:Y:S01]  /*2e6a0*/  STL [R1+0x714], R41 ;  /* 0x0007142901007387 */ /* 0x000fe20000100800 */
[----:B-----5:R-:W-:Y:S01]  /*2e6b0*/  IADD3.X R43, R43, R2, RZ, P2, !PT ;  /* 0x000000022b2b7210 */ /* 0x020fe200017fe4ff */
[----:B--2---:R-:W-:-:S04]  /*2e6c0*/  IMAD.X R35, R35, 0x1, R2, P3 ;  /* 0x0000000123237824 */ /* 0x004fc800018e0602 */
[----:B------:R2:W-:Y:S01]  /*2e6d0*/  STL [R1+0x710], R43 ;  /* 0x0007102b01007387 */ /* 0x0005e20000100800 */
[----:B-1----:R-:W-:-:S03]  /*2e6e0*/  IMAD.MOV.U32 R31, RZ, RZ, R43 ;  /* 0x000000ffff1f7224 */ /* 0x002fc600078e002b */
[----:B------:R1:W-:Y:S01]  /*2e6f0*/  STL [R1+0x71c], R32 ;  /* 0x00071c2001007387 */ /* 0x0003e20000100800 */
[----:B------:R-:W-:-:S03]  /*2e700*/  IMAD.MOV.U32 R30, RZ, RZ, R41 ;  /* 0x000000ffff1e7224 */ /* 0x000fc600078e0029 */
[----:B--2---:R-:W2:Y:S04]  /*2e710*/  LDL.LU R43, [R1+0x890] ;  /* 0x00089000012b7983 */ /* 0x004ea80000300800 */
[----:B------:R5:W-:Y:S04]  /*2e720*/  STL [R1+0x718], R35 ;  /* 0x0007182301007387 */ /* 0x000be80000100800 */
[----:B------:R-:W2:Y:S04]  /*2e730*/  LDL.LU R41, [R1+0x898] ;  /* 0x0008980001297983 */ /* 0x000ea80000300800 */
[----:B------:R1:W-:Y:S02]  /*2e740*/  LDGSTS.E [R28+0xac00], desc[UR8][R30.64], P1 ;  /* 0x0ac000001e1c7fae */ /* 0x0003e40008921848 */
[----:B-1----:R-:W-:Y:S01]  /*2e750*/  MOV R30, R32 ;  /* 0x00000020001e7202 */ /* 0x002fe20000000f00 */
[----:B------:R-:W-:Y:S01]  /*2e760*/  IMAD.MOV.U32 R31, RZ, RZ, R35 ;  /* 0x000000ffff1f7224 */ /* 0x000fe200078e0023 */
[----:B------:R-:W2:Y:S04]  /*2e770*/  LDL.LU R32, [R1+0x914] ;  /* 0x0009140001207983 */ /* 0x000ea80000300800 */
[----:B-----5:R-:W5:Y:S01]  /*2e780*/  LDL.LU R35, [R1+0x91c] ;  /* 0x00091c0001237983 */ /* 0x020f620000300800 */
[----:B----4-:R-:W-:-:S03]  /*2e790*/  IADD3 R36, P2, R36, R0, RZ ;  /* 0x0000000024247210 */ /* 0x010fc60007f5e0ff */
[----:B------:R1:W-:Y:S04]  /*2e7a0*/  LDGSTS.E [R28+0xad00], desc[UR8][R30.64], P0 ;  /* 0x0ad000001e1c7fae */ /* 0x0003e80008121848 */
[----:B------:R4:W-:Y:S01]  /*2e7b0*/  STL [R1+0x794], R36 ;  /* 0x0007942401007387 */ /* 0x0009e20000100800 */
[----:B------:R-:W-:Y:S01]  /*2e7c0*/  IADD3 R33, P3, R33, R0, RZ ;  /* 0x0000000021217210 */ /* 0x000fe20007f7e0ff */
[----:B---3--:R-:W-:Y:S01]  /*2e7d0*/  IMAD.X R39, R39, 0x1, R2, P2 ;  /* 0x0000000127277824 */ /* 0x008fe200010e0602 */
[----:B-1----:R-:W-:-:S03]  /*2e7e0*/  MOV R30, R36 ;  /* 0x00000024001e7202 */ /* 0x002fc60000000f00 */
[----:B------:R-:W-:Y:S01]  /*2e7f0*/  IMAD.X R34, R34, 0x1, R2, P3 ;  /* 0x0000000122227824 */ /* 0x000fe200018e0602 */
[----:B------:R1:W-:Y:S04]  /*2e800*/  STL [R1+0x790], R39 ;  /* 0x0007902701007387 */ /* 0x0003e80000100800 */
[----:B------:R-:W-:Y:S04]  /*2e810*/  STL [R1+0x79c], R33 ;  /* 0x00079c2101007387 */ /* 0x000fe80000100800 */
[----:B----4-:R-:W3:Y:S01]  /*2e820*/  LDL.LU R36, [R1+0x910] ;  /* 0x0009100001247983 */ /* 0x010ee20000300800 */
[----:B------:R-:W-:-:S03]  /*2e830*/  IMAD.MOV.U32 R31, RZ, RZ, R39 ;  /* 0x000000ffff1f7224 */ /* 0x000fc600078e0027 */
[----:B------:R4:W-:Y:S04]  /*2e840*/  STL [R1+0x798], R34 ;  /* 0x0007982201007387 */ /* 0x0009e80000100800 */
[----:B-1----:R-:W3:Y:S04]  /*2e850*/  LDL.LU R39, [R1+0x918] ;  /* 0x0009180001277983 */ /* 0x002ee80000300800 */
[----:B------:R1:W-:Y:S01]  /*2e860*/  LDGSTS.E [R28+0xbc00], desc[UR8][R30.64], P1 ;  /* 0x0bc000001e1c7fae */ /* 0x0003e20008921848 */
[----:B------:R-:W-:Y:S01]  /*2e870*/  IADD3 R37, P2, R37, R0, RZ ;  /* 0x0000000025257210 */ /* 0x000fe20007f5e0ff */
[----:B-1----:R-:W-:-:S02]  /*2e880*/  IMAD.MOV.U32 R30, RZ, RZ, R33 ;  /* 0x000000ffff1e7224 */ /* 0x002fc400078e0021 */
[----:B------:R-:W-:Y:S02]  /*2e890*/  IMAD.MOV.U32 R31, RZ, RZ, R34 ;  /* 0x000000ffff1f7224 */ /* 0x000fe400078e0022 */
[----:B----4-:R-:W4:Y:S04]  /*2e8a0*/  LDL.LU R34, [R1+0x994] ;  /* 0x0009940001227983 */ /* 0x010f280000300800 */
[----:B------:R-:W4:Y:S01]  /*2e8b0*/  LDL.LU R33, [R1+0x99c] ;  /* 0x00099c0001217983 */ /* 0x000f220000300800 */
[----:B------:R-:W-:-:S03]  /*2e8c0*/  IADD3 R44, P3, R44, R0, RZ ;  /* 0x000000002c2c7210 */ /* 0x000fc60007f7e0ff */
[----:B------:R-:W-:Y:S04]  /*2e8d0*/  STL [R1+0x814], R37 ;  /* 0x0008142501007387 */ /* 0x000fe80000100800 */
[----:B------:R1:W-:Y:S01]  /*2e8e0*/  LDGSTS.E [R28+0xbd00], desc[UR8][R30.64], P0 ;  /* 0x0bd000001e1c7fae */ /* 0x0003e20008121848 */
[----:B------:R-:W-:Y:S01]  /*2e8f0*/  IADD3.X R38, R38, R2, RZ, P2, !PT ;  /* 0x0000000226267210 */ /* 0x000fe200017fe4ff */
[----:B------:R-:W-:-:S04]  /*2e900*/  IMAD.X R45, R45, 0x1, R2, P3 ;  /* 0x000000012d2d7824 */ /* 0x000fc800018e0602 */
[----:B------:R1:W-:Y:S02]  /*2e910*/  STL [R1+0x810], R38 ;  /* 0x0008102601007387 */ /* 0x0003e40000100800 */
[----:B-1----:R-:W-:Y:S02]  /*2e920*/  IMAD.MOV.U32 R31, RZ, RZ, R38 ;  /* 0x000000ffff1f7224 */ /* 0x002fe400078e0026 */
[----:B------:R-:W-:Y:S01]  /*2e930*/  STL [R1+0x81c], R44 ;  /* 0x00081c2c01007387 */ /* 0x000fe20000100800 */
[----:B------:R-:W-:-:S03]  /*2e940*/  IMAD.MOV.U32 R30, RZ, RZ, R37 ;  /* 0x000000ffff1e7224 */ /* 0x000fc600078e0025 */
[----:B------:R-:W4:Y:S04]  /*2e950*/  LDL.LU R38, [R1+0x990] ;  /* 0x0009900001267983 */ /* 0x000f280000300800 */
[----:B------:R1:W-:Y:S04]  /*2e960*/  STL [R1+0x818], R45 ;  /* 0x0008182d01007387 */ /* 0x0003e80000100800 */
[----:B------:R-:W4:Y:S01]  /*2e970*/  LDL.LU R37, [R1+0x998] ;  /* 0x0009980001257983 */ /* 0x000f220000300800 */
        /* <DEDUP_REMOVED lines=8> */
[----:B--2---:R-:W-:-:S04]  /*2ea00*/  IMAD.X R43, R43, 0x1, R2, P2 ;  /* 0x000000012b2b7824 */ /* 0x004fc800010e0602 */
[----:B------:R-:W-:Y:S01]  /*2ea10*/  IMAD.MOV.U32 R31, RZ, RZ, R43 ;  /* 0x000000ffff1f7224 */ /* 0x000fe200078e002b */
[----:B------:R-:W-:Y:S01]  /*2ea20*/  STL [R1+0x890], R43 ;  /* 0x0008902b01007387 */ /* 0x000fe20000100800 */
[----:B------:R-:W-:-:S03]  /*2ea30*/  IMAD.X R41, R41, 0x1, R2, P3 ;  /* 0x0000000129297824 */ /* 0x000fc600018e0602 */
[----:B------:R1:W-:Y:S04]  /*2ea40*/  STL [R1+0x89c], R40 ;  /* 0x00089c2801007387 */ /* 0x0003e80000100800 */
[----:B------:R2:W-:Y:S04]  /*2ea50*/  LDGSTS.E [R28+0xdc00], desc[UR8][R30.64], P1 ;  /* 0x0dc000001e1c7fae */ /* 0x0005e80008921848 */
[----:B------:R-:W-:Y:S04]  /*2ea60*/  STL [R1+0x898], R41 ;  /* 0x0008982901007387 */ /* 0x000fe80000100800 */
[----:B------:R-:W4:Y:S01]  /*2ea70*/  LDL.LU R45, [R1+0x220] ;  /* 0x00022000012d7983 */ /* 0x000f220000300800 */
[----:B--2---:R-:W-:-:S03]  /*2ea80*/  IMAD.MOV.U32 R30, RZ, RZ, R40 ;  /* 0x000000ffff1e7224 */ /* 0x004fc600078e0028 */
[----:B-1----:R-:W2:Y:S01]  /*2ea90*/  LDL.LU R40, [R1+0x224] ;  /* 0x0002240001287983 */ /* 0x002ea20000300800 */
[----:B------:R-:W-:-:S03]  /*2eaa0*/  IADD3 R32, P2, R32, R0, RZ ;  /* 0x0000000020207210 */ /* 0x000fc60007f5e0ff */
[----:B------:R-:W2:Y:S01]  /*2eab0*/  LDL.LU R44, [R1+0x228] ;  /* 0x00022800012c7983 */ /* 0x000ea20000300800 */
[----:B------:R-:W-:-:S03]  /*2eac0*/  IMAD.MOV.U32 R31, RZ, RZ, R41 ;  /* 0x000000ffff1f7224 */ /* 0x000fc600078e0029 */
[----:B------:R-:W2:Y:S01]  /*2ead0*/  LDL.LU R43, [R1+0x22c] ;  /* 0x00022c00012b7983 */ /* 0x000ea20000300800 */
[----:B-----5:R-:W-:-:S03]  /*2eae0*/  IADD3 R35, P3, R35, R0, RZ ;  /* 0x0000000023237210 */ /* 0x020fc60007f7e0ff */
[----:B------:R1:W-:Y:S04]  /*2eaf0*/  LDGSTS.E [R28+0xdd00], desc[UR8][R30.64], P0 ;  /* 0x0dd000001e1c7fae */ /* 0x0003e80008121848 */
[----:B------:R5:W-:Y:S01]  /*2eb00*/  STL [R1+0x914], R32 ;  /* 0x0009142001007387 */ /* 0x000be20000100800 */
[----:B-1----:R-:W-:Y:S01]  /*2eb10*/  IMAD.MOV.U32 R30, RZ, RZ, R32 ;  /* 0x000000ffff1e7224 */ /* 0x002fe200078e0020 */
[----:B---3--:R-:W-:-:S05]  /*2eb20*/  IADD3.X R36, R36, R2, RZ, P2, !PT ;  /* 0x0000000224247210 */ /* 0x008fca00017fe4ff */
[----:B------:R1:W-:Y:S01]  /*2eb30*/  STL [R1+0x910], R36 ;  /* 0x0009102401007387 */ /* 0x0003e20000100800 */
[----:B------:R-:W-:Y:S02]  /*2eb40*/  IMAD.MOV.U32 R31, RZ, RZ, R36 ;  /* 0x000000ffff1f7224 */ /* 0x000fe400078e0024 */
[----:B------:R-:W-:Y:S01]  /*2eb50*/  IMAD.X R39, R39, 0x1, R2, P3 ;  /* 0x0000000127277824 */ /* 0x000fe200018e0602 */
[----:B------:R3:W-:Y:S04]  /*2eb60*/  STL [R1+0x91c], R35 ;  /* 0x00091c2301007387 */ /* 0x0007e80000100800 */
[----:B-----5:R-:W5:Y:S04]  /*2eb70*/  LDL.LU R32, [R1+0x2a4] ;  /* 0x0002a40001207983 */ /* 0x020f680000300800 */
[----:B------:R-:W-:Y:S04]  /*2eb80*/  STL [R1+0x918], R39 ;  /* 0x0009182701007387 */ /* 0x000fe80000100800 */
[----:B------:R3:W-:Y:S04]  /*2eb90*/  LDGSTS.E [R28+0xec00], desc[UR8][R30.64], P1 ;  /* 0x0ec000001e1c7fae */ /* 0x0007e80008921848 */
[----:B-1----:R-:W5:Y:S01]  /*2eba0*/  LDL.LU R36, [R1+0x2ac] ;  /* 0x0002ac0001247983 */ /* 0x002f620000300800 */
[----:B----4-:R-:W-:-:S02]  /*2ebb0*/  IADD3 R34, P2, R34, R0, RZ ;  /* 0x0000000022227210 */ /* 0x010fc40007f5e0ff */
[----:B---3--:R-:W-:Y:S02]  /*2ebc0*/  MOV R30, R35 ;  /* 0x00000023001e7202 */ /* 0x008fe40000000f00 */
[----:B------:R-:W3:Y:S01]  /*2ebd0*/  LDL.LU R35, [R1+0x2a0] ;  /* 0x0002a00001237983 */ /* 0x000ee20000300800 */
[----:B------:R-:W-:Y:S01]  /*2ebe0*/  IMAD.MOV.U32 R31, RZ, RZ, R39 ;  /* 0x000000ffff1f7224 */ /* 0x000fe200078e0027 */
[----:B------:R-:W-:Y:S02]  /*2ebf0*/  IADD3 R33, P3, R33, R0, RZ ;  /* 0x0000000021217210 */ /* 0x000fe40007f7e0ff */
[----:B------:R-:W4:Y:S04]  /*2ec00*/  LDL.LU R41, [R1+0x2a8] ;  /* 0x0002a80001297983 */ /* 0x000f280000300800 */
[----:B------:R1:W-:Y:S04]  /*2ec10*/  LDGSTS.E [R28+0xed00], desc[UR8][R30.64], P0 ;  /* 0x0ed000001e1c7fae */ /* 0x0003e80008121848 */
[----:B------:R1:W-:Y:S02]  /*2ec20*/  STL [R1+0x994], R34 ;  /* 0x0009942201007387 */ /* 0x0003e40000100800 */
[----:B-1----:R-:W-:Y:S01]  /*2ec30*/  MOV R30, R34 ;  /* 0x00000022001e7202 */ /* 0x002fe20000000f00 */
[----:B------:R-:W-:-:S04]  /*2ec40*/  IMAD.X R38, R38, 0x1, R2, P2 ;  /* 0x0000000126267824 */ /* 0x000fc800010e0602 */
[----:B------:R-:W-:Y:S01]  /*2ec50*/  IMAD.MOV.U32 R31, RZ, RZ, R38 ;  /* 0x000000ffff1f7224 */ /* 0x000fe200078e0026 */
[----:B------:R-:W-:Y:S01]  /*2ec60*/  STL [R1+0x990], R38 ;  /* 0x0009902601007387 */ /* 0x000fe20000100800 */
[----:B------:R-:W-:-:S03]  /*2ec70*/  IMAD.X R37, R37, 0x1, R2, P3 ;  /* 0x0000000125257824 */ /* 0x000fc600018e0602 */
        /* <DEDUP_REMOVED lines=8> */
[----:B------:R-:W-:-:S03]  /*2ed00*/  IMAD.MOV.U32 R30, RZ, RZ, R33 ;  /* 0x000000ffff1e7224 */ /* 0x000fc600078e0021 */
[----:B------:R-:W4:Y:S04]  /*2ed10*/  LDL.LU R38, [R1+0x3a4] ;  /* 0x0003a40001267983 */ /* 0x000f280000300800 */
[----:B------:R1:W-:Y:S04]  /*2ed20*/  LDGSTS.E [R28+0xfd00], desc[UR8][R30.64], P0 ;  /* 0x0fd000001e1c7fae */ /* 0x0003e80008121848 */
[----:B------:R-:W4:Y:S01]  /*2ed30*/  LDL.LU R33, [R1+0x3ac] ;  /* 0x0003ac0001217983 */ /* 0x000f220000300800 */
[----:B-1----:R-:W-:-:S05]  /*2ed40*/  LOP3.LUT R28, R29, 0x70, RZ, 0x3c, !PT ;  /* 0x000000701d1c7812 */ /* 0x002fca00078e3cff */
[----:B------:R-:W-:Y:S01]  /*2ed50*/  VIADD R28, R28, UR7 ;  /* 0x000000071c1c7c36 */ /* 0x000fe20008000000 */
[----:B--2---:R-:W-:-:S04]  /*2ed60*/  IADD3 R40, P2, R40, R0, RZ ;  /* 0x0000000028287210 */ /* 0x004fc80007f5e0ff */
[----:B------:R-:W-:Y:S02]  /*2ed70*/  IADD3.X R45, R45, R2, RZ, P2, !PT ;  /* 0x000000022d2d7210 */ /* 0x000fe400017fe4ff */
[----:B------:R-:W-:Y:S01]  /*2ed80*/  IADD3 R43, P3, R43, R0, RZ ;  /* 0x000000002b2b7210 */ /* 0x000fe20007f7e0ff */
[----:B------:R1:W-:Y:S01]  /*2ed90*/  STL [R1+0x224], R40 ;  /* 0x0002242801007387 */ /* 0x0003e20000100800 */
[----:B------:R-:W-:-:S03]  /*2eda0*/  IMAD.MOV.U32 R30, RZ, RZ, R40 ;  /* 0x000000ffff1e7224 */ /* 0x000fc600078e0028 */
[----:B------:R-:W-:Y:S01]  /*2edb0*/  IMAD.X R44, R44, 0x1, R2, P3 ;  /* 0x000000012c2c7824 */ /* 0x000fe200018e0602 */
[----:B------:R-:W-:Y:S01]  /*2edc0*/  STL [R1+0x220], R45 ;  /* 0x0002202d01007387 */ /* 0x000fe20000100800 */
[----:B------:R-:W-:-:S03]  /*2edd0*/  MOV R31, R45 ;  /* 0x0000002d001f7202 */ /* 0x000fc60000000f00 */
[----:B------:R-:W-:Y:S04]  /*2ede0*/  STL [R1+0x22c], R43 ;  /* 0x00022c2b01007387 */ /* 0x000fe80000100800 */
[----:B-1----:R-:W2:Y:S04]  /*2edf0*/  LDL.LU R40, [R1+0x3a0] ;  /* 0x0003a00001287983 */ /* 0x002ea80000300800 */
[----:B------:R-:W-:Y:S04]  /*2ee00*/  STL [R1+0x228], R44 ;  /* 0x0002282c01007387 */ /* 0x000fe80000100800 */
[----:B------:R-:W2:Y:S04]  /*2ee10*/  LDL.LU R29, [R1+0x3a8] ;  /* 0x0003a800011d7983 */ /* 0x000ea80000300800 */
[----:B------:R1:W-:Y:S01]  /*2ee20*/  LDGSTS.E [R28+0xe00], desc[UR8][R30.64], P1 ;  /* 0x00e000001e1c7fae */ /* 0x0003e20008921848 */
[----:B-----5:R-:W-:Y:S01]  /*2ee30*/  IADD3 R32, P2, R32, R0, RZ ;  /* 0x0000000020207210 */ /* 0x020fe20007f5e0ff */
[----:B-1----:R-:W-:-:S02]  /*2ee40*/  IMAD.MOV.U32 R30, RZ, RZ, R43 ;  /* 0x000000ffff1e7224 */ /* 0x002fc400078e002b */
[----:B------:R-:W-:Y:S02]  /*2ee50*/  IMAD.MOV.U32 R31, RZ, RZ, R44 ;  /* 0x000000ffff1f7224 */ /* 0x000fe400078e002c */
[----:B------:R-:W-:Y:S04]  /*2ee60*/  STL [R1+0x2a4], R32 ;  /* 0x0002a42001007387 */ /* 0x000fe80000100800 */
[----:B------:R1:W-:Y:S01]  /*2ee70*/  LDGSTS.E [R28+0xf00], desc[UR8][R30.64], P0 ;  /* 0x00f000001e1c7fae */ /* 0x0003e20008121848 */
[----:B------:R-:W-:Y:S01]  /*2ee80*/  IADD3 R36, P3, R36, R0, RZ ;  /* 0x0000000024247210 */ /* 0x000fe20007f7e0ff */
[----:B---3--:R-:W-:Y:S02]  /*2ee90*/  IMAD.X R35, R35, 0x1, R2, P2 ;  /* 0x0000000123237824 */ /* 0x008fe400010e0602 */
[----:B-1----:R-:W-:Y:S01]  /*2eea0*/  IMAD.MOV.U32 R30, RZ, RZ, R32 ;  /* 0x000000ffff1e7224 */ /* 0x002fe200078e0020 */
[----:B----4-:R-:W-:-:S02]  /*2eeb0*/  IADD3.X R41, R41, R2, RZ, P3, !PT ;  /* 0x0000000229297210 */ /* 0x010fc40001ffe4ff */
[----:B------:R1:W-:Y:S01]  /*2eec0*/  STL [R1+0x2a0], R35 ;  /* 0x0002a02301007387 */ /* 0x0003e20000100800 */
[----:B------:R-:W-:-:S03]  /*2eed0*/  IMAD.MOV.U32 R31, RZ, RZ, R35 ;  /* 0x000000ffff1f7224 */ /* 0x000fc600078e0023 */
[----:B------:R3:W-:Y:S04]  /*2eee0*/  STL [R1+0x2ac], R36 ;  /* 0x0002ac2401007387 */ /* 0x0007e80000100800 */
[----:B------:R4:W-:Y:S04]  /*2eef0*/  LDGSTS.E [R28+0x1e00], desc[UR8][R30.64], P1 ;  /* 0x01e000001e1c7fae */ /* 0x0009e80008921848 */
[----:B-1----:R-:W5:Y:S04]  /*2ef00*/  LDL.LU R35, [R1+0x424] ;  /* 0x0004240001237983 */ /* 0x002f680000300800 */
[----:B------:R1:W-:Y:S04]  /*2ef10*/  STL [R1+0x2a8], R41 ;  /* 0x0002a82901007387 */ /* 0x0003e80000100800 */
[----:B------:R-:W5:Y:S01]  /*2ef20*/  LDL.LU R32, [R1+0x42c] ;  /* 0x00042c0001207983 */ /* 0x000f620000300800 */
[----:B----4-:R-:W-:-:S03]  /*2ef30*/  IMAD.MOV.U32 R30, RZ, RZ, R36 ;  /* 0x000000ffff1e7224 */ /* 0x010fc600078e0024 */
[----:B---3--:R-:W3:Y:S01]  /*2ef40*/  LDL.LU R36, [R1+0x420] ;  /* 0x0004200001247983 */ /* 0x008ee20000300800 */
[----:B------:R-:W-:-:S03]  /*2ef50*/  MOV R31, R41 ;  /* 0x00000029001f7202 */ /* 0x000fc60000000f00 */
[----:B-1----:R-:W4:Y:S04]  /*2ef60*/  LDL.LU R41, [R1+0x428] ;  /* 0x0004280001297983 */ /* 0x002f280000300800 */
[----:B------:R1:W-:Y:S01]  /*2ef70*/  LDGSTS.E [R28+0x1f00], desc[UR8][R30.64], P0 ;  /* 0x01f000001e1c7fae */ /* 0x0003e20008121848 */
[----:B------:R-:W-:-:S05]  /*2ef80*/  IADD3 R34, P2, R34, R0, RZ ;  /* 0x0000000022227210 */ /* 0x000fca0007f5e0ff */
[----:B------:R1:W-:Y:S01]  /*2ef90*/  STL [R1+0x324], R34 ;  /* 0x0003242201007387 */ /* 0x0003e20000100800 */
[----:B------:R-:W-:Y:S01]  /*2efa0*/  IADD3 R39, P3, R39, R0, RZ ;  /* 0x0000000027277210 */ /* 0x000fe20007f7e0ff */
[----:B-1----:R-:W-:Y:S02]  /*2efb0*/  IMAD.MOV.U32 R30, RZ, RZ, R34 ;  /* 0x000000ffff1e7224 */ /* 0x002fe400078e0022 */
[--C-:B------:R-:W-:Y:S02]  /*2efc0*/  IMAD.X R37, R37, 0x1, R2.reuse, P2 ;  /* 0x0000000125257824 */ /* 0x100fe400010e0602 */
[----:B------:R-:W-:-:S03]  /*2efd0*/  IMAD.X R42, R42, 0x1, R2, P3 ;  /* 0x000000012a2a7824 */ /* 0x000fc600018e0602 */
[----:B------:R1:W-:Y:S01]  /*2efe0*/  STL [R1+0x320], R37 ;  /* 0x0003202501007387 */ /* 0x0003e20000100800 */
[----:B------:R-:W-:-:S03]  /*2eff0*/  MOV R31, R37 ;  /* 0x00000025001f7202 */ /* 0x000fc60000000f00 */
[----:B------:R-:W-:Y:S04]  /*2f000*/  STL [R1+0x32c], R39 ;  /* 0x00032c2701007387 */ /* 0x000fe80000100800 */
[----:B------:R-:W4:Y:S04]  /*2f010*/  LDL.LU R34, [R1+0x4a4] ;  /* 0x0004a40001227983 */ /* 0x000f280000300800 */
[----:B------:R1:W-:Y:S04]  /*2f020*/  STL [R1+0x328], R42 ;  /* 0x0003282a01007387 */ /* 0x0003e80000100800 */
[----:B------:R1:W-:Y:S04]  /*2f030*/  LDGSTS.E [R28+0x2e00], desc[UR8][R30.64], P1 ;  /* 0x02e000001e1c7fae */ /* 0x0003e80008921848 */
[----:B-1----:R-:W4:Y:S01]  /*2f040*/  LDL.LU R37, [R1+0x4ac] ;  /* 0x0004ac0001257983 */ /* 0x002f220000300800 */
[----:B------:R-:W-:-:S03]  /*2f050*/  IMAD.MOV.U32 R31, RZ, RZ, R42 ;  /* 0x000000ffff1f7224 */ /* 0x000fc600078e002a */
[----:B------:R-:W4:Y:S01]  /*2f060*/  LDL.LU R42, [R1+0x4a0] ;  /* 0x0004a000012a7983 */ /* 0x000f220000300800 */
[----:B------:R-:W-:-:S03]  /*2f070*/  IMAD.MOV.U32 R30, RZ, RZ, R39 ;  /* 0x000000ffff1e7224 */ /* 0x000fc600078e0027 */
[----:B------:R-:W4:Y:S01]  /*2f080*/  LDL.LU R39, [R1+0x4a8] ;  /* 0x0004a80001277983 */ /* 0x000f220000300800 */
[-C--:B------:R-:W-:Y:S02]  /*2f090*/  IADD3 R38, P2, R38, R0.reuse, RZ ;  /* 0x0000000026267210 */ /* 0x080fe40007f5e0ff */
[----:B------:R-:W-:Y:S01]  /*2f0a0*/  IADD3 R33, P3, R33, R0, RZ ;  /* 0x0000000021217210 */ /* 0x000fe20007f7e0ff */
[----:B------:R1:W-:Y:S04]  /*2f0b0*/  LDGSTS.E [R28+0x2f00], desc[UR8][R30.64], P0 ;  /* 0x02f000001e1c7fae */ /* 0x0003e80008121848 */
[----:B------:R2:W-:Y:S01]  /*2f0c0*/  STL [R1+0x3a4], R38 ;  /* 0x0003a42601007387 */ /* 0x0005e20000100800 */
[----:B-1----:R-:W-:Y:S02]  /*2f0d0*/  IMAD.MOV.U32 R30, RZ, RZ, R38 ;  /* 0x000000ffff1e7224 */ /* 0x002fe400078e0026 */
[----:B--2---:R-:W-:-:S05]  /*2f0e0*/  IMAD.X R40, R40, 0x1, R2, P2 ;  /* 0x0000000128287824 */ /* 0x004fca00010e0602 */
[----:B------:R1:W-:Y:S01]  /*2f0f0*/  STL [R1+0x3a0], R40 ;  /* 0x0003a02801007387 */ /* 0x0003e20000100800 */
[----:B------:R-:W-:-:S03]  /*2f100*/  IADD3.X R29, R29, R2, RZ, P3, !PT ;  /* 0x000000021d1d7210 */ /* 0x000fc60001ffe4ff */
[----:B------:R-:W-:Y:S04]  /*2f110*/  STL [R1+0x3ac], R33 ;  /* 0x0003ac2101007387 */ /* 0x000fe80000100800 */
[----:B------:R-:W2:Y:S01]  /*2f120*/  LDL.LU R38, [R1+0x524] ;  /* 0x0005240001267983 */ /* 0x000ea20000300800 */
[----:B------:R-:W-:-:S03]  /*2f130*/  IMAD.MOV.U32 R31, RZ, RZ, R40 ;  /* 0x000000ffff1f7224 */ /* 0x000fc600078e0028 */
[----:B------:R1:W-:Y:S04]  /*2f140*/  STL [R1+0x3a8], R29 ;  /* 0x0003a81d01007387 */ /* 0x0003e80000100800 */
[----:B------:R-:W2:Y:S04]  /*2f150*/  LDL.LU R43, [R1+0x52c] ;  /* 0x00052c00012b7983 */ /* 0x000ea80000300800 */
[----:B-1----:R-:W2:Y:S04]  /*2f160*/  LDL.LU R40, [R1+0x520] ;  /* 0x0005200001287983 */ /* 0x002ea80000300800 */
[----:B------:R-:W2:Y:S04]  /*2f170*/  LDL.LU R44, [R1+0x528] ;  /* 0x00052800012c7983 */ /* 0x000ea80000300800 */
[----:B------:R1:W-:Y:S02]  /*2f180*/  LDGSTS.E [R28+0x3e00], desc[UR8][R30.64], P1 ;  /* 0x03e000001e1c7fae */ /* 0x0003e40008921848 */
[----:B-1----:R-:W-:Y:S01]  /*2f190*/  IMAD.MOV.U32 R30, RZ, RZ, R33 ;  /* 0x000000ffff1e7224 */ /* 0x002fe200078e0021 */
[----:B------:R-:W-:-:S02]  /*2f1a0*/  MOV R31, R29 ;  /* 0x0000001d001f7202 */ /* 0x000fc40000000f00 */
[----:B------:R-:W2:Y:S04]  /*2f1b0*/  LDL.LU R29, [R1+0x5a4] ;  /* 0x0005a400011d7983 */ /* 0x000ea80000300800 */
[----:B------:R-:W2:Y:S04]  /*2f1c0*/  LDL.LU R33, [R1+0x5ac] ;  /* 0x0005ac0001217983 */ /* 0x000ea80000300800 */
[----:B------:R1:W-:Y:S01]  /*2f1d0*/  LDGSTS.E [R28+0x3f00], desc[UR8][R30.64], P0 ;  /* 0x03f000001e1c7fae */ /* 0x0003e20008121848 */
[----:B-----5:R-:W-:-:S05]  /*2f1e0*/  IADD3 R35, P2, R35, R0, RZ ;  /* 0x0000000023237210 */ /* 0x020fca0007f5e0ff */
[----:B------:R5:W-:Y:S01]  /*2f1f0*/  STL [R1+0x424], R35 ;  /* 0x0004242301007387 */ /* 0x000be20000100800 */
[----:B------:R-:W-:Y:S01]  /*2f200*/  IADD3 R32, P3, R32, R0, RZ ;  /* 0x0000000020207210 */ /* 0x000fe20007f7e0ff */
[--C-:B---3--:R-:W-:Y:S02]  /*2f210*/  IMAD.X R36, R36, 0x1, R2.reuse, P2 ;  /* 0x0000000124247824 */ /* 0x108fe400010e0602 */
[----:B-1----:R-:W-:Y:S02]  /*2f220*/  IMAD.MOV.U32 R30, RZ, RZ, R35 ;  /* 0x000000ffff1e7224 */ /* 0x002fe400078e0023 */
[----:B----4-:R-:W-:Y:S01]  /*2f230*/  IMAD.X R41, R41, 0x1, R2, P3 ;  /* 0x0000000129297824 */ /* 0x010fe200018e0602 */
[----:B------:R1:W-:Y:S04]  /*2f240*/  STL [R1+0x420], R36 ;  /* 0x0004202401007387 */ /* 0x0003e80000100800 */
[----:B------:R-:W-:Y:S04]  /*2f250*/  STL [R1+0x42c], R32 ;  /* 0x00042c2001007387 */ /* 0x000fe80000100800 */
[----:B-----5:R-:W3:Y:S01]  /*2f260*/  LDL.LU R35, [R1+0x5a0] ;  /* 0x0005a00001237983 */ /* 0x020ee20000300800 */
[----:B------:R-:W-:-:S03]  /*2f270*/  MOV R31, R36 ;  /* 0x00000024001f7202 */ /* 0x000fc60000000f00 */
[----:B------:R4:W-:Y:S04]  /*2f280*/  STL [R1+0x428], R41 ;  /* 0x0004282901007387 */ /* 0x0009e80000100800 */
[----:B-1----:R-:W5:Y:S04]  /*2f290*/  LDL.LU R36, [R1+0x5a8] ;  /* 0x0005a80001247983 */ /* 0x002f680000300800 */
[----:B------:R1:W-:Y:S02]  /*2f2a0*/  LDGSTS.E [R28+0x4e00], desc[UR8][R30.64], P1 ;  /* 0x04e000001e1c7fae */ /* 0x0003e40008921848 */
[----:B-1----:R-:W-:-:S02]  /*2f2b0*/  IMAD.MOV.U32 R30, RZ, RZ, R32 ;  /* 0x000000ffff1e7224 */ /* 0x002fc400078e0020 */
[----:B------:R-:W-:Y:S02]  /*2f2c0*/  IMAD.MOV.U32 R31, RZ, RZ, R41 ;  /* 0x000000ffff1f7224 */ /* 0x000fe400078e0029 */
[----:B----4-:R-:W4:Y:S01]  /*2f2d0*/  LDL.LU R41, [R1+0x624] ;  /* 0x0006240001297983 */ /* 0x010f220000300800 */
[----:B------:R-:W-:-:S03]  /*2f2e0*/  IADD3 R34, P2, R34, R0, RZ ;  /* 0x0000000022227210 */ /* 0x000fc60007f5e0ff */
[----:B------:R-:W4:Y:S04]  /*2f2f0*/  LDL.LU R32, [R1+0x62c] ;  /* 0x00062c0001207983 */ /* 0x000f280000300800 */
[----:B------:R-:W-:Y:S04]  /*2f300*/  STL [R1+0x4a4], R34 ;  /* 0x0004a42201007387 */ /* 0x000fe80000100800 */
[----:B------:R1:W-:Y:S01]  /*2f310*/  LDGSTS.E [R28+0x4f00], desc[UR8][R30.64], P0 ;  /* 0x04f000001e1c7fae */ /* 0x0003e20008121848 */
[----:B------:R-:W-:Y:S01]  /*2f320*/  IADD3 R37, P3, R37, R0, RZ ;  /* 0x0000000025257210 */ /* 0x000fe20007f7e0ff */
[----:B------:R-:W-:-:S04]  /*2f330*/  IMAD.X R42, R42, 0x1, R2, P2 ;  /* 0x000000012a2a7824 */ /* 0x000fc800010e0602 */
[----:B-1----:R-:W-:Y:S01]  /*2f340*/  IMAD.MOV.U32 R31, RZ, RZ, R42 ;  /* 0x000000ffff1f7224 */ /* 0x002fe200078e002a */
[----:B------:R1:W-:Y:S01]  /*2f350*/  STL [R1+0x4a0], R42 ;  /* 0x0004a02a01007387 */ /* 0x0003e20000100800 */
[----:B------:R-:W-:-:S03]  /*2f360*/  IADD3.X R39, R39, R2, RZ, P3, !PT ;  /* 0x0000000227277210 */ /* 0x000fc60001ffe4ff */
[----:B------:R-:W-:Y:S01]  /*2f370*/  STL [R1+0x4ac], R37 ;  /* 0x0004ac2501007387 */ /* 0x000fe20000100800 */
[----:B------:R-:W-:-:S03]  /*2f380*/  IMAD.MOV.U32 R30, RZ, RZ, R34 ;  /* 0x000000ffff1e7224 */ /* 0x000fc600078e0022 */
[----:B-1----:R-:W4:Y:S04]  /*2f390*/  LDL.LU R42, [R1+0x620] ;  /* 0x00062000012a7983 */ /* 0x002f280000300800 */
[----:B------:R1:W-:Y:S04]  /*2f3a0*/  STL [R1+0x4a8], R39 ;  /* 0x0004a82701007387 */ /* 0x0003e80000100800 */
[----:B------:R-:W4:Y:S04]  /*2f3b0*/  LDL.LU R34, [R1+0x628] ;  /* 0x0006280001227983 */ /* 0x000f280000300800 */
[----:B------:R1:W-:Y:S02]  /*2f3c0*/  LDGSTS.E [R28+0x5e00], desc[UR8][R30.64], P1 ;  /* 0x05e000001e1c7fae */ /* 0x0003e40008921848 */
[----:B-1----:R-:W-:Y:S01]  /*2f3d0*/  IMAD.MOV.U32 R30, RZ, RZ, R37 ;  /* 0x000000ffff1e7224 */ /* 0x002fe200078e0025 */
[----:B------:R-:W-:-:S02]  /*2f3e0*/  MOV R31, R39 ;  /* 0x00000027001f7202 */ /* 0x000fc40000000f00 */
[----:B------:R-:W4:Y:S04]  /*2f3f0*/  LDL.LU R39, [R1+0x6a4] ;  /* 0x0006a40001277983 */ /* 0x000f280000300800 */
[----:B------:R-:W4:Y:S04]  /*2f400*/  LDL.LU R37, [R1+0x6ac] ;  /* 0x0006ac0001257983 */ /* 0x000f280000300800 */
[----:B------:R1:W-:Y:S01]  /*2f410*/  LDGSTS.E [R28+0x5f00], desc[UR8][R30.64], P0 ;  /* 0x05f000001e1c7fae */ /* 0x0003e20008121848 */
[-C--:B--2---:R-:W-:Y:S02]  /*2f420*/  IADD3 R38, P2, R38, R0.reuse, RZ ;  /* 0x0000000026267210 */ /* 0x084fe40007f5e0ff */
[----:B------:R-:W-:-:S03]  /*2f430*/  IADD3 R43, P3, R43, R0, RZ ;  /* 0x000000002b2b7210 */ /* 0x000fc60007f7e0ff */
[--C-:B------:R-:W-:Y:S01]  /*2f440*/  IMAD.X R40, R40, 0x1, R2.reuse, P2 ;  /* 0x0000000128287824 */ /* 0x100fe200010e0602 */
[----:B------:R-:W-:Y:S01]  /*2f450*/  STL [R1+0x524], R38 ;  /* 0x0005242601007387 */ /* 0x000fe20000100800 */
[----:B------:R-:W-:-:S03]  /*2f460*/  IMAD.X R44, R44, 0x1, R2, P3 ;  /* 0x000000012c2c7824 */ /* 0x000fc600018e0602 */
[----:B------:R2:W-:Y:S01]  /*2f470*/  STL [R1+0x520], R40 ;  /* 0x0005202801007387 */ /* 0x0005e20000100800 */
[----:B-1----:R-:W-:Y:S01]  /*2f480*/  MOV R31, R40 ;  /* 0x00000028001f7202 */ /* 0x002fe20000000f00 */
[----:B------:R-:W-:Y:S02]  /*2f490*/  IMAD.MOV.U32 R30, RZ, RZ, R38 ;  /* 0x000000ffff1e7224 */ /* 0x000fe400078e0026 */
[----:B------:R-:W-:Y:S04]  /*2f4a0*/  STL [R1+0x52c], R43 ;  /* 0x00052c2b01007387 */ /* 0x000fe80000100800 */
[----:B------:R1:W-:Y:S04]  /*2f4b0*/  LDGSTS.E [R28+0x6e00], desc[UR8][R30.64], P1 ;  /* 0x06e000001e1c7fae */ /* 0x0003e80008921848 */
[----:B--2---:R-:W2:Y:S04]  /*2f4c0*/  LDL.LU R40, [R1+0x6a0] ;  /* 0x0006a00001287983 */ /* 0x004ea80000300800 */
[----:B------:R-:W-:Y:S01]  /*2f4d0*/  STL [R1+0x528], R44 ;  /* 0x0005282c01007387 */ /* 0x000fe20000100800 */
[----:B------:R-:W-:-:S03]  /*2f4e0*/  IADD3 R29, P2, R29, R0, RZ ;  /* 0x000000001d1d7210 */ /* 0x000fc60007f5e0ff */
[----:B------:R-:W2:Y:S01]  /*2f4f0*/  LDL.LU R38, [R1+0x6a8] ;  /* 0x0006a80001267983 */ /* 0x000ea20000300800 */
[----:B-1----:R-:W-:Y:S02]  /*2f500*/  IMAD.MOV.U32 R30, RZ, RZ, R43 ;  /* 0x000000ffff1e7224 */ /* 0x002fe400078e002b */
[----:B------:R-:W-:Y:S01]  /*2f510*/  IMAD.MOV.U32 R31, RZ, RZ, R44 ;  /* 0x000000ffff1f7224 */ /* 0x000fe200078e002c */
[----:B------:R-:W-:Y:S01]  /*2f520*/  IADD3 R33, P3, R33, R0, RZ ;  /* 0x0000000021217210 */ /* 0x000fe20007f7e0ff */
[----:B------:R-:W-:Y:S04]  /*2f530*/  STL [R1+0x5a4], R29 ;  /* 0x0005a41d01007387 */ /* 0x000fe80000100800 */
[----:B------:R1:W-:Y:S02]  /*2f540*/  LDGSTS.E [R28+0x6f00], desc[UR8][R30.64], P0 ;  /* 0x06f000001e1c7fae */ /* 0x0003e40008121848 */
[----:B-1----:R-:W-:-:S02]  /*2f550*/  IMAD.MOV.U32 R30, RZ, RZ, R29 ;  /* 0x000000ffff1e7224 */ /* 0x002fc400078e001d */
[----:B---3--:R-:W-:-:S04]  /*2f560*/  IMAD.X R35, R35, 0x1, R2, P2 ;  /* 0x0000000123237824 */ /* 0x008fc800010e0602 */
        /* <DEDUP_REMOVED lines=8> */
[----:B---3--:R-:W-:-:S02]  /*2f5f0*/  MOV R31, R36 ;  /* 0x00000024001f7202 */ /* 0x008fc40000000f00 */
[-C--:B----4-:R-:W-:Y:S01]  /*2f600*/  IADD3 R41, P2, R41, R0.reuse, RZ ;  /* 0x0000000029297210 */ /* 0x090fe20007f5e0ff */
[----:B-1----:R-:W3:Y:S01]  /*2f610*/  LDL.LU R36, [R1+0x720] ;  /* 0x0007200001247983 */ /* 0x002ee20000300800 */
[----:B------:R-:W-:Y:S01]  /*2f620*/  IMAD.MOV.U32 R30, RZ, RZ, R33 ;  /* 0x000000ffff1e7224 */ /* 0x000fe200078e0021 */
[----:B------:R-:W-:Y:S02]  /*2f630*/  IADD3 R32, P3, R32, R0, RZ ;  /* 0x0000000020207210 */ /* 0x000fe40007f7e0ff */
[----:B------:R-:W4:Y:S04]  /*2f640*/  LDL.LU R33, [R1+0x728] ;  /* 0x0007280001217983 */ /* 0x000f280000300800 */
[----:B------:R1:W-:Y:S04]  /*2f650*/  LDGSTS.E [R28+0x7f00], desc[UR8][R30.64], P0 ;  /* 0x07f000001e1c7fae */ /* 0x0003e80008121848 */
[----:B------:R-:W-:Y:S01]  /*2f660*/  STL [R1+0x624], R41 ;  /* 0x0006242901007387 */ /* 0x000fe20000100800 */
[----:B-1----:R-:W-:-:S02]  /*2f670*/  IMAD.MOV.U32 R30, RZ, RZ, R41 ;  /* 0x000000ffff1e7224 */ /* 0x002fc400078e0029 */
[----:B------:R-:W-:-:S05]  /*2f680*/  IMAD.X R42, R42, 0x1, R2, P2 ;  /* 0x000000012a2a7824 */ /* 0x000fca00010e0602 */
[----:B------:R-:W-:Y:S01]  /*2f690*/  MOV R31, R42 ;  /* 0x0000002a001f7202 */ /* 0x000fe20000000f00 */
[----:B------:R-:W-:Y:S01]  /*2f6a0*/  IMAD.X R34, R34, 0x1, R2, P3 ;  /* 0x0000000122227824 */ /* 0x000fe200018e0602 */
[----:B------:R-:W-:Y:S04]  /*2f6b0*/  STL [R1+0x620], R42 ;  /* 0x0006202a01007387 */ /* 0x000fe80000100800 */
[----:B------:R-:W-:Y:S04]  /*2f6c0*/  STL [R1+0x62c], R32 ;  /* 0x00062c2001007387 */ /* 0x000fe80000100800 */
[----:B------:R1:W-:Y:S04]  /*2f6d0*/  LDGSTS.E [R28+0x8e00], desc[UR8][R30.64], P1 ;  /* 0x08e000001e1c7fae */ /* 0x0003e80008921848 */
[----:B------:R1:W-:Y:S02]  /*2f6e0*/  STL [R1+0x628], R34 ;  /* 0x0006282201007387 */ /* 0x0003e40000100800 */
[----:B-1----:R-:W-:-:S02]  /*2f6f0*/  IMAD.MOV.U32 R31, RZ, RZ, R34 ;  /* 0x000000ffff1f7224 */ /* 0x002fc400078e0022 */
[----:B------:R-:W-:Y:S01]  /*2f700*/  IMAD.MOV.U32 R30, RZ, RZ, R32 ;  /* 0x000000ffff1e7224 */ /* 0x000fe200078e0020 */
[----:B------:R-:W4:Y:S04]  /*2f710*/  LDL.LU R34, [R1+0x7a0] ;  /* 0x0007a00001227983 */ /* 0x000f280000300800 */
[----:B------:R-:W4:Y:S04]  /*2f720*/  LDL.LU R32, [R1+0x7a4] ;  /* 0x0007a40001207983 */ /* 0x000f280000300800 */
[----:B------:R-:W4:Y:S04]  /*2f730*/  LDL.LU R48, [R1+0x7a8] ;  /* 0x0007a80001307983 */ /* 0x000f280000300800 */
[----:B------:R-:W4:Y:S01]  /*2f740*/  LDL.LU R47, [R1+0x7ac] ;  /* 0x0007ac00012f7983 */ /* 0x000f220000300800 */
[----:B------:R-:W-:-:S02]  /*2f750*/  IADD3 R39, P2, R39, R0, RZ ;  /* 0x0000000027277210 */ /* 0x000fc40007f5e0ff */
        /* <DEDUP_REMOVED lines=8> */
[----:B------:R2:W-:Y:S04]  /*2f7e0*/  STL [R1+0x6a8], R38 ;  /* 0x0006a82601007387 */ /* 0x0005e80000100800 */
[----:B------:R-:W2:Y:S04]  /*2f7f0*/  LDL.LU R46, [R1+0x820] ;  /* 0x00082000012e7983 */ /* 0x000ea80000300800 */
[----:B------:R-:W2:Y:S04]  /*2f800*/  LDL.LU R45, [R1+0x824] ;  /* 0x00082400012d7983 */ /* 0x000ea80000300800 */
[----:B------:R-:W2:Y:S04]  /*2f810*/  LDL.LU R44, [R1+0x828] ;  /* 0x00082800012c7983 */ /* 0x000ea80000300800 */
[----:B------:R-:W2:Y:S01]  /*2f820*/  LDL.LU R43, [R1+0x82c] ;  /* 0x00082c00012b7983 */ /* 0x000ea20000300800 */
[----:B------:R-:W-:-:S03]  /*2f830*/  IMAD.MOV.U32 R31, RZ, RZ, R40 ;  /* 0x000000ffff1f7224 */ /* 0x000fc600078e0028 */
[----:B------:R-:W2:Y:S04]  /*2f840*/  LDL.LU R41, [R1+0x8a4] ;  /* 0x0008a40001297983 */ /* 0x000ea80000300800 */
[----:B------:R-:W2:Y:S04]  /*2f850*/  LDL.LU R39, [R1+0x8ac] ;  /* 0x0008ac0001277983 */ /* 0x000ea80000300800 */
[----:B------:R1:W-:Y:S01]  /*2f860*/  LDGSTS.E [R28+0x9e00], desc[UR8][R30.64], P1 ;  /* 0x09e000001e1c7fae */ /* 0x0003e20008921848 */
[-C--:B-----5:R-:W-:Y:S02]  /*2f870*/  IADD3 R35, P2, R35, R0.reuse, RZ ;  /* 0x0000000023237210 */ /* 0x0a0fe40007f5e0ff */
[----:B------:R-:W-:-:S03]  /*2f880*/  IADD3 R29, P3, R29, R0, RZ ;  /* 0x000000001d1d7210 */ /* 0x000fc60007f7e0ff */
[----:B------:R-:W-:Y:S01]  /*2f890*/  STL [R1+0x724], R35 ;  /* 0x0007242301007387 */ /* 0x000fe20000100800 */
[--C-:B---3--:R-:W-:Y:S02]  /*2f8a0*/  IMAD.X R36, R36, 0x1, R2.reuse, P2 ;  /* 0x0000000124247824 */ /* 0x108fe400010e0602 */
[----:B----4-:R-:W-:-:S03]  /*2f8b0*/  IMAD.X R33, R33, 0x1, R2, P3 ;  /* 0x0000000121217824 */ /* 0x010fc600018e0602 */
[----:B------:R3:W-:Y:S04]  /*2f8c0*/  STL [R1+0x720], R36 ;  /* 0x0007202401007387 */ /* 0x0007e80000100800 */
[----:B------:R-:W-:Y:S04]  /*2f8d0*/  STL [R1+0x72c], R29 ;  /* 0x00072c1d01007387 */ /* 0x000fe80000100800 */
[----:B------:R-:W4:Y:S01]  /*2f8e0*/  LDL.LU R42, [R1+0x8a0] ;  /* 0x0008a000012a7983 */ /* 0x000f220000300800 */
[----:B-1----:R-:W-:Y:S01]  /*2f8f0*/  MOV R31, R38 ;  /* 0x00000026001f7202 */ /* 0x002fe20000000f00 */
[----:B------:R-:W-:-:S02]  /*2f900*/  IMAD.MOV.U32 R30, RZ, RZ, R37 ;  /* 0x000000ffff1e7224 */ /* 0x000fc400078e0025 */
[----:B------:R1:W-:Y:S04]  /*2f910*/  STL [R1+0x728], R33 ;  /* 0x0007282101007387 */ /* 0x0003e80000100800 */
[----:B------:R-:W5:Y:S04]  /*2f920*/  LDL.LU R40, [R1+0x8a8] ;  /* 0x0008a80001287983 */ /* 0x000f680000300800 */
[----:B--2---:R-:W2:Y:S04]  /*2f930*/  LDL.LU R38, [R1+0x920] ;  /* 0x0009200001267983 */ /* 0x004ea80000300800 */
[----:B------:R-:W2:Y:S04]  /*2f940*/  LDL.LU R37, [R1+0x924] ;  /* 0x0009240001257983 */ /* 0x000ea80000300800 */
[----:B------:R3:W-:Y:S02]  /*2f950*/  LDGSTS.E [R28+0x9f00], desc[UR8][R30.64], P0 ;  /* 0x09f000001e1c7fae */ /* 0x0007e40008121848 */
[----:B---3--:R-:W-:Y:S01]  /*2f960*/  IMAD.MOV.U32 R30, RZ, RZ, R35 ;  /* 0x000000ffff1e7224 */ /* 0x008fe200078e0023 */
[----:B------:R-:W-:-:S02]  /*2f970*/  MOV R31, R36 ;  /* 0x00000024001f7202 */ /* 0x000fc40000000f00 */
[----:B------:R-:W3:Y:S04]  /*2f980*/  LDL.LU R36, [R1+0x928] ;  /* 0x0009280001247983 */ /* 0x000ee80000300800 */
[----:B------:R-:W3:Y:S04]  /*2f990*/  LDL.LU R35, [R1+0x92c] ;  /* 0x00092c0001237983 */ /* 0x000ee80000300800 */
[----:B------:R1:W-:Y:S02]  /*2f9a0*/  LDGSTS.E [R28+0xae00], desc[UR8][R30.64], P1 ;  /* 0x0ae000001e1c7fae */ /* 0x0003e40008921848 */
[----:B-1----:R-:W-:Y:S01]  /*2f9b0*/  IMAD.MOV.U32 R30, RZ, RZ, R29 ;  /* 0x000000ffff1e7224 */ /* 0x002fe200078e001d */
[----:B------:R-:W-:Y:S01]  /*2f9c0*/  IADD3 R32, P2, R32, R0, RZ ;  /* 0x0000000020207210 */ /* 0x000fe20007f5e0ff */
[----:B------:R-:W-:-:S02]  /*2f9d0*/  IMAD.MOV.U32 R31, RZ, RZ, R33 ;  /* 0x000000ffff1f7224 */ /* 0x000fc400078e0021 */
[----:B------:R-:W3:Y:S02]  /*2f9e0*/  LDL.LU R33, [R1+0x9a4] ;  /* 0x0009a40001217983 */ /* 0x000ee40000300800 */
[----:B------:R-:W-:Y:S02]  /*2f9f0*/  IMAD.X R34, R34, 0x1, R2, P2 ;  /* 0x0000000122227824 */ /* 0x000fe400010e0602 */
[----:B------:R-:W3:Y:S01]  /*2fa00*/  LDL.LU R29, [R1+0x9ac] ;  /* 0x0009ac00011d7983 */ /* 0x000ee20000300800 */
[----:B------:R-:W-:-:S03]  /*2fa10*/  IADD3 R47, P3, R47, R0, RZ ;  /* 0x000000002f2f7210 */ /* 0x000fc60007f7e0ff */
[----:B------:R-:W-:Y:S01]  /*2fa20*/  STL [R1+0x7a4], R32 ;  /* 0x0007a42001007387 */ /* 0x000fe20000100800 */
[----:B------:R-:W-:-:S03]  /*2fa30*/  IADD3.X R48, R48, R2, RZ, P3, !PT ;  /* 0x0000000230307210 */ /* 0x000fc60001ffe4ff */
[----:B------:R1:W-:Y:S04]  /*2fa40*/  LDGSTS.E [R28+0xaf00], desc[UR8][R30.64], P0 ;  /* 0x0af000001e1c7fae */ /* 0x0003e80008121848 */
[----:B------:R1:W-:Y:S04]  /*2fa50*/  STL [R1+0x7a0], R34 ;  /* 0x0007a02201007387 */ /* 0x0003e80000100800 */
[----:B------:R2:W-:Y:S01]  /*2fa60*/  STL [R1+0x7ac], R47 ;  /* 0x0007ac2f01007387 */ /* 0x0005e20000100800 */
[----:B-1----:R-:W-:-:S03]  /*2fa70*/  IMAD.MOV.U32 R31, RZ, RZ, R34 ;  /* 0x000000ffff1f7224 */ /* 0x002fc600078e0022 */
[----:B------:R-:W3:Y:S01]  /*2fa80*/  LDL.LU R34, [R1+0x9a0] ;  /* 0x0009a00001227983 */ /* 0x000ee20000300800 */
[----:B------:R-:W-:-:S03]  /*2fa90*/  IMAD.MOV.U32 R30, RZ, RZ, R32 ;  /* 0x000000ffff1e7224 */ /* 0x000fc600078e0020 */
[----:B------:R1:W-:Y:S04]  /*2faa0*/  STL [R1+0x7a8], R48 ;  /* 0x0007a83001007387 */ /* 0x0003e80000100800 */
[----:B------:R-:W3:Y:S04]  /*2fab0*/  LDL.LU R32, [R1+0x9a8] ;  /* 0x0009a80001207983 */ /* 0x000ee80000300800 */
[----:B------:R1:W-:Y:S02]  /*2fac0*/  LDGSTS.E [R28+0xbe00], desc[UR8][R30.64], P1 ;  /* 0x0be000001e1c7fae */ /* 0x0003e40008921848 */
[----:B-1----:R-:W-:Y:S01]  /*2fad0*/  IMAD.MOV.U32 R30, RZ, RZ, R47 ;  /* 0x000000ffff1e7224 */ /* 0x002fe200078e002f */
[----:B------:R-:W-:-:S05]  /*2fae0*/  MOV R31, R48 ;  /* 0x00000030001f7202 */ /* 0x000fca0000000f00 */
[----:B------:R1:W-:Y:S01]  /*2faf0*/  LDGSTS.E [R28+0xbf00], desc[UR8][R30.64], P0 ;  /* 0x0bf000001e1c7fae */ /* 0x0003e20008121848 */
[----:B------:R-:W-:Y:S01]  /*2fb00*/  VIADD R220, R220, 0x1 ;  /* 0x00000001dcdc7836 */ /* 0x000fe20000000000 */
[----:B------:R-:W-:-:S05]  /*2fb10*/  IADD3 R45, P2, R45, R0, RZ ;  /* 0x000000002d2d7210 */ /* 0x000fca0007f5e0ff */
[----:B------:R-:W-:Y:S01]  /*2fb20*/  IMAD.X R46, R46, 0x1, R2, P2 ;  /* 0x000000012e2e7824 */ /* 0x000fe200010e0602 */
[----:B------:R-:W-:Y:S01]  /*2fb30*/  IADD3 R43, P3, R43, R0, RZ ;  /* 0x000000002b2b7210 */ /* 0x000fe20007f7e0ff */
[----:B-1----:R-:W-:-:S03]  /*2fb40*/  IMAD.MOV.U32 R30, RZ, RZ, R45 ;  /* 0x000000ffff1e7224 */ /* 0x002fc600078e002d */
[----:B------:R-:W-:Y:S02]  /*2fb50*/  MOV R31, R46 ;  /* 0x0000002e001f7202 */ /* 0x000fe40000000f00 */
[-C--:B------:R-:W-:Y:S01]  /*2fb60*/  IADD3 R41, P2, R41, R0.reuse, RZ ;  /* 0x0000000029297210 */ /* 0x080fe20007f5e0ff */
[----:B------:R-:W-:Y:S02]  /*2fb70*/  IMAD.X R44, R44, 0x1, R2, P3 ;  /* 0x000000012c2c7824 */ /* 0x000fe400018e0602 */
[----:B------:R1:W-:Y:S01]  /*2fb80*/  LDGSTS.E [R28+0xce00], desc[UR8][R30.64], P1 ;  /* 0x0ce000001e1c7fae */ /* 0x0003e20008921848 */
[----:B------:R-:W-:Y:S01]  /*2fb90*/  IADD3 R39, P3, R39, R0, RZ ;  /* 0x0000000027277210 */ /* 0x000fe20007f7e0ff */
[----:B-1----:R-:W-:Y:S02]  /*2fba0*/  IMAD.MOV.U32 R30, RZ, RZ, R43 ;  /* 0x000000ffff1e7224 */ /* 0x002fe400078e002b */
[----:B------:R-:W-:-:S05]  /*2fbb0*/  IMAD.MOV.U32 R31, RZ, RZ, R44 ;  /* 0x000000ffff1f7224 */ /* 0x000fca00078e002c */
[----:B------:R1:W-:Y:S02]  /*2fbc0*/  LDGSTS.E [R28+0xcf00], desc[UR8][R30.64], P0 ;  /* 0x0cf000001e1c7fae */ /* 0x0003e40008121848 */
[----:B-1----:R-:W-:Y:S02]  /*2fbd0*/  IMAD.MOV.U32 R30, RZ, RZ, R41 ;  /* 0x000000ffff1e7224 */ /* 0x002fe400078e0029 */
[----:B------:R1:W-:Y:S01]  /*2fbe0*/  STL [R1+0x824], R45 ;  /* 0x0008242d01007387 */ /* 0x0003e20000100800 */
[----:B----4-:R-:W-:-:S04]  /*2fbf0*/  IMAD.X R42, R42, 0x1, R2, P2 ;  /* 0x000000012a2a7824 */ /* 0x010fc800010e0602 */
[----:B------:R-:W-:Y:S01]  /*2fc00*/  IMAD.MOV.U32 R31, RZ, RZ, R42 ;  /* 0x000000ffff1f7224 */ /* 0x000fe200078e002a */
[----:B-----5:R-:W-:-:S04]  /*2fc10*/  IADD3.X R40, R40, R2, RZ, P3, !PT ;  /* 0x0000000228287210 */ /* 0x020fc80001ffe4ff */
[----:B------:R4:W-:Y:S01]  /*2fc20*/  LDGSTS.E [R28+0xde00], desc[UR8][R30.64], P1 ;  /* 0x0de000001e1c7fae */ /* 0x0009e20008921848 */
[----:B--2---:R-:W-:Y:S01]  /*2fc30*/  IADD3 R37, P2, R37, R0, RZ ;  /* 0x0000000025257210 */ /* 0x004fe20007f5e0ff */
[----:B----4-:R-:W-:Y:S01]  /*2fc40*/  IMAD.MOV.U32 R30, RZ, RZ, R39 ;  /* 0x000000ffff1e7224 */ /* 0x010fe200078e0027 */
[----:B------:R-:W-:-:S03]  /*2fc50*/  MOV R31, R40 ;  /* 0x00000028001f7202 */ /* 0x000fc60000000f00 */
[----:B------:R-:W-:Y:S02]  /*2fc60*/  IMAD.X R38, R38, 0x1, R2, P2 ;  /* 0x0000000126267824 */ /* 0x000fe400010e0602 */
[----:B------:R2:W-:Y:S04]  /*2fc70*/  LDGSTS.E [R28+0xdf00], desc[UR8][R30.64], P0 ;  /* 0x0df000001e1c7fae */ /* 0x0005e80008121848 */
[----:B------:R1:W-:Y:S01]  /*2fc80*/  STL [R1+0x820], R46 ;  /* 0x0008202e01007387 */ /* 0x0003e20000100800 */
[----:B---3--:R-:W-:Y:S01]  /*2fc90*/  IADD3 R35, P3, R35, R0, RZ ;  /* 0x0000000023237210 */ /* 0x008fe20007f7e0ff */
[----:B--2---:R-:W-:Y:S01]  /*2fca0*/  IMAD.MOV.U32 R30, RZ, RZ, R37 ;  /* 0x000000ffff1e7224 */ /* 0x004fe200078e0025 */
[----:B------:R-:W-:-:S03]  /*2fcb0*/  MOV R31, R38 ;  /* 0x00000026001f7202 */ /* 0x000fc60000000f00 */
[----:B------:R-:W-:Y:S01]  /*2fcc0*/  IMAD.X R36, R36, 0x1, R2, P3 ;  /* 0x0000000124247824 */ /* 0x000fe200018e0602 */
[----:B------:R1:W-:Y:S04]  /*2fcd0*/  STL [R1+0x82c], R43 ;  /* 0x00082c2b01007387 */ /* 0x0003e80000100800 */
[----:B------:R2:W-:Y:S04]  /*2fce0*/  LDGSTS.E [R28+0xee00], desc[UR8][R30.64], P1 ;  /* 0x0ee000001e1c7fae */ /* 0x0005e80008921848 */
[----:B------:R1:W-:Y:S04]  /*2fcf0*/  STL [R1+0x828], R44 ;  /* 0x0008282c01007387 */ /* 0x0003e80000100800 */
[----:B------:R1:W-:Y:S01]  /*2fd00*/  STL [R1+0x8a4], R41 ;  /* 0x0008a42901007387 */ /* 0x0003e20000100800 */
[----:B------:R-:W-:Y:S01]  /*2fd10*/  IADD3 R33, P2, R33, R0, RZ ;  /* 0x0000000021217210 */ /* 0x000fe20007f5e0ff */
[----:B--2---:R-:W-:-:S02]  /*2fd20*/  IMAD.MOV.U32 R30, RZ, RZ, R35 ;  /* 0x000000ffff1e7224 */ /* 0x004fc400078e0023 */
[----:B------:R-:W-:Y:S01]  /*2fd30*/  IMAD.MOV.U32 R31, RZ, RZ, R36 ;  /* 0x000000ffff1f7224 */ /* 0x000fe200078e0024 */
[----:B------:R1:W-:Y:S01]  /*2fd40*/  STL [R1+0x8a0], R42 ;  /* 0x0008a02a01007387 */ /* 0x0003e20000100800 */
[----:B------:R-:W-:-:S03]  /*2fd50*/  IADD3 R29, P3, R29, R0, RZ ;  /* 0x000000001d1d7210 */ /* 0x000fc60007f7e0ff */
[----:B------:R1:W-:Y:S04]  /*2fd60*/  STL [R1+0x8ac], R39 ;  /* 0x0008ac2701007387 */ /* 0x0003e80000100800 */
[----:B------:R1:W-:Y:S04]  /*2fd70*/  STL [R1+0x8a8], R40 ;  /* 0x0008a82801007387 */ /* 0x0003e80000100800 */
[----:B------:R2:W-:Y:S04]  /*2fd80*/  LDGSTS.E [R28+0xef00], desc[UR8][R30.64], P0 ;  /* 0x0ef000001e1c7fae */ /* 0x0005e80008121848 */
[----:B------:R1:W-:Y:S01]  /*2fd90*/  STL [R1+0x924], R37 ;  /* 0x0009242501007387 */ /* 0x0003e20000100800 */
[----:B------:R-:W-:-:S03]  /*2fda0*/  IMAD.X R34, R34, 0x1, R2, P2 ;  /* 0x0000000122227824 */ /* 0x000fc600010e0602 */
[----:B------:R1:W-:Y:S01]  /*2fdb0*/  STL [R1+0x920], R38 ;  /* 0x0009202601007387 */ /* 0x0003e20000100800 */
[----:B--2---:R-:W-:Y:S02]  /*2fdc0*/  IMAD.MOV.U32 R30, RZ, RZ, R33 ;  /* 0x000000ffff1e7224 */ /* 0x004fe400078e0021 */
[----:B------:R-:W-:Y:S01]  /*2fdd0*/  IMAD.MOV.U32 R31, RZ, RZ, R34 ;  /* 0x000000ffff1f7224 */ /* 0x000fe200078e0022 */
[----:B------:R1:W-:Y:S01]  /*2fde0*/  STL [R1+0x92c], R35 ;  /* 0x00092c2301007387 */ /* 0x0003e20000100800 */
[----:B------:R-:W-:-:S03]  /*2fdf0*/  IADD3.X R32, R32, R2, RZ, P3, !PT ;  /* 0x0000000220207210 */ /* 0x000fc60001ffe4ff */
[----:B------:R1:W-:Y:S04]  /*2fe00*/  STL [R1+0x928], R36 ;  /* 0x0009282401007387 */ /* 0x0003e80000100800 */
[----:B------:R1:W-:Y:S04]  /*2fe10*/  STL [R1+0x9a4], R33 ;  /* 0x0009a42101007387 */ /* 0x0003e80000100800 */
[----:B------:R1:W-:Y:S04]  /*2fe20*/  STL [R1+0x9a0], R34 ;  /* 0x0009a02201007387 */ /* 0x0003e80000100800 */
[----:B------:R2:W-:Y:S04]  /*2fe30*/  LDGSTS.E [R28+0xfe00], desc[UR8][R30.64], P1 ;  /* 0x0fe000001e1c7fae */ /* 0x0005e80008921848 */
[----:B------:R1:W-:Y:S04]  /*2fe40*/  STL [R1+0x9ac], R29 ;  /* 0x0009ac1d01007387 */ /* 0x0003e80000100800 */
[----:B------:R1:W-:Y:S01]  /*2fe50*/  STL [R1+0x9a8], R32 ;  /* 0x0009a82001007387 */ /* 0x0003e20000100800 */
[----:B--2---:R-:W-:Y:S01]  /*2fe60*/  IMAD.MOV.U32 R30, RZ, RZ, R29 ;  /* 0x000000ffff1e7224 */ /* 0x004fe200078e001d */
[----:B------:R-:W-:-:S05]  /*2fe70*/  MOV R31, R32 ;  /* 0x00000020001f7202 */ /* 0x000fca0000000f00 */
[----:B------:R1:W-:Y:S01]  /*2fe80*/  LDGSTS.E [R28+0xff00], desc[UR8][R30.64], P0 ;  /* 0x0ff000001e1c7fae */ /* 0x0003e20008121848 */
[----:B------:R-:W-:-:S03]  /*2fe90*/  ISETP.NE.U32.AND P0, PT, R220, R204, PT ;  /* 0x000000ccdc00720c */ /* 0x000fc60003f05070 */
[----:B------:R-:W0:Y:S10]  /*2fea0*/  LDGDEPBAR ;  /* 0x00000000000079af */ /* 0x000e340000000000 */
[----:B-1----:R-:W-:Y:S05]  /*2feb0*/  @P0 BRA `(.L_x_1) ;  /* 0xfffffed000dc0947 */ /* 0x002fea000383ffff */
.L_x_0:
[----:B------:R-:W2:Y:S01]  /*2fec0*/  LDL.LU R35, [R1+0xf84] ;  /* 0x000f840001237983 */ /* 0x000ea20000300800 */
[----:B------:R-:W-:-:S04]  /*2fed0*/  DEPBAR.LE SB0, 0x0 ;  /* 0x000080000000791a */ /* 0x000fc80000000000 */
[----:B------:R-:W3:Y:S01]  /*2fee0*/  LDL.LU R34, [R1+0xf80] ;  /* 0x000f800001227983 */ /* 0x000ee20000300800 */
[----:B------:R-:W-:Y:S01]  /*2fef0*/  ULDC.64 UR10, c[0x0][0x228] ;  /* 0x00008a00000a7ab9 */ /* 0x000fe20000000a00 */
[----:B------:R-:W-:Y:S01]  /*2ff00*/  ULDC UR5, c[0x0][0x22c] ;  /* 0x00008b0000057ab9 */ /* 0x000fe20000000800 */
[----:B------:R-:W1:Y:S01]  /*2ff10*/  S2R R0, SR_TID.X ;  /* 0x0000000000007919 */ /* 0x000e620000002100 */
[----:B------:R-:W-:Y:S01]  /*2ff20*/  MOV R28, R24 ;  /* 0x00000018001c7202 */ /* 0x000fe20000000f00 */
[----:B------:R-:W-:Y:S01]  /*2ff30*/  IMAD.MOV.U32 R29, RZ, RZ, R26 ;  /* 0x000000ffff1d7224 */ /* 0x000fe200078e001a */
[----:B------:R-:W-:Y:S01]  /*2ff40*/  ULDC UR6, c[0x0][0x22c] ;  /* 0x00008b0000067ab9 */ /* 0x000fe20000000800 */
[----:B------:R-:W4:Y:S04]  /*2ff50*/  LDL.LU R32, [R1+0xf7c] ;  /* 0x000f7c0001207983 */ /* 0x000f280000300800 */
[----:B------:R-:W5:Y:S04]  /*2ff60*/  LDL.LU R33, [R1+0xf78] ;  /* 0x000f780001217983 */ /* 0x000f680000300800 */
[----:B------:R-:W2:Y:S01]  /*2ff70*/  LDL.LU R164, [R1+0xf14] ;  /* 0x000f140001a47983 */ /* 0x000ea20000300800 */
[----:B------:R-:W-:Y:S01]  /*2ff80*/  IMAD.MOV.U32 R30, RZ, RZ, R72 ;  /* 0x000000ffff1e7224 */ /* 0x000fe200078e0048 */
[----:B------:R-:W-:Y:S01]  /*2ff90*/  MOV R24, R25 ;  /* 0x0000001900187202 */ /* 0x000fe20000000f00 */
        /* <DEDUP_REMOVED lines=18> */
[C---:B-1----:R-:W-:Y:S01]  /*300c0*/  IMAD.SHL.U32 R2, R0.reuse, 0x10, RZ ;  /* 0x0000001000027824 */ /* 0x042fe200078e00ff */
[----:B------:R-:W-:Y:S01]  /*300d0*/  MOV R68, R69 ;  /* 0x0000004500447202 */ /* 0x000fe20000000f00 */
[----:B------:R-:W-:Y:S01]  /*300e0*/  IMAD.SHL.U32 R0, R0, 0x20, RZ ;  /* 0x0000002000007824 */ /* 0x000fe200078e00ff */
[----:B------:R-:W-:Y:S01]  /*300f0*/  MOV R136, R121 ;  /* 0x0000007900887202 */ /* 0x000fe20000000f00 */
[----:B------:R-:W-:Y:S01]  /*30100*/  IMAD.MOV.U32 R43, RZ, RZ, R10 ;  /* 0x000000ffff2b7224 */ /* 0x000fe200078e000a */
[----:B------:R-:W-:Y:S01]  /*30110*/  LOP3.LUT R2, R2, 0x1f0, RZ, 0xc0, !PT ;  /* 0x000001f002027812 */ /* 0x000fe200078ec0ff */
[----:B------:R-:W-:Y:S01]  /*30120*/  IMAD.MOV.U32 R61, RZ, RZ, R63 ;  /* 0x000000ffff3d7224 */ /* 0x000fe200078e003f */
[----:B------:R-:W-:Y:S01]  /*30130*/  LOP3.LUT R0, R0, 0x400, RZ, 0xc0, !PT ;  /* 0x0000040000007812 */ /* 0x000fe200078ec0ff */
[----:B------:R-:W-:Y:S01]  /*30140*/  IMAD.MOV.U32 R62, RZ, RZ, R9 ;  /* 0x000000ffff3e7224 */ /* 0x000fe200078e0009 */
[----:B------:R-:W-:Y:S01]  /*30150*/  MOV R132, R124 ;  /* 0x0000007c00847202 */ /* 0x000fe20000000f00 */
[----:B------:R-:W-:Y:S01]  /*30160*/  IMAD.MOV.U32 R63, RZ, RZ, R11 ;  /* 0x000000ffff3f7224 */ /* 0x000fe200078e000b */
[----:B------:R-:W-:Y:S01]  /*30170*/  IADD3 R0, R2, UR4, R0 ;  /* 0x0000000402007c10 */ /* 0x000fe2000fffe000 */
[----:B------:R-:W-:Y:S01]  /*30180*/  BAR.SYNC.DEFER_BLOCKING 0x0 ;  /* 0x0000000000007b1d */ /* 0x000fe20000010000 */
[----:B------:R-:W-:Y:S01]  /*30190*/  IMAD.MOV.U32 R21, RZ, RZ, R23 ;  /* 0x000000ffff157224 */ /* 0x000fe200078e0017 */
[----:B------:R-:W-:Y:S01]  /*301a0*/  MOV R124, R128 ;  /* 0x00000080007c7202 */ /* 0x000fe20000000f00 */
[----:B------:R-:W-:-:S02]  /*301b0*/  IMAD.MOV.U32 R22, RZ, RZ, R137 ;  /* 0x000000ffff167224 */ /* 0x000fc400078e0089 */
[----:B------:R-:W-:Y:S02]  /*301c0*/  IMAD.MOV.U32 R23, RZ, RZ, R139 ;  /* 0x000000ffff177224 */ /* 0x000fe400078e008b */
[----:B------:R-:W-:Y:S02]  /*301d0*/  IMAD.MOV.U32 R45, RZ, RZ, R54 ;  /* 0x000000ffff2d7224 */ /* 0x000fe400078e0036 */
        /* <DEDUP_REMOVED lines=9> */
[----:B------:R-:W5:Y:S01]  /*30270*/  LDL.LU R144, [R1+0x1020] ;  /* 0x0010200001907983 */ /* 0x000f620000300800 */
[----:B------:R-:W-:-:S02]  /*30280*/  IMAD.MOV.U32 R73, RZ, RZ, R66 ;  /* 0x000000ffff497224 */ /* 0x000fc400078e0042 */
[----:B------:R-:W-:Y:S01]  /*30290*/  IMAD.MOV.U32 R74, RZ, RZ, R84 ;  /* 0x000000ffff4a7224 */ /* 0x000fe200078e0054 */
[----:B------:R-:W-:Y:S01]  /*302a0*/  MOV R84, R117 ;  /* 0x0000007500547202 */ /* 0x000fe20000000f00 */
[----:B------:R-:W-:Y:S01]  /*302b0*/  IMAD.MOV.U32 R75, RZ, RZ, R86 ;  /* 0x000000ffff4b7224 */ /* 0x000fe200078e0056 */
[----:B------:R1:W-:Y:S01]  /*302c0*/  STSM.16.M88.4 [R0], R28 ;  /* 0x0000001c00007844 */ /* 0x0003e20000000200 */
[----:B------:R-:W-:Y:S02]  /*302d0*/  IMAD.MOV.U32 R82, RZ, RZ, R148 ;  /* 0x000000ffff527224 */ /* 0x000fe400078e0094 */
[----:B------:R-:W-:Y:S02]  /*302e0*/  IMAD.MOV.U32 R65, RZ, RZ, R67 ;  /* 0x000000ffff417224 */ /* 0x000fe400078e0043 */
[----:B------:R-:W-:Y:S02]  /*302f0*/  IMAD.MOV.U32 R66, RZ, RZ, R85 ;  /* 0x000000ffff427224 */ /* 0x000fe400078e0055 */
[----:B------:R-:W-:-:S02]  /*30300*/  IMAD.MOV.U32 R67, RZ, RZ, R87 ;  /* 0x000000ffff437224 */ /* 0x000fc400078e0057 */
[----:B------:R-:W-:Y:S02]  /*30310*/  IMAD.MOV.U32 R85, RZ, RZ, R119 ;  /* 0x000000ffff557224 */ /* 0x000fe400078e0077 */
[----:B------:R-:W-:Y:S02]  /*30320*/  IMAD.MOV.U32 R86, RZ, RZ, R149 ;  /* 0x000000ffff567224 */ /* 0x000fe400078e0095 */
[----:B------:R-:W-:Y:S02]  /*30330*/  IMAD.MOV.U32 R87, RZ, RZ, R151 ;  /* 0x000000ffff577224 */ /* 0x000fe400078e0097 */
[----:B------:R-:W-:Y:S01]  /*30340*/  IMAD.MOV.U32 R114, RZ, RZ, R88 ;  /* 0x000000ffff727224 */ /* 0x000fe200078e0058 */
[----:B-1----:R-:W-:Y:S01]  /*30350*/  MOV R28, R140 ;  /* 0x0000008c001c7202 */ /* 0x002fe20000000f00 */
[----:B------:R-:W-:Y:S02]  /*30360*/  IMAD.MOV.U32 R29, RZ, RZ, R142 ;  /* 0x000000ffff1d7224 */ /* 0x000fe400078e008e */
[----:B------:R-:W-:-:S02]  /*30370*/  IMAD.MOV.U32 R30, RZ, RZ, R12 ;  /* 0x000000ffff1e7224 */ /* 0x000fc400078e000c */
[----:B------:R-:W-:Y:S02]  /*30380*/  IMAD.MOV.U32 R31, RZ, RZ, R14 ;  /* 0x000000ffff1f7224 */ /* 0x000fe400078e000e */
[----:B------:R-:W-:Y:S02]  /*30390*/  IMAD.MOV.U32 R117, RZ, RZ, R122 ;  /* 0x000000ffff757224 */ /* 0x000fe400078e007a */
[----:B------:R-:W-:Y:S01]  /*303a0*/  IMAD.MOV.U32 R119, RZ, RZ, R154 ;  /* 0x000000ffff777224 */ /* 0x000fe200078e009a */
[----:B------:R-:W-:Y:S01]  /*303b0*/  STSM.16.M88.4 [R0+0x200], R28 ;  /* 0x0002001c00007844 */ /* 0x000fe20000000200 */
[----:B------:R-:W-:Y:S02]  /*303c0*/  IMAD.MOV.U32 R69, RZ, RZ, R71 ;  /* 0x000000ffff457224 */ /* 0x000fe400078e0047 */
[----:B------:R-:W-:Y:S02]  /*303d0*/  IMAD.MOV.U32 R71, RZ, RZ, R91 ;  /* 0x000000ffff477224 */ /* 0x000fe400078e005b */
[----:B------:R-:W-:-:S02]  /*303e0*/  IMAD.MOV.U32 R137, RZ, RZ, R123 ;  /* 0x000000ffff897224 */ /* 0x000fc400078e007b */
[----:B------:R-:W-:Y:S02]  /*303f0*/  IMAD.MOV.U32 R138, RZ, RZ, R153 ;  /* 0x000000ffff8a7224 */ /* 0x000fe400078e0099 */
[----:B------:R-:W-:Y:S02]  /*30400*/  IMAD.MOV.U32 R139, RZ, RZ, R155 ;  /* 0x000000ffff8b7224 */ /* 0x000fe400078e009b */
[----:B------:R-:W-:Y:S02]  /*30410*/  IMAD.MOV.U32 R121, RZ, RZ, R78 ;  /* 0x000000ffff797224 */ /* 0x000fe400078e004e */
[----:B------:R-:W-:Y:S02]  /*30420*/  IMAD.MOV.U32 R122, RZ, RZ, R92 ;  /* 0x000000ffff7a7224 */ /* 0x000fe400078e005c */
[----:B------:R-:W-:Y:S01]  /*30430*/  IMAD.MOV.U32 R123, RZ, RZ, R94 ;  /* 0x000000ffff7b7224 */ /* 0x000fe200078e005e */
[----:B------:R-:W-:Y:S01]  /*30440*/  BAR.SYNC.DEFER_BLOCKING 0x0 ;  /* 0x0000000000007b1d */ /* 0x000fe20000010000 */
[----:B------:R-:W-:-:S02]  /*30450*/  IMAD.MOV.U32 R133, RZ, RZ, R126 ;  /* 0x000000ffff857224 */ /* 0x000fc400078e007e */
[----:B------:R-:W-:Y:S02]  /*30460*/  IMAD.MOV.U32 R134, RZ, RZ, R156 ;  /* 0x000000ffff867224 */ /* 0x000fe400078e009c */
[----:B------:R-:W-:Y:S02]  /*30470*/  IMAD.MOV.U32 R135, RZ, RZ, R158 ;  /* 0x000000ffff877224 */ /* 0x000fe400078e009e */
[----:B------:R-:W-:Y:S02]  /*30480*/  IMAD.MOV.U32 R77, RZ, RZ, R79 ;  /* 0x000000ffff4d7224 */ /* 0x000fe400078e004f */
[----:B------:R-:W-:Y:S02]  /*30490*/  IMAD.MOV.U32 R78, RZ, RZ, R93 ;  /* 0x000000ffff4e7224 */ /* 0x000fe400078e005d */
[----:B------:R-:W-:Y:S02]  /*304a0*/  IMAD.MOV.U32 R79, RZ, RZ, R95 ;  /* 0x000000ffff4f7224 */ /* 0x000fe400078e005f */
[----:B------:R-:W-:Y:S01]  /*304b0*/  IMAD.MOV.U32 R126, RZ, RZ, R160 ;  /* 0x000000ffff7e7224 */ /* 0x000fe200078e00a0 */
[----:B--2---:R-:W-:-:S04]  /*304c0*/  ISETP.GE.AND P0, PT, R164, UR10, PT ;  /* 0x0000000aa4007c0c */ /* 0x004fc8000bf06270 */
[----:B------:R-:W-:Y:S01]  /*304d0*/  ISETP.LT.AND P1, PT, R35, UR5, !P0 ;  /* 0x0000000523007c0c */ /* 0x000fe2000c721270 */
[----:B------:R-:W-:Y:S01]  /*304e0*/  ULDC UR5, c[0x0][0x22c] ;  /* 0x00008b0000057ab9 */ /* 0x000fe20000000800 */
[----:B---3--:R-:W-:Y:S01]  /*304f0*/  ISETP.LT.AND P5, PT, R34, UR6, !P0 ;  /* 0x0000000622007c0c */ /* 0x008fe2000c7a1270 */
[----:B------:R-:W-:Y:S01]  /*30500*/  IMAD.MOV.U32 R34, RZ, RZ, R13 ;  /* 0x000000ffff227224 */ /* 0x000fe200078e000d */
[----:B----4-:R-:W-:Y:S01]  /*30510*/  ISETP.LT.AND P4, PT, R32, UR5, !P0 ;  /* 0x0000000520007c0c */ /* 0x010fe2000c781270 */
[----:B------:R-:W-:Y:S01]  /*30520*/  IMAD.MOV.U32 R35, RZ, RZ, R15 ;  /* 0x000000ffff237224 */ /* 0x000fe200078e000f */
[----:B------:R-:W1:Y:S01]  /*30530*/  S2R R32, SR_TID.X ;  /* 0x0000000000207919 */ /* 0x000e620000002100 */
[----:B------:R-:W-:Y:S01]  /*30540*/  ULDC UR6, c[0x0][0x22c] ;  /* 0x00008b0000067ab9 */ /* 0x000fe20000000800 */
[----:B------:R-:W-:Y:S01]  /*30550*/  ISETP.LT.AND P2, PT, R7, UR11, !P0 ;  /* 0x0000000b07007c0c */ /* 0x000fe2000c741270 */
[----:B------:R-:W-:Y:S01]  /*30560*/  IMAD.MOV.U32 R5, RZ, RZ, R19 ;  /* 0x000000ffff057224 */ /* 0x000fe200078e0013 */
[----:B-----5:R-:W-:Y:S01]  /*30570*/  ISETP.LT.AND P3, PT, R33, UR6, !P0 ;  /* 0x0000000621007c0c */ /* 0x020fe2000c761270 */
[----:B------:R-:W-:Y:S01]  /*30580*/  IMAD.MOV.U32 R33, RZ, RZ, R143 ;  /* 0x000000ffff217224 */ /* 0x000fe200078e008f */
[----:B------:R-:W-:Y:S01]  /*30590*/  ULDC.64 UR6, c[0x0][0x220] ;  /* 0x0000880000067ab9 */ /* 0x000fe20000000a00 */
[----:B------:R-:W-:Y:S01]  /*305a0*/  IMAD.MOV.U32 R6, RZ, RZ, R57 ;  /* 0x000000ffff067224 */ /* 0x000fe200078e0039 */
[----:B------:R-:W-:Y:S01]  /*305b0*/  ULDC UR5, c[0x0][0x22c] ;  /* 0x00008b0000057ab9 */ /* 0x000fe20000000800 */
[----:B-1----:R-:W-:-:S04]  /*305c0*/  LOP3.LUT R32, R32, 0x3f, RZ, 0xc0, !PT ;  /* 0x0000003f20207812 */ /* 0x002fc800078ec0ff */
[----:B------:R-:W-:Y:S01]  /*305d0*/  LEA R2, R32, UR4, 0x4 ;  /* 0x0000000420027c11 */ /* 0x000fe2000f8e20ff */
[----:B------:R-:W-:Y:S01]  /*305e0*/  ULDC UR4, c[0x0][0x244] ;  /* 0x0000910000047ab9 */ /* 0x000fe20000000800 */
[----:B------:R-:W-:Y:S01]  /*305f0*/  MOV R32, R141 ;  /* 0x0000008d00207202 */ /* 0x000fe20000000f00 */
[----:B------:R-:W-:Y:S01]  /*30600*/  IMAD R4, R164, UR4, RZ ;  /* 0x00000004a4047c24 */ /* 0x000fe2000f8e02ff */
[----:B------:R-:W-:Y:S01]  /*30610*/  ULDC UR4, c[0x0][0x248] ;  /* 0x0000920000047ab9 */ /* 0x000fe20000000800 */
[----:B------:R-:W1:Y:S04]  /*30620*/  LDS.128 R12, [R2] ;  /* 0x00000000020c7984 */ /* 0x000e680000000c00 */
[----:B------:R-:W-:Y:S01]  /*30630*/  LDS.128 R28, [R2+0x400] ;  /* 0x00040000021c7984 */ /* 0x000fe20000000c00 */
[----:B------:R-:W-:Y:S06]  /*30640*/  BAR.SYNC.DEFER_BLOCKING 0x0 ;  /* 0x0000000000007b1d */ /* 0x000fec0000010000 */
[----:B------:R-:W-:Y:S04]  /*30650*/  STSM.16.M88.4 [R0], R24 ;  /* 0x0000001800007844 */ /* 0x000fe80000000200 */
[----:B------:R-:W-:Y:S01]  /*30660*/  STSM.16.M88.4 [R0+0x200], R32 ;  /* 0x0002002000007844 */ /* 0x000fe20000000200 */
[----:B------:R-:W-:Y:S06]  /*30670*/  BAR.SYNC.DEFER_BLOCKING 0x0 ;  /* 0x0000000000007b1d */ /* 0x000fec0000010000 */
[----:B------:R-:W2:Y:S04]  /*30680*/  LDS.128 R32, [R2] ;  /* 0x0000000002207984 */ /* 0x000ea80000000c00 */
[----:B------:R-:W3:Y:S01]  /*30690*/  LDS.128 R24, [R2+0x400] ;  /* 0x0004000002187984 */ /* 0x000ee20000000c00 */
[----:B------:R-:W-:Y:S06]  /*306a0*/  BAR.SYNC.DEFER_BLOCKING 0x0 ;  /* 0x0000000000007b1d */ /* 0x000fec0000010000 */
[----:B------:R-:W-:Y:S04]  /*306b0*/  STSM.16.M88.4 [R0], R36 ;  /* 0x0000002400007844 */ /* 0x000fe80000000200 */
[----:B------:R-:W-:Y:S01]  /*306c0*/  STSM.16.M88.4 [R0+0x200], R40 ;  /* 0x0002002800007844 */ /* 0x000fe20000000200 */
[----:B------:R-:W-:Y:S06]  /*306d0*/  BAR.SYNC.DEFER_BLOCKING 0x0 ;  /* 0x0000000000007b1d */ /* 0x000fec0000010000 */
[----:B------:R-:W4:Y:S04]  /*306e0*/  LDS.128 R36, [R2] ;  /* 0x0000000002247984 */ /* 0x000f280000000c00 */
[----:B------:R-:W-:Y:S01]  /*306f0*/  LDS.128 R8, [R2+0x400] ;  /* 0x0004000002087984 */ /* 0x000fe20000000c00 */
[----:B------:R-:W-:Y:S06]  /*30700*/  BAR.SYNC.DEFER_BLOCKING 0x0 ;  /* 0x0000000000007b1d */ /* 0x000fec0000010000 */
[----:B------:R-:W-:Y:S04]  /*30710*/  STSM.16.M88.4 [R0], R20 ;  /* 0x0000001400007844 */ /* 0x000fe80000000200 */
[----:B------:R5:W-:Y:S01]  /*30720*/  STSM.16.M88.4 [R0+0x200], R60 ;  /* 0x0002003c00007844 */ /* 0x000be20000000200 */
[----:B------:R-:W-:Y:S01]  /*30730*/  BAR.SYNC.DEFER_BLOCKING 0x0 ;  /* 0x0000000000007b1d */ /* 0x000fe20000010000 */
[----:B-----5:R-:W-:Y:S01]  /*30740*/  MOV R60, R113 ;  /* 0x00000071003c7202 */ /* 0x020fe20000000f00 */
[----:B------:R-:W-:-:S02]  /*30750*/  IMAD.MOV.U32 R61, RZ, RZ, R115 ;  /* 0x000000ffff3d7224 */ /* 0x000fc400078e0073 */
[----:B------:R-:W-:Y:S02]  /*30760*/  IMAD.MOV.U32 R62, RZ, RZ, R145 ;  /* 0x000000ffff3e7224 */ /* 0x000fe400078e0091 */
[----:B------:R-:W-:Y:S02]  /*30770*/  IMAD.MOV.U32 R63, RZ, RZ, R147 ;  /* 0x000000ffff3f7224 */ /* 0x000fe400078e0093 */
[----:B------:R-:W-:Y:S02]  /*30780*/  IMAD.MOV.U32 R113, RZ, RZ, R70 ;  /* 0x000000ffff717224 */ /* 0x000fe400078e0046 */
[----:B------:R-:W-:Y:S02]  /*30790*/  IMAD.MOV.U32 R115, RZ, RZ, R90 ;  /* 0x000000ffff737224 */ /* 0x000fe400078e005a */
[----:B------:R-:W-:Y:S01]  /*307a0*/  IMAD.MOV.U32 R70, RZ, RZ, R89 ;  /* 0x000000ffff467224 */ /* 0x000fe200078e0059 */
[----:B------:R-:W5:Y:S04]  /*307b0*/  LDS.128 R40, [R2] ;  /* 0x0000000002287984 */ /* 0x000f680000000c00 */
[----:B------:R-:W5:Y:S01]  /*307c0*/  LDS.128 R20, [R2+0x400] ;  /* 0x0004000002147984 */ /* 0x000f620000000c00 */
[----:B------:R-:W-:Y:S06]  /*307d0*/  BAR.SYNC.DEFER_BLOCKING 0x0 ;  /* 0x0000000000007b1d */ /* 0x000fec0000010000 */
[----:B------:R1:W-:Y:S04]  /*307e0*/  STSM.16.M88.4 [R0], R44 ;  /* 0x0000002c00007844 */ /* 0x0003e80000000200 */
[----:B------:R-:W-:Y:S01]  /*307f0*/  STSM.16.M88.4 [R0+0x200], R48 ;  /* 0x0002003000007844 */ /* 0x000fe20000000200 */
[----:B------:R-:W-:Y:S01]  /*30800*/  BAR.SYNC.DEFER_BLOCKING 0x0 ;  /* 0x0000000000007b1d */ /* 0x000fe20000010000 */
[----:B-1----:R-:W-:Y:S01]  /*30810*/  MOV R44, R53 ;  /* 0x00000035002c7202 */ /* 0x002fe20000000f00 */
[----:B------:R-:W-:-:S02]  /*30820*/  IMAD.MOV.U32 R45, RZ, RZ, R55 ;  /* 0x000000ffff2d7224 */ /* 0x000fc400078e0037 */
[----:B------:R-:W-:Y:S02]  /*30830*/  IMAD.MOV.U32 R46, RZ, RZ, R81 ;  /* 0x000000ffff2e7224 */ /* 0x000fe400078e0051 */
[----:B------:R-:W-:Y:S02]  /*30840*/  IMAD.MOV.U32 R47, RZ, RZ, R83 ;  /* 0x000000ffff2f7224 */ /* 0x000fe400078e0053 */
[----:B------:R-:W-:Y:S02]  /*30850*/  IMAD.MOV.U32 R81, RZ, RZ, R118 ;  /* 0x000000ffff517224 */ /* 0x000fe400078e0076 */
[----:B------:R-:W-:Y:S02]  /*30860*/  IMAD.MOV.U32 R83, RZ, RZ, R150 ;  /* 0x000000ffff537224 */ /* 0x000fe400078e0096 */
[----:B------:R-:W-:Y:S01]  /*30870*/  IMAD.MOV.U32 R118, RZ, RZ, R152 ;  /* 0x000000ffff767224 */ /* 0x000fe200078e0098 */
[----:B------:R-:W1:Y:S04]  /*30880*/  LDS.128 R52, [R2] ;  /* 0x0000000002347984 */ /* 0x000e680000000c00 */
[----:B------:R-:W-:Y:S01]  /*30890*/  LDS.128 R48, [R2+0x400] ;  /* 0x0004000002307984 */ /* 0x000fe20000000c00 */
[----:B------:R-:W-:Y:S06]  /*308a0*/  BAR.SYNC.DEFER_BLOCKING 0x0 ;  /* 0x0000000000007b1d */ /* 0x000fec0000010000 */
[----:B------:R-:W-:Y:S04]  /*308b0*/  STSM.16.M88.4 [R0], R44 ;  /* 0x0000002c00007844 */ /* 0x000fe80000000200 */
[----:B------:R-:W-:Y:S01]  /*308c0*/  STSM.16.M88.4 [R0+0x200], R60 ;  /* 0x0002003c00007844 */ /* 0x000fe20000000200 */
[----:B------:R-:W-:Y:S06]  /*308d0*/  BAR.SYNC.DEFER_BLOCKING 0x0 ;  /* 0x0000000000007b1d */ /* 0x000fec0000010000 */
[----:B------:R-:W1:Y:S04]  /*308e0*/  LDS.128 R60, [R2] ;  /* 0x00000000023c7984 */ /* 0x000e680000000c00 */
[----:B------:R-:W1:Y:S01]  /*308f0*/  LDS.128 R44, [R2+0x400] ;  /* 0x00040000022c7984 */ /* 0x000e620000000c00 */
[----:B------:R-:W-:Y:S06]  /*30900*/  BAR.SYNC.DEFER_BLOCKING 0x0 ;  /* 0x0000000000007b1d */ /* 0x000fec0000010000 */
[----:B------:R-:W-:Y:S04]  /*30910*/  STSM.16.M88.4 [R0], R72 ;  /* 0x0000004800007844 */ /* 0x000fe80000000200 */
[----:B------:R-:W-:Y:S01]  /*30920*/  STSM.16.M88.4 [R0+0x200], R80 ;  /* 0x0002005000007844 */ /* 0x000fe20000000200 */
[----:B------:R-:W-:Y:S06]  /*30930*/  BAR.SYNC.DEFER_BLOCKING 0x0 ;  /* 0x0000000000007b1d */ /* 0x000fec0000010000 */
        /* <DEDUP_REMOVED lines=16> */
[----:B------:R2:W-:Y:S01]  /*30a40*/  STSM.16.M88.4 [R0+0x200], R136 ;  /* 0x0002008800007844 */ /* 0x0005e20000000200 */
[----:B------:R-:W-:Y:S01]  /*30a50*/  BAR.SYNC.DEFER_BLOCKING 0x0 ;  /* 0x0000000000007b1d */ /* 0x000fe20000010000 */
[----:B--2---:R-:W-:Y:S01]  /*30a60*/  MOV R136, R125 ;  /* 0x0000007d00887202 */ /* 0x004fe20000000f00 */
[----:B------:R-:W-:-:S02]  /*30a70*/  IMAD.MOV.U32 R137, RZ, RZ, R127 ;  /* 0x000000ffff897224 */ /* 0x000fc400078e007f */
[----:B------:R-:W-:Y:S02]  /*30a80*/  IMAD.MOV.U32 R138, RZ, RZ, R157 ;  /* 0x000000ffff8a7224 */ /* 0x000fe400078e009d */
[----:B------:R-:W-:Y:S02]  /*30a90*/  IMAD.MOV.U32 R139, RZ, RZ, R159 ;  /* 0x000000ffff8b7224 */ /* 0x000fe400078e009f */
[----:B------:R-:W-:Y:S02]  /*30aa0*/  IMAD.MOV.U32 R125, RZ, RZ, R130 ;  /* 0x000000ffff7d7224 */ /* 0x000fe400078e0082 */
[----:B------:R-:W-:Y:S01]  /*30ab0*/  IMAD.MOV.U32 R127, RZ, RZ, R162 ;  /* 0x000000ffff7f7224 */ /* 0x000fe200078e00a2 */
[----:B------:R-:W2:Y:S04]  /*30ac0*/  LDS.128 R116, [R2] ;  /* 0x0000000002747984 */ /* 0x000ea80000000c00 */
[----:B------:R-:W2:Y:S01]  /*30ad0*/  LDS.128 R68, [R2+0x400] ;  /* 0x0004000002447984 */ /* 0x000ea20000000c00 */
[----:B------:R-:W-:Y:S06]  /*30ae0*/  BAR.SYNC.DEFER_BLOCKING 0x0 ;  /* 0x0000000000007b1d */ /* 0x000fec0000010000 */
[----:B------:R-:W-:Y:S04]  /*30af0*/  STSM.16.M88.4 [R0], R120 ;  /* 0x0000007800007844 */ /* 0x000fe80000000200 */
[----:B------:R-:W-:Y:S01]  /*30b00*/  STSM.16.M88.4 [R0+0x200], R132 ;  /* 0x0002008400007844 */ /* 0x000fe20000000200 */
[----:B------:R-:W-:Y:S06]  /*30b10*/  BAR.SYNC.DEFER_BLOCKING 0x0 ;  /* 0x0000000000007b1d */ /* 0x000fec0000010000 */
[----:B------:R-:W2:Y:S04]  /*30b20*/  LDS.128 R120, [R2] ;  /* 0x0000000002787984 */ /* 0x000ea80000000c00 */
[----:B------:R-:W-:Y:S01]  /*30b30*/  LDS.128 R92, [R2+0x400] ;  /* 0x00040000025c7984 */ /* 0x000fe20000000c00 */
[----:B------:R-:W-:Y:S06]  /*30b40*/  BAR.SYNC.DEFER_BLOCKING 0x0 ;  /* 0x0000000000007b1d */ /* 0x000fec0000010000 */
[----:B------:R3:W-:Y:S04]  /*30b50*/  STSM.16.M88.4 [R0], R76 ;  /* 0x0000004c00007844 */ /* 0x0007e80000000200 */
[----:B------:R-:W-:Y:S01]  /*30b60*/  STSM.16.M88.4 [R0+0x200], R136 ;  /* 0x0002008800007844 */ /* 0x000fe20000000200 */
[----:B------:R-:W-:Y:S01]  /*30b70*/  BAR.SYNC.DEFER_BLOCKING 0x0 ;  /* 0x0000000000007b1d */ /* 0x000fe20000010000 */
[----:B---3--:R-:W-:Y:S01]  /*30b80*/  MOV R76, R104 ;  /* 0x00000068004c7202 */ /* 0x008fe20000000f00 */
[----:B------:R-:W-:-:S02]  /*30b90*/  IMAD.MOV.U32 R77, RZ, RZ, R106 ;  /* 0x000000ffff4d7224 */ /* 0x000fc400078e006a */
[----:B------:R-:W-:Y:S01]  /*30ba0*/  IMAD.MOV.U32 R78, RZ, RZ, R96 ;  /* 0x000000ffff4e7224 */ /* 0x000fe200078e0060 */
[----:B------:R-:W-:Y:S01]  /*30bb0*/  MOV R96, R129 ;  /* 0x0000008100607202 */ /* 0x000fe20000000f00 */
[----:B------:R-:W-:Y:S02]  /*30bc0*/  IMAD.MOV.U32 R79, RZ, RZ, R98 ;  /* 0x000000ffff4f7224 */ /* 0x000fe400078e0062 */
[----:B------:R-:W-:Y:S01]  /*30bd0*/  IMAD.MOV.U32 R98, RZ, RZ, R161 ;  /* 0x000000ffff627224 */ /* 0x000fe200078e00a1 */
[----:B------:R-:W3:Y:S04]  /*30be0*/  LDS.128 R132, [R2] ;  /* 0x0000000002847984 */ /* 0x000ee80000000c00 */
[----:B------:R-:W3:Y:S01]  /*30bf0*/  LDS.128 R136, [R2+0x400] ;  /* 0x0004000002887984 */ /* 0x000ee20000000c00 */
[----:B------:R-:W-:Y:S06]  /*30c00*/  BAR.SYNC.DEFER_BLOCKING 0x0 ;  /* 0x0000000000007b1d */ /* 0x000fec0000010000 */
[----:B------:R4:W-:Y:S04]  /*30c10*/  STSM.16.M88.4 [R0], R76 ;  /* 0x0000004c00007844 */ /* 0x0009e80000000200 */
[----:B------:R-:W-:Y:S01]  /*30c20*/  STSM.16.M88.4 [R0+0x200], R124 ;  /* 0x0002007c00007844 */ /* 0x000fe20000000200 */
[----:B------:R-:W-:Y:S01]  /*30c30*/  BAR.SYNC.DEFER_BLOCKING 0x0 ;  /* 0x0000000000007b1d */ /* 0x000fe20000010000 */
[----:B----4-:R-:W-:Y:S01]  /*30c40*/  MOV R76, R105 ;  /* 0x00000069004c7202 */ /* 0x010fe20000000f00 */
[----:B------:R-:W-:-:S02]  /*30c50*/  IMAD.MOV.U32 R77, RZ, RZ, R107 ;  /* 0x000000ffff4d7224 */ /* 0x000fc400078e006b */
[----:B------:R-:W-:Y:S02]  /*30c60*/  IMAD.MOV.U32 R78, RZ, RZ, R97 ;  /* 0x000000ffff4e7224 */ /* 0x000fe400078e0061 */
[----:B------:R-:W-:Y:S02]  /*30c70*/  IMAD.MOV.U32 R79, RZ, RZ, R99 ;  /* 0x000000ffff4f7224 */ /* 0x000fe400078e0063 */
[----:B------:R-:W-:Y:S02]  /*30c80*/  IMAD.MOV.U32 R97, RZ, RZ, R131 ;  /* 0x000000ffff617224 */ /* 0x000fe400078e0083 */
[----:B------:R-:W-:Y:S01]  /*30c90*/  IMAD.MOV.U32 R99, RZ, RZ, R163 ;  /* 0x000000ffff637224 */ /* 0x000fe200078e00a3 */
[----:B------:R-:W4:Y:S04]  /*30ca0*/  LDS.128 R124, [R2] ;  /* 0x00000000027c7984 */ /* 0x000f280000000c00 */
[----:B------:R-:W-:Y:S01]  /*30cb0*/  LDS.128 R104, [R2+0x400] ;  /* 0x0004000002687984 */ /* 0x000fe20000000c00 */
[----:B------:R-:W-:Y:S06]  /*30cc0*/  BAR.SYNC.DEFER_BLOCKING 0x0 ;  /* 0x0000000000007b1d */ /* 0x000fec0000010000 */
[----:B------:R5:W-:Y:S04]  /*30cd0*/  STSM.16.M88.4 [R0], R76 ;  /* 0x0000004c00007844 */ /* 0x000be80000000200 */
[----:B------:R1:W-:Y:S01]  /*30ce0*/  STSM.16.M88.4 [R0+0x200], R96 ;  /* 0x0002006000007844 */ /* 0x0003e20000000200 */
[----:B------:R-:W-:Y:S01]  /*30cf0*/  BAR.SYNC.DEFER_BLOCKING 0x0 ;  /* 0x0000000000007b1d */ /* 0x000fe20000010000 */
[----:B-----5:R-:W-:Y:S01]  /*30d00*/  MOV R76, R108 ;  /* 0x0000006c004c7202 */ /* 0x020fe20000000f00 */
[----:B------:R-:W-:-:S02]  /*30d10*/  IMAD.MOV.U32 R77, RZ, RZ, R110 ;  /* 0x000000ffff4d7224 */ /* 0x000fc400078e006e */
[----:B------:R-:W-:Y:S01]  /*30d20*/  IMAD.MOV.U32 R78, RZ, RZ, R100 ;  /* 0x000000ffff4e7224 */ /* 0x000fe200078e0064 */
[----:B-1----:R-:W-:Y:S01]  /*30d30*/  MOV R96, R16 ;  /* 0x0000001000607202 */ /* 0x002fe20000000f00 */
[----:B------:R-:W-:Y:S01]  /*30d40*/  IMAD.MOV.U32 R79, RZ, RZ, R102 ;  /* 0x000000ffff4f7224 */ /* 0x000fe200078e0066 */
[C---:B------:R-:W-:Y:S01]  /*30d50*/  LEA R3, P6, R4.reuse, UR6, 0x2 ;  /* 0x0000000604037c11 */ /* 0x040fe2000f8c10ff */
[----:B------:R-:W-:Y:S01]  /*30d60*/  IMAD.MOV.U32 R97, RZ, RZ, R18 ;  /* 0x000000ffff617224 */ /* 0x000fe200078e0012 */
[----:B------:R-:W5:Y:S01]  /*30d70*/  LDL.LU R110, [R1+0x102c] ;  /* 0x00102c00016e7983 */ /* 0x000f620000300800 */
[----:B------:R-:W-:Y:S02]  /*30d80*/  IMAD.MOV.U32 R98, RZ, RZ, R56 ;  /* 0x000000ffff627224 */ /* 0x000fe400078e0038 */
[----:B------:R-:W-:Y:S01]  /*30d90*/  IMAD.MOV.U32 R99, RZ, RZ, R58 ;  /* 0x000000ffff637224 */ /* 0x000fe200078e003a */
[----:B------:R-:W2:Y:S04]  /*30da0*/  LDL.LU R108, [R1+0x1028] ;  /* 0x00102800016c7983 */ /* 0x000ea80000300800 */
[----:B------:R-:W1:Y:S04]  /*30db0*/  LDS.128 R128, [R2] ;  /* 0x0000000002807984 */ /* 0x000e680000000c00 */
[----:B------:R-:W1:Y:S01]  /*30dc0*/  LDS.128 R140, [R2+0x400] ;  /* 0x00040000028c7984 */ /* 0x000e620000000c00 */
[----:B------:R-:W-:Y:S06]  /*30dd0*/  BAR.SYNC.DEFER_BLOCKING 0x0 ;  /* 0x0000000000007b1d */ /* 0x000fec0000010000 */
[----:B------:R-:W3:Y:S04]  /*30de0*/  LDL.LU R102, [R1+0x1034] ;  /* 0x0010340001667983 */ /* 0x000ee80000300800 */
[----:B------:R-:W4:Y:S04]  /*30df0*/  LDL.LU R100, [R1+0x1038] ;  /* 0x0010380001647983 */ /* 0x000f280000300800 */
[----:B------:R-:W-:Y:S04]  /*30e00*/  STSM.16.M88.4 [R0], R76 ;  /* 0x0000004c00007844 */ /* 0x000fe80000000200 */
[----:B------:R1:W-:Y:S02]  /*30e10*/  STSM.16.M88.4 [R0+0x200], R96 ;  /* 0x0002006000007844 */ /* 0x0003e40000000200 */
[----:B-1----:R-:W-:Y:S01]  /*30e20*/  LEA.HI.X.SX32 R98, R4, UR7, 0x2, P6 ;  /* 0x0000000704627c11 */ /* 0x002fe2000b0f16ff */
[----:B------:R-:W-:Y:S01]  /*30e30*/  IMAD R97, R7, UR4, RZ ;  /* 0x0000000407617c24 */ /* 0x000fe2000f8e02ff */
[----:B------:R-:W-:Y:S01]  /*30e40*/  MOV R4, R17 ;  /* 0x0000001100047202 */ /* 0x000fe20000000f00 */
[----:B------:R-:W-:Y:S01]  /*30e50*/  BAR.SYNC.DEFER_BLOCKING 0x0 ;  /* 0x0000000000007b1d */ /* 0x000fe20000010000 */
[----:B------:R-:W-:Y:S01]  /*30e60*/  IMAD.MOV.U32 R7, RZ, RZ, R59 ;  /* 0x000000ffff077224 */ /* 0x000fe200078e003b */
[----:B------:R-:W-:Y:S01]  /*30e70*/  MOV R76, R109 ;  /* 0x0000006d004c7202 */ /* 0x000fe20000000f00 */
[----:B------:R-:W-:-:S03]  /*30e80*/  IMAD.MOV.U32 R77, RZ, RZ, R111 ;  /* 0x000000ffff4d7224 */ /* 0x000fc600078e006f */
[----:B------:R-:W1:Y:S04]  /*30e90*/  LDS.128 R16, [R2] ;  /* 0x0000000002107984 */ /* 0x000e680000000c00 */
[----:B------:R-:W-:Y:S01]  /*30ea0*/  LDS.128 R56, [R2+0x400] ;  /* 0x0004000002387984 */ /* 0x000fe20000000c00 */
[----:B------:R-:W-:Y:S02]  /*30eb0*/  IMAD.MOV.U32 R78, RZ, RZ, R101 ;  /* 0x000000ffff4e7224 */ /* 0x000fe400078e0065 */
[----:B------:R-:W-:Y:S01]  /*30ec0*/  IMAD.MOV.U32 R79, RZ, RZ, R103 ;  /* 0x000000ffff4f7224 */ /* 0x000fe200078e0067 */
[----:B------:R-:W-:Y:S01]  /*30ed0*/  BAR.SYNC.DEFER_BLOCKING 0x0 ;  /* 0x0000000000007b1d */ /* 0x000fe20000010000 */
[C---:B------:R-:W-:Y:S02]  /*30ee0*/  LEA R96, P6, R97.reuse, R3, 0x2 ;  /* 0x0000000361607211 */ /* 0x040fe400078c10ff */
[----:B------:R-:W-:-:S02]  /*30ef0*/  IADD3 R99, R97, UR4, RZ ;  /* 0x0000000461637c10 */ /* 0x000fc4000fffe0ff */
[----:B------:R-:W-:Y:S01]  /*30f00*/  LEA.HI.X.SX32 R97, R97, R98, 0x2, P6 ;  /* 0x0000006261617211 */ /* 0x000fe200030f16ff */
[----:B------:R1:W-:Y:S04]  /*30f10*/  STSM.16.M88.4 [R0], R76 ;  /* 0x0000004c00007844 */ /* 0x0003e80000000200 */
[----:B------:R1:W-:Y:S01]  /*30f20*/  STSM.16.M88.4 [R0+0x200], R4 ;  /* 0x0002000400007844 */ /* 0x0003e20000000200 */
[----:B------:R-:W-:Y:S01]  /*30f30*/  BAR.SYNC.DEFER_BLOCKING 0x0 ;  /* 0x0000000000007b1d */ /* 0x000fe20000010000 */
[----:B-1----:R-:W-:-:S05]  /*30f40*/  LEA R76, P6, R99, R3, 0x2 ;  /* 0x00000003634c7211 */ /* 0x002fca00078c10ff */
[----:B------:R-:W4:Y:S01]  /*30f50*/  LDL.LU R78, [R1+0x1044] ;  /* 0x00104400014e7983 */ /* 0x000f220000300800 */
[C---:B------:R-:W-:Y:S01]  /*30f60*/  VIADD R0, R99.reuse, UR4 ;  /* 0x0000000463007c36 */ /* 0x040fe20008000000 */
[----:B------:R-:W-:-:S04]  /*30f70*/  LEA.HI.X.SX32 R77, R99, R98, 0x2, P6 ;  /* 0x00000062634d7211 */ /* 0x000fc800030f16ff */
[C---:B------:R-:W-:Y:S01]  /*30f80*/  LEA R4, P6, R0.reuse, R3, 0x2 ;  /* 0x0000000300047211 */ /* 0x040fe200078c10ff */
[----:B------:R-:W-:Y:S04]  /*30f90*/  @P2 STG.E desc[UR8][R96.64], R12 ;  /* 0x0000000c60002986 */ /* 0x000fe8000c101908 */
[----:B------:R1:W-:Y:S01]  /*30fa0*/  @P1 STG.E desc[UR8][R76.64], R32 ;  /* 0x000000204c001986 */ /* 0x0003e2000c101908 */
[----:B------:R-:W-:-:S03]  /*30fb0*/  LEA.HI.X.SX32 R5, R0, R98, 0x2, P6 ;  /* 0x0000006200057211 */ /* 0x000fc600030f16ff */
[----:B-1----:R-:W4:Y:S04]  /*30fc0*/  LDL.LU R77, [R1+0x1040] ;  /* 0x00104000014d7983 */ /* 0x002f280000300800 */
[----:B------:R-:W4:Y:S04]  /*30fd0*/  LDL.LU R32, [R1+0x104c] ;  /* 0x00104c0001207983 */ /* 0x000f280000300800 */
[----:B------:R-:W4:Y:S04]  /*30fe0*/  LDL.LU R76, [R1+0x1050] ;  /* 0x00105000014c7983 */ /* 0x000f280000300800 */
[----:B------:R1:W-:Y:S04]  /*30ff0*/  @P5 STG.E desc[UR8][R4.64], R13 ;  /* 0x0000000d04005986 */ /* 0x0003e8000c101908 */
[----:B-1----:R-:W4:Y:S01]  /*31000*/  LDL.LU R13, [R1+0x105c] ;  /* 0x00105c00010d7983 */ /* 0x002f220000300800 */
[----:B------:R-:W-:-:S04]  /*31010*/  VIADD R99, R0, UR4 ;  /* 0x0000000400637c36 */ /* 0x000fc80008000000 */
[C---:B------:R-:W-:Y:S01]  /*31020*/  VIADD R0, R99.reuse, UR4 ;  /* 0x0000000463007c36 */ /* 0x040fe20008000000 */
[CC--:B------:R-:W-:Y:S02]  /*31030*/  LEA R6, P6, R99.reuse, R3.reuse, 0x2 ;  /* 0x0000000363067211 */ /* 0x0c0fe400078c10ff */
[----:B------:R-:W-:Y:S01]  /*31040*/  ISETP.LT.AND P2, PT, R144, UR5, !P0 ;  /* 0x0000000590007c0c */ /* 0x000fe2000c741270 */
[----:B------:R-:W-:Y:S01]  /*31050*/  ULDC UR5, c[0x0][0x22c] ;  /* 0x00008b0000057ab9 */ /* 0x000fe20000000800 */
[-C--:B------:R-:W-:Y:S02]  /*31060*/  LEA.HI.X.SX32 R7, R99, R98.reuse, 0x2, P6 ;  /* 0x0000006263077211 */ /* 0x080fe400030f16ff */
[C---:B------:R-:W-:Y:S02]  /*31070*/  LEA R4, P6, R0.reuse, R3, 0x2 ;  /* 0x0000000300047211 */ /* 0x040fe400078c10ff */
[C---:B------:R-:W-:Y:S01]  /*31080*/  IADD3 R12, R0.reuse, UR4, RZ ;  /* 0x00000004000c7c10 */ /* 0x040fe2000fffe0ff */
[----:B------:R1:W-:Y:S01]  /*31090*/  @P4 STG.E desc[UR8][R6.64], R33 ;  /* 0x0000002106004986 */ /* 0x0003e2000c101908 */
[----:B------:R-:W-:-:S03]  /*310a0*/  LEA.HI.X.SX32 R5, R0, R98, 0x2, P6 ;  /* 0x0000006200057211 */ /* 0x000fc600030f16ff */
[C---:B------:R-:W-:Y:S02]  /*310b0*/  VIADD R0, R12.reuse, UR4 ;  /* 0x000000040c007c36 */ /* 0x040fe40008000000 */
[----:B------:R1:W-:Y:S02]  /*310c0*/  @P3 STG.E desc[UR8][R4.64], R14 ;  /* 0x0000000e04003986 */ /* 0x0003e4000c101908 */
[CC--:B-1----:R-:W-:Y:S02]  /*310d0*/  LEA R6, P6, R12.reuse, R3.reuse, 0x2 ;  /* 0x000000030c067211 */ /* 0x0c2fe400078c10ff */
[----:B------:R-:W4:Y:S02]  /*310e0*/  LDL.LU R33, [R1+0x1058] ;  /* 0x0010580001217983 */ /* 0x000f240000300800 */
[-C--:B------:R-:W-:Y:S01]  /*310f0*/  LEA.HI.X.SX32 R7, R12, R98.reuse, 0x2, P6 ;  /* 0x000000620c077211 */ /* 0x080fe200030f16ff */
[C---:B------:R-:W-:Y:S01]  /*31100*/  VIADD R12, R0.reuse, UR4 ;  /* 0x00000004000c7c36 */ /* 0x040fe20008000000 */
[CC--:B------:R-:W-:Y:S01]  /*31110*/  LEA R4, P6, R0.reuse, R3.reuse, 0x2 ;  /* 0x0000000300047211 */ /* 0x0c0fe200078c10ff */
[----:B------:R-:W4:Y:S03]  /*31120*/  LDL.LU R14, [R1+0x1060] ;  /* 0x00106000010e7983 */ /* 0x000f260000300800 */
[----:B------:R-:W-:Y:S01]  /*31130*/  LEA.HI.X.SX32 R5, R0, R98, 0x2, P6 ;  /* 0x0000006200057211 */ /* 0x000fe200030f16ff */
[----:B------:R1:W-:Y:S01]  /*31140*/  @P2 STG.E desc[UR8][R6.64], R34 ;  /* 0x0000002206002986 */ /* 0x0003e2000c101908 */
[C---:B------:R-:W-:Y:S01]  /*31150*/  VIADD R0, R12.reuse, UR4 ;  /* 0x000000040c007c36 */ /* 0x040fe20008000000 */
[----:B-1----:R-:W-:-:S04]  /*31160*/  LEA R6, P6, R12, R3, 0x2 ;  /* 0x000000030c067211 */ /* 0x002fc800078c10ff */
[----:B------:R-:W-:Y:S02]  /*31170*/  LEA.HI.X.SX32 R7, R12, R98, 0x2, P6 ;  /* 0x000000620c077211 */ /* 0x000fe400030f16ff */
[----:B------:R-:W-:Y:S02]  /*31180*/  IADD3 R12, R0, UR4, RZ ;  /* 0x00000004000c7c10 */ /* 0x000fe4000fffe0ff */
[----:B-----5:R-:W-:Y:S01]  /*31190*/  ISETP.LT.AND P1, PT, R110, UR5, !P0 ;  /* 0x000000056e007c0c */ /* 0x020fe2000c721270 */
[----:B------:R-:W-:Y:S02]  /*311a0*/  ULDC UR5, c[0x0][0x22c] ;  /* 0x00008b0000057ab9 */ /* 0x000fe40000000800 */
[----:B--2---:R-:W-:Y:S01]  /*311b0*/  ISETP.LT.AND P5, PT, R108, UR5, !P0 ;  /* 0x000000056c007c0c */ /* 0x004fe2000c7a1270 */
[----:B------:R-:W-:-:S09]  /*311c0*/  ULDC UR5, c[0x0][0x22c] ;  /* 0x00008b0000057ab9 */ /* 0x000fd20000000800 */
[----:B------:R1:W-:Y:S04]  /*311d0*/  @P1 STG.E desc[UR8][R4.64], R15 ;  /* 0x0000000f04001986 */ /* 0x0003e8000c101908 */
[----:B------:R2:W-:Y:S01]  /*311e0*/  @P5 STG.E desc[UR8][R6.64], R35 ;  /* 0x0000002306005986 */ /* 0x0005e2000c101908 */
[----:B---3--:R-:W-:Y:S01]  /*311f0*/  ISETP.LT.AND P4, PT, R102, UR5, !P0 ;  /* 0x0000000566007c0c */ /* 0x008fe2000c781270 */
[----:B------:R-:W-:Y:S01]  /*31200*/  ULDC UR5, c[0x0][0x22c] ;  /* 0x00008b0000057ab9 */ /* 0x000fe20000000800 */
[----:B-1----:R-:W-:Y:S02]  /*31210*/  LEA R4, P6, R0, R3, 0x2 ;  /* 0x0000000300047211 */ /* 0x002fe400078c10ff */
[----:B----4-:R-:W-:Y:S01]  /*31220*/  ISETP.LT.AND P3, PT, R100, UR5, !P0 ;  /* 0x0000000564007c0c */ /* 0x010fe2000c761270 */
[----:B------:R-:W-:Y:S01]  /*31230*/  ULDC UR5, c[0x0][0x22c] ;  /* 0x00008b0000057ab9 */ /* 0x000fe20000000800 */
[----:B------:R-:W-:-:S02]  /*31240*/  LEA.HI.X.SX32 R5, R0, R98, 0x2, P6 ;  /* 0x0000006200057211 */ /* 0x000fc400030f16ff */
[----:B--2---:R-:W-:-:S04]  /*31250*/  LEA R6, P6, R12, R3, 0x2 ;  /* 0x000000030c067211 */ /* 0x004fc800078c10ff */
[----:B------:R-:W-:Y:S01]  /*31260*/  LEA.HI.X.SX32 R7, R12, R98, 0x2, P6 ;  /* 0x000000620c077211 */ /* 0x000fe200030f16ff */
[----:B------:R1:W-:Y:S04]  /*31270*/  @P4 STG.E desc[UR8][R4.64], R28 ;  /* 0x0000001c04004986 */ /* 0x0003e8000c101908 */
[----:B------:R2:W-:Y:S01]  /*31280*/  @P3 STG.E desc[UR8][R6.64], R24 ;  /* 0x0000001806003986 */ /* 0x0005e2000c101908 */
[----:B------:R-:W-:Y:S01]  /*31290*/  ISETP.LT.AND P2, PT, R78, UR5, !P0 ;  /* 0x000000054e007c0c */ /* 0x000fe2000c741270 */
[----:B------:R-:W-:Y:S02]  /*312a0*/  ULDC UR5, c[0x0][0x22c] ;  /* 0x00008b0000057ab9 */ /* 0x000fe40000000800 */
[----:B------:R-:W-:Y:S01]  /*312b0*/  ISETP.LT.AND P1, PT, R77, UR5, !P0 ;  /* 0x000000054d007c0c */ /* 0x000fe2000c721270 */
[----:B------:R-:W-:-:S02]  /*312c0*/  ULDC UR5, c[0x0][0x22c] ;  /* 0x00008b0000057ab9 */ /* 0x000fc40000000800 */
[----:B------:R-:W-:Y:S01]  /*312d0*/  ISETP.LT.AND P5, PT, R32, UR5, !P0 ;  /* 0x0000000520007c0c */ /* 0x000fe2000c7a1270 */
[----:B------:R-:W-:Y:S01]  /*312e0*/  ULDC UR5, c[0x0][0x22c] ;  /* 0x00008b0000057ab9 */ /* 0x000fe20000000800 */
[----:B------:R-:W3:Y:S01]  /*312f0*/  LDL.LU R32, [R1+0x1054] ;  /* 0x0010540001207983 */ /* 0x000ee20000300800 */
[----:B------:R-:W-:Y:S01]  /*31300*/  ISETP.LT.AND P4, PT, R76, UR5, !P0 ;  /* 0x000000054c007c0c */ /* 0x000fe2000c781270 */
[----:B------:R-:W-:Y:S02]  /*31310*/  ULDC UR5, c[0x0][0x22c] ;  /* 0x00008b0000057ab9 */ /* 0x000fe40000000800 */
[----:B-1----:R-:W4:Y:S01]  /*31320*/  LDL.LU R28, [R1+0x106c] ;  /* 0x00106c00011c7983 */ /* 0x002f220000300800 */
[----:B------:R-:W-:Y:S01]  /*31330*/  ISETP.LT.AND P3, PT, R13, UR5, !P0 ;  /* 0x000000050d007c0c */ /* 0x000fe2000c761270 */
[----:B------:R-:W-:Y:S02]  /*31340*/  VIADD R0, R12, UR4 ;  /* 0x000000040c007c36 */ /* 0x000fe40008000000 */
[----:B------:R-:W5:Y:S01]  /*31350*/  LDL.LU R13, [R1+0x1068] ;  /* 0x00106800010d7983 */ /* 0x000f620000300800 */
[----:B------:R-:W-:Y:S01]  /*31360*/  ULDC UR5, c[0x0][0x22c] ;  /* 0x00008b0000057ab9 */ /* 0x000fe20000000800 */
[C---:B------:R-:W-:Y:S01]  /*31370*/  VIADD R12, R0.reuse, UR4 ;  /* 0x00000004000c7c36 */ /* 0x040fe20008000000 */
[CC--:B------:R-:W-:Y:S01]  /*31380*/  LEA R4, P6, R0.reuse, R3.reuse, 0x2 ;  /* 0x0000000300047211 */ /* 0x0c0fe200078c10ff */
[----:B------:R-:W5:Y:S03]  /*31390*/  LDL.LU R15, [R1+0x1074] ;  /* 0x00107400010f7983 */ /* 0x000f660000300800 */
[----:B------:R-:W-:Y:S01]  /*313a0*/  LEA.HI.X.SX32 R5, R0, R98, 0x2, P6 ;  /* 0x0000006200057211 */ /* 0x000fe200030f16ff */
[C---:B------:R-:W-:Y:S01]  /*313b0*/  VIADD R0, R12.reuse, UR4 ;  /* 0x000000040c007c36 */ /* 0x040fe20008000000 */
[----:B--2---:R-:W-:-:S03]  /*313c0*/  LEA R6, P6, R12, R3, 0x2 ;  /* 0x000000030c067211 */ /* 0x004fc600078c10ff */
[----:B------:R1:W-:Y:S01]  /*313d0*/  @P2 STG.E desc[UR8][R4.64], R29 ;  /* 0x0000001d04002986 */ /* 0x0003e2000c101908 */
[----:B------:R-:W-:Y:S02]  /*313e0*/  LEA.HI.X.SX32 R7, R12, R98, 0x2, P6 ;  /* 0x000000620c077211 */ /* 0x000fe400030f16ff */
[----:B------:R-:W-:-:S03]  /*313f0*/  IADD3 R12, R0, UR4, RZ ;  /* 0x00000004000c7c10 */ /* 0x000fc6000fffe0ff */
[----:B------:R2:W-:Y:S01]  /*31400*/  @P1 STG.E desc[UR8][R6.64], R25 ;  /* 0x0000001906001986 */ /* 0x0005e2000c101908 */
[----:B-1----:R-:W-:-:S04]  /*31410*/  LEA R4, P6, R0, R3, 0x2 ;  /* 0x0000000300047211 */ /* 0x002fc800078c10ff */
[-C--:B------:R-:W-:Y:S01]  /*31420*/  LEA.HI.X.SX32 R5, R0, R98.reuse, 0x2, P6 ;  /* 0x0000006200057211 */ /* 0x080fe200030f16ff */
[C---:B------:R-:W-:Y:S01]  /*31430*/  VIADD R0, R12.reuse, UR4 ;  /* 0x000000040c007c36 */ /* 0x040fe20008000000 */
[CC--:B--2---:R-:W-:Y:S02]  /*31440*/  LEA R6, P6, R12.reuse, R3.reuse, 0x2 ;  /* 0x000000030c067211 */ /* 0x0c4fe400078c10ff */
[----:B------:R-:W-:Y:S01]  /*31450*/  ISETP.LT.AND P2, PT, R33, UR5, !P0 ;  /* 0x0000000521007c0c */ /* 0x000fe2000c741270 */
[----:B------:R-:W-:Y:S01]  /*31460*/  ULDC UR5, c[0x0][0x22c] ;  /* 0x00008b0000057ab9 */ /* 0x000fe20000000800 */
[----:B------:R-:W-:Y:S01]  /*31470*/  LEA.HI.X.SX32 R7, R12, R98, 0x2, P6 ;  /* 0x000000620c077211 */ /* 0x000fe200030f16ff */
[----:B------:R1:W-:Y:S01]  /*31480*/  @P5 STG.E desc[UR8][R4.64], R30 ;  /* 0x0000001e04005986 */ /* 0x0003e2000c101908 */
[----:B------:R-:W-:Y:S01]  /*31490*/  ISETP.LT.AND P1, PT, R14, UR5, !P0 ;  /* 0x000000050e007c0c */ /* 0x000fe2000c721270 */
[----:B------:R-:W-:Y:S02]  /*314a0*/  ULDC UR5, c[0x0][0x22c] ;  /* 0x00008b0000057ab9 */ /* 0x000fe40000000800 */
[----:B------:R-:W2:Y:S04]  /*314b0*/  LDL.LU R14, [R1+0x1078] ;  /* 0x00107800010e7983 */ /* 0x000ea80000300800 */
[----:B------:R-:W2:Y:S01]  /*314c0*/  LDL.LU R25, [R1+0x1084] ;  /* 0x0010840001197983 */ /* 0x000ea20000300800 */
[----:B-1----:R-:W-:-:S03]  /*314d0*/  LEA R4, P6, R0, R3, 0x2 ;  /* 0x0000000300047211 */ /* 0x002fc600078c10ff */
[----:B------:R1:W-:Y:S01]  /*314e0*/  @P4 STG.E desc[UR8][R6.64], R26 ;  /* 0x0000001a06004986 */ /* 0x0003e2000c101908 */
[----:B------:R-:W-:-:S03]  /*314f0*/  LEA.HI.X.SX32 R5, R0, R98, 0x2, P6 ;  /* 0x0000006200057211 */ /* 0x000fc600030f16ff */
[----:B------:R-:W2:Y:S04]  /*31500*/  LDL.LU R24, [R1+0x1080] ;  /* 0x0010800001187983 */ /* 0x000ea80000300800 */
[----:B------:R1:W-:Y:S01]  /*31510*/  @P3 STG.E desc[UR8][R4.64], R31 ;  /* 0x0000001f04003986 */ /* 0x0003e2000c101908 */
[----:B---3--:R-:W-:Y:S01]  /*31520*/  ISETP.LT.AND P5, PT, R32, UR5, !P0 ;  /* 0x0000000520007c0c */ /* 0x008fe2000c7a1270 */
[----:B------:R-:W-:Y:S02]  /*31530*/  ULDC UR5, c[0x0][0x22c] ;  /* 0x00008b0000057ab9 */ /* 0x000fe40000000800 */
[----:B----4-:R-:W-:Y:S01]  /*31540*/  ISETP.LT.AND P4, PT, R28, UR5, !P0 ;  /* 0x000000051c007c0c */ /* 0x010fe2000c781270 */
[----:B------:R-:W-:Y:S02]  /*31550*/  ULDC UR5, c[0x0][0x22c] ;  /* 0x00008b0000057ab9 */ /* 0x000fe40000000800 */
[----:B-----5:R-:W-:Y:S01]  /*31560*/  ISETP.LT.AND P3, PT, R13, UR5, !P0 ;  /* 0x000000050d007c0c */ /* 0x020fe2000c761270 */
[----:B------:R-:W-:Y:S01]  /*31570*/  VIADD R12, R0, UR4 ;  /* 0x00000004000c7c36 */ /* 0x000fe20008000000 */
[----:B------:R-:W3:Y:S01]  /*31580*/  LDL.LU R13, [R1+0x108c] ;  /* 0x00108c00010d7983 */ /* 0x000ee20000300800 */
[----:B------:R-:W-:-:S02]  /*31590*/  ULDC UR5, c[0x0][0x22c] ;  /* 0x00008b0000057ab9 */ /* 0x000fc40000000800 */
[C---:B------:R-:W-:Y:S01]  /*315a0*/  VIADD R0, R12.reuse, UR4 ;  /* 0x000000040c007c36 */ /* 0x040fe20008000000 */
[----:B-1----:R-:W-:-:S04]  /*315b0*/  LEA R6, P6, R12, R3, 0x2 ;  /* 0x000000030c067211 */ /* 0x002fc800078c10ff */
[-C--:B------:R-:W-:Y:S02]  /*315c0*/  LEA.HI.X.SX32 R7, R12, R98.reuse, 0x2, P6 ;  /* 0x000000620c077211 */ /* 0x080fe400030f16ff */
[C---:B------:R-:W-:Y:S02]  /*315d0*/  LEA R4, P6, R0.reuse, R3, 0x2 ;  /* 0x0000000300047211 */ /* 0x040fe400078c10ff */
[C---:B------:R-:W-:Y:S01]  /*315e0*/  IADD3 R12, R0.reuse, UR4, RZ ;  /* 0x00000004000c7c10 */ /* 0x040fe2000fffe0ff */
[----:B------:R1:W-:Y:S01]  /*315f0*/  @P2 STG.E desc[UR8][R6.64], R27 ;  /* 0x0000001b06002986 */ /* 0x0003e2000c101908 */
[----:B------:R-:W-:-:S03]  /*31600*/  LEA.HI.X.SX32 R5, R0, R98, 0x2, P6 ;  /* 0x0000006200057211 */ /* 0x000fc600030f16ff */
[C---:B------:R-:W-:Y:S02]  /*31610*/  VIADD R0, R12.reuse, UR4 ;  /* 0x000000040c007c36 */ /* 0x040fe40008000000 */
[----:B------:R4:W-:Y:S01]  /*31620*/  @P1 STG.E desc[UR8][R4.64], R36 ;  /* 0x0000002404001986 */ /* 0x0009e2000c101908 */
[----:B-1----:R-:W-:-:S04]  /*31630*/  LEA R6, P6, R12, R3, 0x2 ;  /* 0x000000030c067211 */ /* 0x002fc800078c10ff */
[-C--:B------:R-:W-:Y:S01]  /*31640*/  LEA.HI.X.SX32 R7, R12, R98.reuse, 0x2, P6 ;  /* 0x000000620c077211 */ /* 0x080fe200030f16ff */
[C---:B------:R-:W-:Y:S01]  /*31650*/  VIADD R12, R0.reuse, UR4 ;  /* 0x00000004000c7c36 */ /* 0x040fe20008000000 */
[C---:B----4-:R-:W-:Y:S02]  /*31660*/  LEA R4, P6, R0.reuse, R3, 0x2 ;  /* 0x0000000300047211 */ /* 0x050fe400078c10ff */
[----:B------:R-:W-:Y:S01]  /*31670*/  ISETP.LT.AND P2, PT, R15, UR5, !P0 ;  /* 0x000000050f007c0c */ /* 0x000fe2000c741270 */
[----:B------:R-:W-:Y:S01]  /*31680*/  ULDC UR5, c[0x0][0x22c] ;  /* 0x00008b0000057ab9 */ /* 0x000fe20000000800 */
[----:B------:R-:W4:Y:S01]  /*31690*/  LDL.LU R15, [R1+0x1090] ;  /* 0x00109000010f7983 */ /* 0x000f220000300800 */
[----:B------:R-:W-:Y:S02]  /*316a0*/  LEA.HI.X.SX32 R5, R0, R98, 0x2, P6 ;  /* 0x0000006200057211 */ /* 0x000fe400030f16ff */
[----:B--2---:R-:W-:Y:S01]  /*316b0*/  ISETP.LT.AND P1, PT, R14, UR5, !P0 ;  /* 0x000000050e007c0c */ /* 0x004fe2000c721270 */
[----:B------:R1:W-:Y:S01]  /*316c0*/  @P5 STG.E desc[UR8][R6.64], R40 ;  /* 0x0000002806005986 */ /* 0x0003e2000c101908 */
[----:B------:R-:W-:-:S03]  /*316d0*/  ULDC UR5, c[0x0][0x22c] ;  /* 0x00008b0000057ab9 */ /* 0x000fc60000000800 */
[----:B------:R-:W2:Y:S01]  /*316e0*/  LDL.LU R14, [R1+0x109c] ;  /* 0x00109c00010e7983 */ /* 0x000ea20000300800 */
[----:B------:R-:W-:Y:S01]  /*316f0*/  ISETP.LT.AND P5, PT, R25, UR5, !P0 ;  /* 0x0000000519007c0c */ /* 0x000fe2000c7a1270 */
[----:B------:R-:W-:Y:S02]  /*31700*/  ULDC UR5, c[0x0][0x22c] ;  /* 0x00008b0000057ab9 */ /* 0x000fe40000000800 */
[----:B------:R-:W5:Y:S01]  /*31710*/  LDL.LU R25, [R1+0x1098] ;  /* 0x0010980001197983 */ /* 0x000f620000300800 */
[----:B-1----:R-:W-:-:S03]  /*31720*/  LEA R6, P6, R12, R3, 0x2 ;  /* 0x000000030c067211 */ /* 0x002fc600078c10ff */
[----:B------:R1:W-:Y:S01]  /*31730*/  @P4 STG.E desc[UR8][R4.64], R37 ;  /* 0x0000002504004986 */ /* 0x0003e2000c101908 */
[----:B------:R-:W-:Y:S02]  /*31740*/  LEA.HI.X.SX32 R7, R12, R98, 0x2, P6 ;  /* 0x000000620c077211 */ /* 0x000fe400030f16ff */
[----:B------:R-:W-:Y:S01]  /*31750*/  ISETP.LT.AND P4, PT, R24, UR5, !P0 ;  /* 0x0000000518007c0c */ /* 0x000fe2000c781270 */
[----:B------:R-:W-:Y:S01]  /*31760*/  ULDC UR5, c[0x0][0x22c] ;  /* 0x00008b0000057ab9 */ /* 0x000fe20000000800 */
[----:B------:R-:W5:Y:S04]  /*31770*/  LDL.LU R24, [R1+0x10a4] ;  /* 0x0010a40001187983 */ /* 0x000f680000300800 */
[----:B------:R1:W-:Y:S01]  /*31780*/  @P3 STG.E desc[UR8][R6.64], R41 ;  /* 0x0000002906003986 */ /* 0x0003e2000c101908 */
[----:B---3--:R-:W-:Y:S01]  /*31790*/  ISETP.LT.AND P3, PT, R13, UR5, !P0 ;  /* 0x000000050d007c0c */ /* 0x008fe2000c761270 */
[----:B------:R-:W-:-:S02]  /*317a0*/  VIADD R0, R12, UR4 ;  /* 0x000000040c007c36 */ /* 0x000fc40008000000 */
[----:B------:R-:W3:Y:S01]  /*317b0*/  LDL.LU R13, [R1+0x10a8] ;  /* 0x0010a800010d7983 */ /* 0x000ee20000300800 */
[----:B------:R-:W-:Y:S02]  /*317c0*/  ULDC UR5, c[0x0][0x22c] ;  /* 0x00008b0000057ab9 */ /* 0x000fe40000000800 */
[CC--:B-1----:R-:W-:Y:S02]  /*317d0*/  LEA R4, P6, R0.reuse, R3.reuse, 0x2 ;  /* 0x0000000300047211 */ /* 0x0c2fe400078c10ff */
[C---:B------:R-:W-:Y:S02]  /*317e0*/  IADD3 R12, R0.reuse, UR4, RZ ;  /* 0x00000004000c7c10 */ /* 0x040fe4000fffe0ff */
[----:B------:R-:W-:Y:S02]  /*317f0*/  LEA.HI.X.SX32 R5, R0, R98, 0x2, P6 ;  /* 0x0000006200057211 */ /* 0x000fe400030f16ff */
[C---:B------:R-:W-:Y:S01]  /*31800*/  LEA R6, P6, R12.reuse, R3, 0x2 ;  /* 0x000000030c067211 */ /* 0x040fe200078c10ff */
[----:B------:R-:W-:-:S02]  /*31810*/  VIADD R0, R12, UR4 ;  /* 0x000000040c007c36 */ /* 0x000fc40008000000 */
[----:B------:R1:W-:Y:S01]  /*31820*/  @P2 STG.E desc[UR8][R4.64], R38 ;  /* 0x0000002604002986 */ /* 0x0003e2000c101908 */
[----:B------:R-:W-:Y:S01]  /*31830*/  LEA.HI.X.SX32 R7, R12, R98, 0x2, P6 ;  /* 0x000000620c077211 */ /* 0x000fe200030f16ff */
[----:B------:R-:W-:-:S04]  /*31840*/  VIADD R12, R0, UR4 ;  /* 0x00000004000c7c36 */ /* 0x000fc80008000000 */
        /* <DEDUP_REMOVED lines=8> */
[----:B------:R-:W-:-:S03]  /*318d0*/  LEA.HI.X.SX32 R7, R12, R98, 0x2, P6 ;  /* 0x000000620c077211 */ /* 0x000fc600030f16ff */
[----:B------:R1:W-:Y:S01]  /*318e0*/  @P5 STG.E desc[UR8][R4.64], R39 ;  /* 0x0000002704005986 */ /* 0x0003e2000c101908 */
[----:B--2---:R-:W-:Y:S01]  /*318f0*/  ISETP.LT.AND P1, PT, R14, UR5, !P0 ;  /* 0x000000050e007c0c */ /* 0x004fe2000c721270 */
[----:B------:R-:W-:Y:S02]  /*31900*/  ULDC UR5, c[0x0][0x22c] ;  /* 0x00008b0000057ab9 */ /* 0x000fe40000000800 */
[----:B------:R-:W2:Y:S01]  /*31910*/  LDL.LU R14, [R1+0x10b0] ;  /* 0x0010b000010e7983 */ /* 0x000ea20000300800 */
[----:B-----5:R-:W-:Y:S01]  /*31920*/  ISETP.LT.AND P5, PT, R25, UR5, !P0 ;  /* 0x0000000519007c0c */ /* 0x020fe2000c7a1270 */
        /* <DEDUP_REMOVED lines=10> */
[----:B------:R-:W-:-:S02]  /*319d0*/  ULDC UR5, c[0x0][0x22c] ;  /* 0x00008b0000057ab9 */ /* 0x000fc40000000800 */
[----:B------:R-:W3:Y:S01]  /*319e0*/  LDL.LU R13, [R1+0x10cc] ;  /* 0x0010cc00010d7983 */ /* 0x000ee20000300800 */
[----:B------:R-:W-:-:S04]  /*319f0*/  IADD3 R12, R0, UR4, RZ ;  /* 0x00000004000c7c10 */ /* 0x000fc8000fffe0ff */
[C---:B-1----:R-:W-:Y:S01]  /*31a00*/  LEA R6, P6, R12.reuse, R3, 0x2 ;  /* 0x000000030c067211 */ /* 0x042fe200078c10ff */
[----:B------:R-:W-:-:S03]  /*31a10*/  VIADD R0, R12, UR4 ;  /* 0x000000040c007c36 */ /* 0x000fc60008000000 */
[----:B------:R-:W-:Y:S01]  /*31a20*/  LEA.HI.X.SX32 R7, R12, R98, 0x2, P6 ;  /* 0x000000620c077211 */ /* 0x000fe200030f16ff */
[C---:B------:R-:W-:Y:S01]  /*31a30*/  VIADD R12, R0.reuse, UR4 ;  /* 0x00000004000c7c36 */ /* 0x040fe20008000000 */
[----:B------:R-:W-:-:S03]  /*31a40*/  LEA R4, P6, R0, R3, 0x2 ;  /* 0x0000000300047211 */ /* 0x000fc600078c10ff */
[----:B------:R1:W-:Y:S01]  /*31a50*/  @P2 STG.E desc[UR8][R6.64], R20 ;  /* 0x0000001406002986 */ /* 0x0003e2000c101908 */
[----:B------:R-:W-:Y:S01]  /*31a60*/  LEA.HI.X.SX32 R5, R0, R98, 0x2, P6 ;  /* 0x0000006200057211 */ /* 0x000fe200030f16ff */
[----:B------:R-:W-:-:S04]  /*31a70*/  VIADD R0, R12, UR4 ;  /* 0x000000040c007c36 */ /* 0x000fc80008000000 */
[----:B------:R4:W-:Y:S01]  /*31a80*/  @P1 STG.E desc[UR8][R4.64], R9 ;  /* 0x0000000904001986 */ /* 0x0009e2000c101908 */
[-C--:B-1----:R-:W-:Y:S02]  /*31a90*/  LEA R6, P6, R12, R3.reuse, 0x2 ;  /* 0x000000030c067211 */ /* 0x082fe400078c10ff */
[----:B------:R-:W-:Y:S02]  /*31aa0*/  IADD3 R8, R0, UR4, RZ ;  /* 0x0000000400087c10 */ /* 0x000fe4000fffe0ff */
[-C--:B------:R-:W-:Y:S02]  /*31ab0*/  LEA.HI.X.SX32 R7, R12, R98.reuse, 0x2, P6 ;  /* 0x000000620c077211 */ /* 0x080fe400030f16ff */
        /* <DEDUP_REMOVED lines=16> */
[----:B------:R-:W-:Y:S02]  /*31bc0*/  ULDC UR5, c[0x0][0x22c] ;  /* 0x00008b0000057ab9 */ /* 0x000fe40000000800 */
[----:B------:R3:W-:Y:S04]  /*31bd0*/  @P3 STG.E desc[UR8][R6.64], R22 ;  /* 0x0000001606003986 */ /* 0x0007e8000c101908 */
[----:B-1----:R-:W5:Y:S01]  /*31be0*/  LDL.LU R10, [R1+0x10e4] ;  /* 0x0010e400010a7983 */ /* 0x002f620000300800 */
[----:B---3--:R-:W-:Y:S01]  /*31bf0*/  ISETP.LT.AND P3, PT, R13, UR5, !P0 ;  /* 0x000000050d007c0c */ /* 0x008fe2000c761270 */
[----:B------:R-:W-:-:S02]  /*31c00*/  VIADD R0, R8, UR4 ;  /* 0x0000000408007c36 */ /* 0x000fc40008000000 */
[----:B------:R-:W3:Y:S01]  /*31c10*/  LDL.LU R13, [R1+0x10e0] ;  /* 0x0010e000010d7983 */ /* 0x000ee20000300800 */
[----:B------:R-:W-:Y:S01]  /*31c20*/  ULDC UR5, c[0x0][0x22c] ;  /* 0x00008b0000057ab9 */ /* 0x000fe20000000800 */
[C---:B------:R-:W-:Y:S01]  /*31c30*/  VIADD R8, R0.reuse, UR4 ;  /* 0x0000000400087c36 */ /* 0x040fe20008000000 */
[CC--:B------:R-:W-:Y:S01]  /*31c40*/  LEA R4, P6, R0.reuse, R3.reuse, 0x2 ;  /* 0x0000000300047211 */ /* 0x0c0fe200078c10ff */
[----:B------:R-:W3:Y:S03]  /*31c50*/  LDL.LU R12, [R1+0x10ec] ;  /* 0x0010ec00010c7983 */ /* 0x000ee60000300800 */
[----:B------:R-:W-:Y:S01]  /*31c60*/  LEA.HI.X.SX32 R5, R0, R98, 0x2, P6 ;  /* 0x0000006200057211 */ /* 0x000fe200030f16ff */
[C---:B------:R-:W-:Y:S01]  /*31c70*/  VIADD R0, R8.reuse, UR4 ;  /* 0x0000000408007c36 */ /* 0x040fe20008000000 */
[----:B------:R-:W-:-:S03]  /*31c80*/  LEA R6, P6, R8, R3, 0x2 ;  /* 0x0000000308067211 */ /* 0x000fc600078c10ff */
[----:B------:R1:W-:Y:S01]  /*31c90*/  @P2 STG.E desc[UR8][R4.64], R11 ;  /* 0x0000000b04002986 */ /* 0x0003e2000c101908 */
[----:B------:R-:W-:Y:S02]  /*31ca0*/  LEA.HI.X.SX32 R7, R8, R98, 0x2, P6 ;  /* 0x0000006208077211 */ /* 0x000fe400030f16ff */
[----:B------:R-:W-:-:S03]  /*31cb0*/  IADD3 R8, R0, UR4, RZ ;  /* 0x0000000400087c10 */ /* 0x000fc6000fffe0ff */
[----:B------:R4:W-:Y:S01]  /*31cc0*/  @P1 STG.E desc[UR8][R6.64], R23 ;  /* 0x0000001706001986 */ /* 0x0009e2000c101908 */
[----:B-1----:R-:W-:-:S03]  /*31cd0*/  LEA R4, P6, R0, R3, 0x2 ;  /* 0x0000000300047211 */ /* 0x002fc600078c10ff */
[----:B------:R-:W3:Y:S01]  /*31ce0*/  LDL.LU R11, [R1+0x10f0] ;  /* 0x0010f000010b7983 */ /* 0x000ee20000300800 */
[-C--:B------:R-:W-:Y:S01]  /*31cf0*/  LEA.HI.X.SX32 R5, R0, R98.reuse, 0x2, P6 ;  /* 0x0000006200057211 */ /* 0x080fe200030f16ff */
[C---:B------:R-:W-:Y:S01]  /*31d00*/  VIADD R0, R8.reuse, UR4 ;  /* 0x0000000408007c36 */ /* 0x040fe20008000000 */
[C---:B----4-:R-:W-:Y:S02]  /*31d10*/  LEA R6, P6, R8.reuse, R3, 0x2 ;  /* 0x0000000308067211 */ /* 0x050fe400078c10ff */
[----:B------:R-:W-:Y:S01]  /*31d20*/  ISETP.LT.AND P2, PT, R15, UR5, !P0 ;  /* 0x000000050f007c0c */ /* 0x000fe2000c741270 */
[----:B------:R-:W-:Y:S01]  /*31d30*/  ULDC UR5, c[0x0][0x22c] ;  /* 0x00008b0000057ab9 */ /* 0x000fe20000000800 */
[----:B------:R-:W-:Y:S01]  /*31d40*/  LEA.HI.X.SX32 R7, R8, R98, 0x2, P6 ;  /* 0x0000006208077211 */ /* 0x000fe200030f16ff */
[----:B------:R1:W-:Y:S01]  /*31d50*/  @P5 STG.E desc[UR8][R4.64], R52 ;  /* 0x0000003404005986 */ /* 0x0003e2000c101908 */
[----:B--2---:R-:W-:Y:S01]  /*31d60*/  ISETP.LT.AND P1, PT, R14, UR5, !P0 ;  /* 0x000000050e007c0c */ /* 0x004fe2000c721270 */
[----:B------:R-:W-:-:S02]  /*31d70*/  ULDC UR5, c[0x0][0x22c] ;  /* 0x00008b0000057ab9 */ /* 0x000fc40000000800 */
[----:B-----5:R-:W-:Y:S01]  /*31d80*/  ISETP.LT.AND P5, PT, R9, UR5, !P0 ;  /* 0x0000000509007c0c */ /* 0x020fe2000c7a1270 */
[----:B------:R-:W-:Y:S01]  /*31d90*/  ULDC UR5, c[0x0][0x22c] ;  /* 0x00008b0000057ab9 */ /* 0x000fe20000000800 */
[----:B------:R-:W2:Y:S01]  /*31da0*/  LDL.LU R9, [R1+0x10fc] ;  /* 0x0010fc0001097983 */ /* 0x000ea20000300800 */
[----:B-1----:R-:W-:-:S04]  /*31db0*/  LEA R4, P6, R0, R3, 0x2 ;  /* 0x0000000300047211 */ /* 0x002fc800078c10ff */
[----:B------:R-:W-:Y:S01]  /*31dc0*/  LEA.HI.X.SX32 R5, R0, R98, 0x2, P6 ;  /* 0x0000006200057211 */ /* 0x000fe200030f16ff */
[----:B------:R1:W-:Y:S04]  /*31dd0*/  @P4 STG.E desc[UR8][R6.64], R60 ;  /* 0x0000003c06004986 */ /* 0x0003e8000c101908 */
[----:B------:R4:W-:Y:S01]  /*31de0*/  @P3 STG.E desc[UR8][R4.64], R53 ;  /* 0x0000003504003986 */ /* 0x0009e2000c101908 */
[----:B------:R-:W-:Y:S01]  /*31df0*/  ISETP.LT.AND P4, PT, R10, UR5, !P0 ;  /* 0x000000050a007c0c */ /* 0x000fe2000c781270 */
[----:B------:R-:W-:Y:S02]  /*31e00*/  ULDC UR5, c[0x0][0x22c] ;  /* 0x00008b0000057ab9 */ /* 0x000fe40000000800 */
[----:B------:R-:W5:Y:S01]  /*31e10*/  LDL.LU R10, [R1+0x10f8] ;  /* 0x0010f800010a7983 */ /* 0x000f620000300800 */
[----:B---3--:R-:W-:Y:S01]  /*31e20*/  ISETP.LT.AND P3, PT, R13, UR5, !P0 ;  /* 0x000000050d007c0c */ /* 0x008fe2000c761270 */
[----:B------:R-:W-:-:S02]  /*31e30*/  VIADD R8, R0, UR4 ;  /* 0x0000000400087c36 */ /* 0x000fc40008000000 */
[----:B------:R-:W3:Y:S01]  /*31e40*/  LDL.LU R13, [R1+0x1104] ;  /* 0x00110400010d7983 */ /* 0x000ee20000300800 */
[----:B------:R-:W-:Y:S01]  /*31e50*/  ULDC UR5, c[0x0][0x22c] ;  /* 0x00008b0000057ab9 */ /* 0x000fe20000000800 */
[C---:B------:R-:W-:Y:S01]  /*31e60*/  VIADD R0, R8.reuse, UR4 ;  /* 0x0000000408007c36 */ /* 0x040fe20008000000 */
[----:B-1----:R-:W-:-:S04]  /*31e70*/  LEA R6, P6, R8, R3, 0x2 ;  /* 0x0000000308067211 */ /* 0x002fc800078c10ff */
[-C--:B------:R-:W-:Y:S02]  /*31e80*/  LEA.HI.X.SX32 R7, R8, R98.reuse, 0x2, P6 ;  /* 0x0000006208077211 */ /* 0x080fe400030f16ff */
[CC--:B----4-:R-:W-:Y:S02]  /*31e90*/  LEA R4, P6, R0.reuse, R3.reuse, 0x2 ;  /* 0x0000000300047211 */ /* 0x0d0fe400078c10ff */
[C---:B------:R-:W-:Y:S01]  /*31ea0*/  IADD3 R8, R0.reuse, UR4, RZ ;  /* 0x0000000400087c10 */ /* 0x040fe2000fffe0ff */
[----:B------:R1:W-:Y:S01]  /*31eb0*/  @P2 STG.E desc[UR8][R6.64], R61 ;  /* 0x0000003d06002986 */ /* 0x0003e2000c101908 */
[----:B------:R-:W-:Y:S02]  /*31ec0*/  LEA.HI.X.SX32 R5, R0, R98, 0x2, P6 ;  /* 0x0000006200057211 */ /* 0x000fe400030f16ff */
[----:B------:R-:W-:Y:S01]  /*31ed0*/  ISETP.LT.AND P2, PT, R12, UR5, !P0 ;  /* 0x000000050c007c0c */ /* 0x000fe2000c741270 */
[C---:B------:R-:W-:Y:S01]  /*31ee0*/  VIADD R0, R8.reuse, UR4 ;  /* 0x0000000408007c36 */ /* 0x040fe20008000000 */
[----:B------:R-:W4:Y:S01]  /*31ef0*/  LDL.LU R12, [R1+0x1108] ;  /* 0x00110800010c7983 */ /* 0x000f220000300800 */
[----:B------:R-:W-:Y:S01]  /*31f00*/  ULDC UR5, c[0x0][0x22c] ;  /* 0x00008b0000057ab9 */ /* 0x000fe20000000800 */
[----:B-1----:R-:W-:-:S02]  /*31f10*/  LEA R6, P6, R8, R3, 0x2 ;  /* 0x0000000308067211 */ /* 0x002fc400078c10ff */
[----:B------:R1:W-:Y:S02]  /*31f20*/  @P1 STG.E desc[UR8][R4.64], R54 ;  /* 0x0000003604001986 */ /* 0x0003e4000c101908 */
[----:B------:R-:W-:Y:S01]  /*31f30*/  LEA.HI.X.SX32 R7, R8, R98, 0x2, P6 ;  /* 0x0000006208077211 */ /* 0x000fe200030f16ff */
[C---:B------:R-:W-:Y:S01]  /*31f40*/  VIADD R8, R0.reuse, UR4 ;  /* 0x0000000400087c36 */ /* 0x040fe20008000000 */
[----:B------:R-:W-:Y:S01]  /*31f50*/  ISETP.LT.AND P1, PT, R11, UR5, !P0 ;  /* 0x000000050b007c0c */ /* 0x000fe2000c721270 */
[----:B------:R-:W-:Y:S01]  /*31f60*/  ULDC UR5, c[0x0][0x22c] ;  /* 0x00008b0000057ab9 */ /* 0x000fe20000000800 */
[----:B------:R-:W4:Y:S01]  /*31f70*/  LDL.LU R11, [R1+0x1110] ;  /* 0x00111000010b7983 */ /* 0x000f220000300800 */
[----:B-1----:R-:W-:-:S03]  /*31f80*/  LEA R4, P6, R0, R3, 0x2 ;  /* 0x0000000300047211 */ /* 0x002fc600078c10ff */
[----:B------:R1:W-:Y:S01]  /*31f90*/  @P5 STG.E desc[UR8][R6.64], R62 ;  /* 0x0000003e06005986 */ /* 0x0003e2000c101908 */
[----:B------:R-:W-:Y:S02]  /*31fa0*/  LEA.HI.X.SX32 R5, R0, R98, 0x2, P6 ;  /* 0x0000006200057211 */ /* 0x000fe400030f16ff */
[----:B--2---:R-:W-:Y:S01]  /*31fb0*/  ISETP.LT.AND P5, PT, R9, UR5, !P0 ;  /* 0x0000000509007c0c */ /* 0x004fe2000c7a1270 */
[----:B------:R-:W-:Y:S01]  /*31fc0*/  ULDC UR5, c[0x0][0x22c] ;  /* 0x00008b0000057ab9 */ /* 0x000fe20000000800 */
[----:B------:R-:W2:Y:S01]  /*31fd0*/  LDL.LU R9, [R1+0x110c] ;  /* 0x00110c0001097983 */ /* 0x000ea20000300800 */
[----:B-1----:R-:W-:-:S03]  /*31fe0*/  LEA R6, P6, R8, R3, 0x2 ;  /* 0x0000000308067211 */ /* 0x002fc600078c10ff */
[----:B------:R1:W-:Y:S01]  /*31ff0*/  @P4 STG.E desc[UR8][R4.64], R55 ;  /* 0x0000003704004986 */ /* 0x0003e2000c101908 */
[----:B------:R-:W-:-:S05]  /*32000*/  LEA.HI.X.SX32 R7, R8, R98, 0x2, P6 ;  /* 0x0000006208077211 */ /* 0x000fca00030f16ff */
[----:B------:R1:W-:Y:S01]  /*32010*/  @P3 STG.E desc[UR8][R6.64], R63 ;  /* 0x0000003f06003986 */ /* 0x0003e2000c101908 */
[----:B-----5:R-:W-:Y:S01]  /*32020*/  ISETP.LT.AND P4, PT, R10, UR5, !P0 ;  /* 0x000000050a007c0c */ /* 0x020fe2000c781270 */
[----:B------:R-:W-:Y:S02]  /*32030*/  ULDC UR5, c[0x0][0x22c] ;  /* 0x00008b0000057ab9 */ /* 0x000fe40000000800 */
[----:B------:R-:W5:Y:S01]  /*32040*/  LDL.LU R10, [R1+0x1100] ;  /* 0x00110000010a7983 */ /* 0x000f620000300800 */
[----:B---3--:R-:W-:Y:S01]  /*32050*/  ISETP.LT.AND P3, PT, R13, UR5, !P0 ;  /* 0x000000050d007c0c */ /* 0x008fe2000c761270 */
[----:B------:R-:W-:Y:S02]  /*32060*/  VIADD R0, R8, UR4 ;  /* 0x0000000408007c36 */ /* 0x000fe40008000000 */
[----:B------:R-:W3:Y:S01]  /*32070*/  LDL.LU R13, [R1+0x10f4] ;  /* 0x0010f400010d7983 */ /* 0x000ee20000300800 */
[----:B------:R-:W-:Y:S02]  /*32080*/  ULDC UR5, c[0x0][0x22c] ;  /* 0x00008b0000057ab9 */ /* 0x000fe40000000800 */
[----:B-1----:R-:W-:-:S02]  /*32090*/  LEA R4, P6, R0, R3, 0x2 ;  /* 0x0000000300047211 */ /* 0x002fc400078c10ff */
[C---:B------:R-:W-:Y:S02]  /*320a0*/  IADD3 R8, R0.reuse, UR4, RZ ;  /* 0x0000000400087c10 */ /* 0x040fe4000fffe0ff */
[-C--:B------:R-:W-:Y:S02]  /*320b0*/  LEA.HI.X.SX32 R5, R0, R98.reuse, 0x2, P6 ;  /* 0x0000006200057211 */ /* 0x080fe400030f16ff */
[CC--:B------:R-:W-:Y:S01]  /*320c0*/  LEA R6, P6, R8.reuse, R3.reuse, 0x2 ;  /* 0x0000000308067211 */ /* 0x0c0fe200078c10ff */
[C---:B------:R-:W-:Y:S02]  /*320d0*/  VIADD R0, R8.reuse, UR4 ;  /* 0x0000000408007c36 */ /* 0x040fe40008000000 */
[----:B------:R1:W-:Y:S01]  /*320e0*/  @P2 STG.E desc[UR8][R4.64], R48 ;  /* 0x0000003004002986 */ /* 0x0003e2000c101908 */
[----:B------:R-:W-:Y:S01]  /*320f0*/  LEA.HI.X.SX32 R7, R8, R98, 0x2, P6 ;  /* 0x0000006208077211 */ /* 0x000fe200030f16ff */
[----:B------:R-:W-:Y:S01]  /*32100*/  VIADD R8, R0, UR4 ;  /* 0x0000000400087c36 */ /* 0x000fe20008000000 */
[----:B----4-:R-:W-:Y:S01]  /*32110*/  ISETP.LT.AND P2, PT, R12, UR5, !P0 ;  /* 0x000000050c007c0c */ /* 0x010fe2000c741270 */
[----:B------:R-:W-:Y:S01]  /*32120*/  ULDC UR5, c[0x0][0x22c] ;  /* 0x00008b0000057ab9 */ /* 0x000fe20000000800 */
[----:B------:R-:W4:Y:S01]  /*32130*/  LDL.LU R12, [R1+0x10e8] ;  /* 0x0010e800010c7983 */ /* 0x000f220000300800 */
[----:B-1----:R-:W-:-:S03]  /*32140*/  LEA R4, P6, R0, R3, 0x2 ;  /* 0x0000000300047211 */ /* 0x002fc600078c10ff */
[----:B------:R1:W-:Y:S01]  /*32150*/  @P1 STG.E desc[UR8][R6.64], R44 ;  /* 0x0000002c06001986 */ /* 0x0003e2000c101908 */
[----:B------:R-:W-:Y:S01]  /*32160*/  LEA.HI.X.SX32 R5, R0, R98, 0x2, P6 ;  /* 0x0000006200057211 */ /* 0x000fe200030f16ff */
[C---:B------:R-:W-:Y:S01]  /*32170*/  VIADD R0, R8.reuse, UR4 ;  /* 0x0000000408007c36 */ /* 0x040fe20008000000 */
[----:B------:R-:W-:Y:S01]  /*32180*/  ISETP.LT.AND P1, PT, R11, UR5, !P0 ;  /* 0x000000050b007c0c */ /* 0x000fe2000c721270 */
[----:B------:R-:W-:Y:S01]  /*32190*/  ULDC UR5, c[0x0][0x22c] ;  /* 0x00008b0000057ab9 */ /* 0x000fe20000000800 */
[----:B------:R-:W4:Y:S01]  /*321a0*/  LDL.LU R20, [R1+0x10dc] ;  /* 0x0010dc0001147983 */ /* 0x000f220000300800 */
[----:B-1----:R-:W-:-:S03]  /*321b0*/  LEA R6, P6, R8, R3, 0x2 ;  /* 0x0000000308067211 */ /* 0x002fc600078c10ff */
[----:B------:R-:W-:Y:S01]  /*321c0*/  @P5 STG.E desc[UR8][R4.64], R49 ;  /* 0x0000003104005986 */ /* 0x000fe2000c101908 */
[----:B------:R-:W-:-:S03]  /*321d0*/  LEA.HI.X.SX32 R7, R8, R98, 0x2, P6 ;  /* 0x0000006208077211 */ /* 0x000fc600030f16ff */
[----:B------:R-:W4:Y:S01]  /*321e0*/  LDL.LU R15, [R1+0x10d0] ;  /* 0x0010d000010f7983 */ /* 0x000f220000300800 */
[C---:B------:R-:W-:Y:S02]  /*321f0*/  LEA R8, P6, R0.reuse, R3, 0x2 ;  /* 0x0000000300087211 */ /* 0x040fe400078c10ff */
[----:B--2---:R-:W-:Y:S01]  /*32200*/  ISETP.LT.AND P5, PT, R9, UR5, !P0 ;  /* 0x0000000509007c0c */ /* 0x004fe2000c7a1270 */
[----:B------:R-:W-:Y:S01]  /*32210*/  ULDC UR5, c[0x0][0x22c] ;  /* 0x00008b0000057ab9 */ /* 0x000fe20000000800 */
[----:B------:R-:W-:Y:S01]  /*32220*/  LEA.HI.X.SX32 R9, R0, R98, 0x2, P6 ;  /* 0x0000006200097211 */ /* 0x000fe200030f16ff */
[----:B------:R1:W-:Y:S04]  /*32230*/  @P4 STG.E desc[UR8][R6.64], R45 ;  /* 0x0000002d06004986 */ /* 0x0003e8000c101908 */
[----:B------:R-:W2:Y:S04]  /*32240*/  LDL.LU R14, [R1+0x10c4] ;  /* 0x0010c400010e7983 */ /* 0x000ea80000300800 */
[----:B------:R4:W-:Y:S01]  /*32250*/  @P3 STG.E desc[UR8][R8.64], R50 ;  /* 0x0000003208003986 */ /* 0x0009e2000c101908 */
[----:B-----5:R-:W-:Y:S01]  /*32260*/  ISETP.LT.AND P4, PT, R10, UR5, !P0 ;  /* 0x000000050a007c0c */ /* 0x020fe2000c781270 */
[----:B------:R-:W-:-:S02]  /*32270*/  ULDC UR5, c[0x0][0x22c] ;  /* 0x00008b0000057ab9 */ /* 0x000fc40000000800 */
[----:B---3--:R-:W-:Y:S01]  /*32280*/  ISETP.LT.AND P3, PT, R13, UR5, !P0 ;  /* 0x000000050d007c0c */ /* 0x008fe2000c761270 */
[----:B------:R-:W-:Y:S01]  /*32290*/  ULDC UR5, c[0x0][0x22c] ;  /* 0x00008b0000057ab9 */ /* 0x000fe20000000800 */
[----:B------:R-:W3:Y:S01]  /*322a0*/  LDL.LU R13, [R1+0x10b8] ;  /* 0x0010b800010d7983 */ /* 0x000ee20000300800 */
[----:B------:R-:W-:-:S04]  /*322b0*/  IADD3 R11, R0, UR4, RZ ;  /* 0x00000004000b7c10 */ /* 0x000fc8000fffe0ff */
[C---:B------:R-:W-:Y:S01]  /*322c0*/  LEA R10, P6, R11.reuse, R3, 0x2 ;  /* 0x000000030b0a7211 */ /* 0x040fe200078c10ff */
[----:B------:R-:W-:-:S03]  /*322d0*/  VIADD R0, R11, UR4 ;  /* 0x000000040b007c36 */ /* 0x000fc60008000000 */
[----:B------:R-:W-:Y:S01]  /*322e0*/  LEA.HI.X.SX32 R11, R11, R98, 0x2, P6 ;  /* 0x000000620b0b7211 */ /* 0x000fe200030f16ff */
[C---:B-1----:R-:W-:Y:S01]  /*322f0*/  VIADD R7, R0.reuse, UR4 ;  /* 0x0000000400077c36 */ /* 0x042fe20008000000 */
[----:B------:R-:W-:-:S03]  /*32300*/  LEA R4, P6, R0, R3, 0x2 ;  /* 0x0000000300047211 */ /* 0x000fc600078c10ff */
[----:B------:R1:W-:Y:S01]  /*32310*/  @P2 STG.E desc[UR8][R10.64], R46 ;  /* 0x0000002e0a002986 */ /* 0x0003e2000c101908 */
[-C--:B------:R-:W-:Y:S01]  /*32320*/  LEA.HI.X.SX32 R5, R0, R98.reuse, 0x2, P6 ;  /* 0x0000006200057211 */ /* 0x080fe200030f16ff */
[C---:B------:R-:W-:Y:S01]  /*32330*/  VIADD R0, R7.reuse, UR4 ;  /* 0x0000000407007c36 */ /* 0x040fe20008000000 */
[----:B----4-:R-:W-:Y:S01]  /*32340*/  ISETP.LT.AND P2, PT, R12, UR5, !P0 ;  /* 0x000000050c007c0c */ /* 0x010fe2000c741270 */
[----:B------:R-:W-:Y:S01]  /*32350*/  ULDC UR5, c[0x0][0x22c] ;  /* 0x00008b0000057ab9 */ /* 0x000fe20000000800 */
[CC--:B------:R-:W-:Y:S01]  /*32360*/  LEA R6, P6, R7.reuse, R3.reuse, 0x2 ;  /* 0x0000000307067211 */ /* 0x0c0fe200078c10ff */
[----:B------:R-:W4:Y:S03]  /*32370*/  LDL.LU R12, [R1+0x10ac] ;  /* 0x0010ac00010c7983 */ /* 0x000f260000300800 */
[----:B------:R-:W-:Y:S02]  /*32380*/  LEA.HI.X.SX32 R7, R7, R98, 0x2, P6 ;  /* 0x0000006207077211 */ /* 0x000fe400030f16ff */
[----:B------:R-:W-:-:S02]  /*32390*/  LEA R8, P6, R0, R3, 0x2 ;  /* 0x0000000300087211 */ /* 0x000fc400078c10ff */
[C---:B-1----:R-:W-:Y:S01]  /*323a0*/  IADD3 R11, R0.reuse, UR4, RZ ;  /* 0x00000004000b7c10 */ /* 0x042fe2000fffe0ff */
[----:B------:R-:W-:Y:S01]  /*323b0*/  @P1 STG.E desc[UR8][R4.64], R51 ;  /* 0x0000003304001986 */ /* 0x000fe2000c101908 */
[-C--:B------:R-:W-:Y:S02]  /*323c0*/  LEA.HI.X.SX32 R9, R0, R98.reuse, 0x2, P6 ;  /* 0x0000006200097211 */ /* 0x080fe400030f16ff */
[C---:B------:R-:W-:Y:S02]  /*323d0*/  LEA R10, P6, R11.reuse, R3, 0x2 ;  /* 0x000000030b0a7211 */ /* 0x040fe400078c10ff */
[----:B------:R-:W-:Y:S01]  /*323e0*/  ISETP.LT.AND P1, PT, R20, UR5, !P0 ;  /* 0x0000000514007c0c */ /* 0x000fe2000c721270 */
[----:B------:R-:W-:Y:S01]  /*323f0*/  ULDC UR5, c[0x0][0x22c] ;  /* 0x00008b0000057ab9 */ /* 0x000fe20000000800 */
[----:B------:R-:W5:Y:S01]  /*32400*/  LDL.LU R20, [R1+0x10a0] ;  /* 0x0010a00001147983 */ /* 0x000f620000300800 */
[C---:B------:R-:W-:Y:S01]  /*32410*/  VIADD R0, R11.reuse, UR4 ;  /* 0x000000040b007c36 */ /* 0x040fe20008000000 */
[----:B------:R-:W-:-:S02]  /*32420*/  LEA.HI.X.SX32 R11, R11, R98, 0x2, P6 ;  /* 0x000000620b0b7211 */ /* 0x000fc400030f16ff */
[----:B------:R1:W-:Y:S01]  /*32430*/  @P5 STG.E desc[UR8][R6.64], R47 ;  /* 0x0000002f06005986 */ /* 0x0003e2000c101908 */
[----:B------:R-:W-:Y:S01]  /*32440*/  ISETP.LT.AND P5, PT, R15, UR5, !P0 ;  /* 0x000000050f007c0c */ /* 0x000fe2000c7a1270 */
[----:B------:R-:W-:Y:S02]  /*32450*/  ULDC UR5, c[0x0][0x22c] ;  /* 0x00008b0000057ab9 */ /* 0x000fe40000000800 */
[----:B------:R-:W5:Y:S04]  /*32460*/  LDL.LU R15, [R1+0x1094] ;  /* 0x00109400010f7983 */ /* 0x000f680000300800 */
[----:B------:R1:W-:Y:S01]  /*32470*/  @P4 STG.E desc[UR8][R8.64], R80 ;  /* 0x0000005008004986 */ /* 0x0003e2000c101908 */
[----:B--2---:R-:W-:Y:S01]  /*32480*/  ISETP.LT.AND P4, PT, R14, UR5, !P0 ;  /* 0x000000050e007c0c */ /* 0x004fe2000c781270 */
[----:B------:R-:W-:-:S02]  /*32490*/  ULDC UR5, c[0x0][0x22c] ;  /* 0x00008b0000057ab9 */ /* 0x000fc40000000800 */
[----:B------:R-:W2:Y:S04]  /*324a0*/  LDL.LU R14, [R1+0x1088] ;  /* 0x00108800010e7983 */ /* 0x000ea80000300800 */
[----:B------:R1:W-:Y:S01]  /*324b0*/  @P3 STG.E desc[UR8][R10.64], R84 ;  /* 0x000000540a003986 */ /* 0x0003e2000c101908 */
[----:B---3--:R-:W-:Y:S01]  /*324c0*/  ISETP.LT.AND P3, PT, R13, UR5, !P0 ;  /* 0x000000050d007c0c */ /* 0x008fe2000c761270 */
[C---:B-1----:R-:W-:Y:S02]  /*324d0*/  VIADD R7, R0.reuse, UR4 ;  /* 0x0000000400077c36 */ /* 0x042fe40008000000 */
[----:B------:R-:W3:Y:S01]  /*324e0*/  LDL.LU R13, [R1+0x107c] ;  /* 0x00107c00010d7983 */ /* 0x000ee20000300800 */
[----:B------:R-:W-:Y:S01]  /*324f0*/  LEA R4, P6, R0, R3, 0x2 ;  /* 0x0000000300047211 */ /* 0x000fe200078c10ff */
[----:B------:R-:W-:-:S03]  /*32500*/  ULDC UR5, c[0x0][0x22c] ;  /* 0x00008b0000057ab9 */ /* 0x000fc60000000800 */
[----:B------:R-:W-:Y:S01]  /*32510*/  LEA.HI.X.SX32 R5, R0, R98, 0x2, P6 ;  /* 0x0000006200057211 */ /* 0x000fe200030f16ff */
[C---:B------:R-:W-:Y:S01]  /*32520*/  VIADD R0, R7.reuse, UR4 ;  /* 0x0000000407007c36 */ /* 0x040fe20008000000 */
[----:B------:R-:W-:-:S03]  /*32530*/  LEA R6, P6, R7, R3, 0x2 ;  /* 0x0000000307067211 */ /* 0x000fc600078c10ff */
[----:B------:R1:W-:Y:S01]  /*32540*/  @P2 STG.E desc[UR8][R4.64], R81 ;  /* 0x0000005104002986 */ /* 0x0003e2000c101908 */
[-C--:B------:R-:W-:Y:S02]  /*32550*/  LEA.HI.X.SX32 R7, R7, R98.reuse, 0x2, P6 ;  /* 0x0000006207077211 */ /* 0x080fe400030f16ff */
[CC--:B------:R-:W-:Y:S02]  /*32560*/  LEA R8, P6, R0.reuse, R3.reuse, 0x2 ;  /* 0x0000000300087211 */ /* 0x0c0fe400078c10ff */
[----:B------:R-:W-:Y:S02]  /*32570*/  IADD3 R11, R0, UR4, RZ ;  /* 0x00000004000b7c10 */ /* 0x000fe4000fffe0ff */
[----:B----4-:R-:W-:Y:S01]  /*32580*/  ISETP.LT.AND P2, PT, R12, UR5, !P0 ;  /* 0x000000050c007c0c */ /* 0x010fe2000c741270 */
[----:B------:R-:W-:Y:S01]  /*32590*/  ULDC UR5, c[0x0][0x22c] ;  /* 0x00008b0000057ab9 */ /* 0x000fe20000000800 */
[----:B------:R-:W4:Y:S01]  /*325a0*/  LDL.LU R12, [R1+0x1070] ;  /* 0x00107000010c7983 */ /* 0x000f220000300800 */
[-C--:B------:R-:W-:Y:S01]  /*325b0*/  LEA.HI.X.SX32 R9, R0, R98.reuse, 0x2, P6 ;  /* 0x0000006200097211 */ /* 0x080fe200030f16ff */
[C---:B------:R-:W-:Y:S01]  /*325c0*/  VIADD R0, R11.reuse, UR4 ;  /* 0x000000040b007c36 */ /* 0x040fe20008000000 */
[C---:B------:R-:W-:Y:S01]  /*325d0*/  LEA R10, P6, R11.reuse, R3, 0x2 ;  /* 0x000000030b0a7211 */ /* 0x040fe200078c10ff */
[----:B------:R3:W-:Y:S03]  /*325e0*/  @P1 STG.E desc[UR8][R6.64], R85 ;  /* 0x0000005506001986 */ /* 0x0007e6000c101908 */
[----:B------:R-:W-:-:S02]  /*325f0*/  LEA.HI.X.SX32 R11, R11, R98, 0x2, P6 ;  /* 0x000000620b0b7211 */ /* 0x000fc400030f16ff */
[----:B-1----:R-:W-:Y:S01]  /*32600*/  LEA R4, P6, R0, R3, 0x2 ;  /* 0x0000000300047211 */ /* 0x002fe200078c10ff */
[----:B------:R1:W-:Y:S01]  /*32610*/  @P5 STG.E desc[UR8][R8.64], R82 ;  /* 0x0000005208005986 */ /* 0x0003e2000c101908 */
[----:B-----5:R-:W-:Y:S01]  /*32620*/  ISETP.LT.AND P1, PT, R20, UR5, !P0 ;  /* 0x0000000514007c0c */ /* 0x020fe2000c721270 */
[----:B------:R-:W-:Y:S02]  /*32630*/  ULDC UR5, c[0x0][0x22c] ;  /* 0x00008b0000057ab9 */ /* 0x000fe40000000800 */
[----:B------:R-:W5:Y:S01]  /*32640*/  LDL.LU R20, [R1+0x1064] ;  /* 0x0010640001147983 */ /* 0x000f620000300800 */
[----:B------:R-:W-:-:S03]  /*32650*/  LEA.HI.X.SX32 R5, R0, R98, 0x2, P6 ;  /* 0x0000006200057211 */ /* 0x000fc600030f16ff */
[----:B------:R1:W-:Y:S01]  /*32660*/  @P4 STG.E desc[UR8][R10.64], R86 ;  /* 0x000000560a004986 */ /* 0x0003e2000c101908 */
[----:B------:R-:W-:Y:S01]  /*32670*/  ISETP.LT.AND P5, PT, R15, UR5, !P0 ;  /* 0x000000050f007c0c */ /* 0x000fe2000c7a1270 */
[----:B------:R-:W-:Y:S02]  /*32680*/  ULDC UR5, c[0x0][0x22c] ;  /* 0x00008b0000057ab9 */ /* 0x000fe40000000800 */
[----:B------:R-:W5:Y:S04]  /*32690*/  LDL.LU R15, [R1+0x1048] ;  /* 0x00104800010f7983 */ /* 0x000f680000300800 */
[----:B------:R4:W-:Y:S01]  /*326a0*/  @P3 STG.E desc[UR8][R4.64], R83 ;  /* 0x0000005304003986 */ /* 0x0009e2000c101908 */
[----:B--2---:R-:W-:Y:S01]  /*326b0*/  ISETP.LT.AND P4, PT, R14, UR5, !P0 ;  /* 0x000000050e007c0c */ /* 0x004fe2000c781270 */
[----:B------:R-:W-:-:S02]  /*326c0*/  ULDC UR5, c[0x0][0x22c] ;  /* 0x00008b0000057ab9 */ /* 0x000fc40000000800 */
[----:B------:R-:W2:Y:S01]  /*326d0*/  LDL.LU R14, [R1+0x103c] ;  /* 0x00103c00010e7983 */ /* 0x000ea20000300800 */
[----:B---3--:R-:W-:Y:S01]  /*326e0*/  ISETP.LT.AND P3, PT, R13, UR5, !P0 ;  /* 0x000000050d007c0c */ /* 0x008fe2000c761270 */
[----:B------:R-:W-:Y:S02]  /*326f0*/  VIADD R7, R0, UR4 ;  /* 0x0000000400077c36 */ /* 0x000fe40008000000 */
[----:B------:R-:W3:Y:S01]  /*32700*/  LDL.LU R13, [R1+0x1030] ;  /* 0x00103000010d7983 */ /* 0x000ee20000300800 */
[----:B------:R-:W-:Y:S01]  /*32710*/  ULDC UR5, c[0x0][0x22c] ;  /* 0x00008b0000057ab9 */ /* 0x000fe20000000800 */
[C---:B------:R-:W-:Y:S01]  /*32720*/  VIADD R0, R7.reuse, UR4 ;  /* 0x0000000407007c36 */ /* 0x040fe20008000000 */
[----:B------:R-:W-:-:S04]  /*32730*/  LEA R6, P6, R7, R3, 0x2 ;  /* 0x0000000307067211 */ /* 0x000fc800078c10ff */
[-C--:B------:R-:W-:Y:S02]  /*32740*/  LEA.HI.X.SX32 R7, R7, R98.reuse, 0x2, P6 ;  /* 0x0000006207077211 */ /* 0x080fe400030f16ff */
[CC--:B-1----:R-:W-:Y:S02]  /*32750*/  LEA R8, P6, R0.reuse, R3.reuse, 0x2 ;  /* 0x0000000300087211 */ /* 0x0c2fe400078c10ff */
[C---:B------:R-:W-:Y:S01]  /*32760*/  IADD3 R11, R0.reuse, UR4, RZ ;  /* 0x00000004000b7c10 */ /* 0x040fe2000fffe0ff */
[----:B------:R1:W-:Y:S01]  /*32770*/  @P2 STG.E desc[UR8][R6.64], R87 ;  /* 0x0000005706002986 */ /* 0x0003e2000c101908 */
[-C--:B------:R-:W-:Y:S02]  /*32780*/  LEA.HI.X.SX32 R9, R0, R98.reuse, 0x2, P6 ;  /* 0x0000006200097211 */ /* 0x080fe400030f16ff */
[C---:B------:R-:W-:Y:S01]  /*32790*/  LEA R10, P6, R11.reuse, R3, 0x2 ;  /* 0x000000030b0a7211 */ /* 0x040fe200078c10ff */
[C---:B------:R-:W-:Y:S01]  /*327a0*/  VIADD R0, R11.reuse, UR4 ;  /* 0x000000040b007c36 */ /* 0x040fe20008000000 */
[----:B----4-:R-:W-:Y:S01]  /*327b0*/  ISETP.LT.AND P2, PT, R12, UR5, !P0 ;  /* 0x000000050c007c0c */ /* 0x010fe2000c741270 */
[----:B------:R-:W-:Y:S01]  /*327c0*/  ULDC UR5, c[0x0][0x22c] ;  /* 0x00008b0000057ab9 */ /* 0x000fe20000000800 */
[----:B------:R-:W4:Y:S01]  /*327d0*/  LDL.LU R12, [R1+0x1024] ;  /* 0x00102400010c7983 */ /* 0x000f220000300800 */
[----:B------:R-:W-:-:S02]  /*327e0*/  LEA.HI.X.SX32 R11, R11, R98, 0x2, P6 ;  /* 0x000000620b0b7211 */ /* 0x000fc400030f16ff */
[CC--:B------:R-:W-:Y:S01]  /*327f0*/  LEA R4, P6, R0.reuse, R3.reuse, 0x2 ;  /* 0x0000000300047211 */ /* 0x0c0fe200078c10ff */
[C---:B-1----:R-:W-:Y:S01]  /*32800*/  VIADD R7, R0.reuse, UR4 ;  /* 0x0000000400077c36 */ /* 0x042fe20008000000 */
[----:B------:R1:W-:Y:S02]  /*32810*/  @P1 STG.E desc[UR8][R8.64], R72 ;  /* 0x0000004808001986 */ /* 0x0003e4000c101908 */
[-C--:B------:R-:W-:Y:S02]  /*32820*/  LEA.HI.X.SX32 R5, R0, R98.reuse, 0x2, P6 ;  /* 0x0000006200057211 */ /* 0x080fe400030f16ff */
[C---:B------:R-:W-:Y:S01]  /*32830*/  LEA R6, P6, R7.reuse, R3, 0x2 ;  /* 0x0000000307067211 */ /* 0x040fe200078c10ff */
[----:B------:R1:W-:Y:S01]  /*32840*/  @P5 STG.E desc[UR8][R10.64], R64 ;  /* 0x000000400a005986 */ /* 0x0003e2000c101908 */
[----:B-----5:R-:W-:Y:S01]  /*32850*/  ISETP.LT.AND P1, PT, R20, UR5, !P0 ;  /* 0x0000000514007c0c */ /* 0x020fe2000c721270 */
[----:B------:R-:W-:Y:S02]  /*32860*/  ULDC UR5, c[0x0][0x22c] ;  /* 0x00008b0000057ab9 */ /* 0x000fe40000000800 */
[----:B------:R-:W5:Y:S01]  /*32870*/  LDL.LU R20, [R1+0x101c] ;  /* 0x00101c0001147983 */ /* 0x000f620000300800 */
[C---:B------:R-:W-:Y:S01]  /*32880*/  VIADD R0, R7.reuse, UR4 ;  /* 0x0000000407007c36 */ /* 0x040fe20008000000 */
[----:B------:R-:W-:-:S02]  /*32890*/  LEA.HI.X.SX32 R7, R7, R98, 0x2, P6 ;  /* 0x0000006207077211 */ /* 0x000fc400030f16ff */
[----:B------:R-:W-:Y:S01]  /*328a0*/  @P4 STG.E desc[UR8][R4.64], R73 ;  /* 0x0000004904004986 */ /* 0x000fe2000c101908 */
        /* <DEDUP_REMOVED lines=8> */
[----:B------:R-:W-:Y:S02]  /*32930*/  ULDC UR5, c[0x0][0x22c] ;  /* 0x00008b0000057ab9 */ /* 0x000fe40000000800 */
[----:B------:R-:W3:Y:S01]  /*32940*/  LDL.LU R13, [R1+0x1010] ;  /* 0x00101000010d7983 */ /* 0x000ee20000300800 */
[CC--:B-1----:R-:W-:Y:S02]  /*32950*/  LEA R8, P6, R0.reuse, R3.reuse, 0x2 ;  /* 0x0000000300087211 */ /* 0x0c2fe400078c10ff */
[C---:B------:R-:W-:Y:S02]  /*32960*/  IADD3 R11, R0.reuse, UR4, RZ ;  /* 0x00000004000b7c10 */ /* 0x040fe4000fffe0ff */
[----:B------:R-:W-:Y:S02]  /*32970*/  LEA.HI.X.SX32 R9, R0, R98, 0x2, P6 ;  /* 0x0000006200097211 */ /* 0x000fe400030f16ff */
[C---:B------:R-:W-:Y:S01]  /*32980*/  LEA R10, P6, R11.reuse, R3, 0x2 ;  /* 0x000000030b0a7211 */ /* 0x040fe200078c10ff */
[----:B------:R-:W-:-:S02]  /*32990*/  VIADD R0, R11, UR4 ;  /* 0x000000040b007c36 */ /* 0x000fc40008000000 */
[----:B------:R1:W-:Y:S01]  /*329a0*/  @P2 STG.E desc[UR8][R8.64], R74 ;  /* 0x0000004a08002986 */ /* 0x0003e2000c101908 */
[-C--:B------:R-:W-:Y:S01]  /*329b0*/  LEA.HI.X.SX32 R11, R11, R98.reuse, 0x2, P6 ;  /* 0x000000620b0b7211 */ /* 0x080fe200030f16ff */
[C---:B------:R-:W-:Y:S01]  /*329c0*/  VIADD R7, R0.reuse, UR4 ;  /* 0x0000000400077c36 */ /* 0x040fe20008000000 */
[-C--:B------:R-:W-:Y:S02]  /*329d0*/  LEA R4, P6, R0, R3.reuse, 0x2 ;  /* 0x0000000300047211 */ /* 0x080fe400078c10ff */
        /* <DEDUP_REMOVED lines=9> */
[----:B------:R-:W-:Y:S01]  /*32a70*/  @P5 STG.E desc[UR8][R4.64], R75 ;  /* 0x0000004b04005986 */ /* 0x000fe2000c101908 */
        /* <DEDUP_REMOVED lines=24> */
[CC--:B------:R-:W-:Y:S02]  /*32c00*/  LEA R6, P6, R7.reuse, R3.reuse, 0x2 ;  /* 0x0000000307067211 */ /* 0x0c0fe400078c10ff */
[----:B----4-:R-:W-:Y:S01]  /*32c10*/  ISETP.LT.AND P2, PT, R12, UR5, !P0 ;  /* 0x000000050c007c0c */ /* 0x010fe2000c741270 */
[----:B------:R-:W-:Y:S01]  /*32c20*/  ULDC UR5, c[0x0][0x22c] ;  /* 0x00008b0000057ab9 */ /* 0x000fe20000000800 */
[----:B------:R-:W4:Y:S01]  /*32c30*/  LDL.LU R12, [R1+0xff8] ;  /* 0x000ff800010c7983 */ /* 0x000f220000300800 */
[----:B------:R-:W-:Y:S02]  /*32c40*/  LEA.HI.X.SX32 R7, R7, R98, 0x2, P6 ;  /* 0x0000006207077211 */ /* 0x000fe400030f16ff */
[----:B------:R-:W-:-:S02]  /*32c50*/  LEA R8, P6, R0, R3, 0x2 ;  /* 0x0000000300087211 */ /* 0x000fc400078c10ff */
[C---:B-1----:R-:W-:Y:S01]  /*32c60*/  IADD3 R11, R0.reuse, UR4, RZ ;  /* 0x00000004000b7c10 */ /* 0x042fe2000fffe0ff */
[----:B------:R-:W-:Y:S01]  /*32c70*/  @P1 STG.E desc[UR8][R4.64], R113 ;  /* 0x0000007104001986 */ /* 0x000fe2000c101908 */
        /* <DEDUP_REMOVED lines=277> */
[C---:B------:R-:W-:Y:S01]  /*33dd0*/  LEA R8, P6, R0.reuse, R3, 0x2 ;  /* 0x0000000300087211 */ /* 0x040fe200078c10ff */
[----:B------:R-:W-:Y:S01]  /*33de0*/  @P1 STG.E desc[UR8][R4.64], R105 ;  /* 0x0000006904001986 */ /* 0x000fe2000c101908 */
[----:B-1----:R-:W-:-:S02]  /*33df0*/  IADD3 R11, R0, UR4, RZ ;  /* 0x00000004000b7c10 */ /* 0x002fc4000fffe0ff */
[-C--:B------:R-:W-:Y:S01]  /*33e00*/  LEA.HI.X.SX32 R9, R0, R98.reuse, 0x2, P6 ;  /* 0x0000006200097211 */ /* 0x080fe200030f16ff */
[----:B------:R-:W4:Y:S01]  /*33e10*/  LDL.LU R25, [R1+0xf44] ;  /* 0x000f440001197983 */ /* 0x000f220000300800 */
[C---:B------:R-:W-:Y:S01]  /*33e20*/  LEA R10, P6, R11.reuse, R3, 0x2 ;  /* 0x000000030b0a7211 */ /* 0x040fe200078c10ff */
[C---:B------:R-:W-:Y:S01]  /*33e30*/  VIADD R0, R11.reuse, UR4 ;  /* 0x000000040b007c36 */ /* 0x040fe20008000000 */
[----:B-----5:R-:W-:Y:S01]  /*33e40*/  ISETP.LT.AND P1, PT, R20, UR5, !P0 ;  /* 0x0000000514007c0c */ /* 0x020fe2000c721270 */
[----:B------:R-:W-:Y:S01]  /*33e50*/  ULDC UR5, c[0x0][0x22c] ;  /* 0x00008b0000057ab9 */ /* 0x000fe20000000800 */
[----:B------:R1:W-:Y:S01]  /*33e60*/  @P5 STG.E desc[UR8][R6.64], R141 ;  /* 0x0000008d06005986 */ /* 0x0003e2000c101908 */
[----:B------:R-:W-:-:S03]  /*33e70*/  LEA.HI.X.SX32 R11, R11, R98, 0x2, P6 ;  /* 0x000000620b0b7211 */ /* 0x000fc600030f16ff */
[----:B------:R-:W5:Y:S01]  /*33e80*/  LDL.LU R24, [R1+0xf40] ;  /* 0x000f400001187983 */ /* 0x000f620000300800 */
[----:B------:R-:W-:Y:S01]  /*33e90*/  ISETP.LT.AND P5, PT, R15, UR5, !P0 ;  /* 0x000000050f007c0c */ /* 0x000fe2000c7a1270 */
[----:B------:R-:W-:Y:S02]  /*33ea0*/  ULDC UR5, c[0x0][0x22c] ;  /* 0x00008b0000057ab9 */ /* 0x000fe40000000800 */
[----:B------:R1:W-:Y:S04]  /*33eb0*/  @P4 STG.E desc[UR8][R8.64], R106 ;  /* 0x0000006a08004986 */ /* 0x0003e8000c101908 */
[----:B------:R-:W5:Y:S01]  /*33ec0*/  LDL.LU R15, [R1+0xf3c] ;  /* 0x000f3c00010f7983 */ /* 0x000f620000300800 */
[----:B--2---:R-:W-:Y:S01]  /*33ed0*/  ISETP.LT.AND P4, PT, R14, UR5, !P0 ;  /* 0x000000050e007c0c */ /* 0x004fe2000c781270 */
[----:B------:R-:W-:-:S02]  /*33ee0*/  ULDC UR5, c[0x0][0x22c] ;  /* 0x00008b0000057ab9 */ /* 0x000fc40000000800 */
[----:B------:R-:W-:Y:S04]  /*33ef0*/  @P3 STG.E desc[UR8][R10.64], R142 ;  /* 0x0000008e0a003986 */ /* 0x000fe8000c101908 */
[----:B------:R-:W2:Y:S01]  /*33f00*/  LDS.128 R20, [R2] ;  /* 0x0000000002147984 */ /* 0x000ea20000000c00 */
[----:B---3--:R-:W-:Y:S01]  /*33f10*/  ISETP.LT.AND P3, PT, R13, UR5, !P0 ;  /* 0x000000050d007c0c */ /* 0x008fe2000c761270 */
[C---:B-1----:R-:W-:Y:S02]  /*33f20*/  VIADD R7, R0.reuse, UR4 ;  /* 0x0000000400077c36 */ /* 0x042fe40008000000 */
[----:B------:R-:W3:Y:S01]  /*33f30*/  LDL.LU R13, [R1+0xf38] ;  /* 0x000f3800010d7983 */ /* 0x000ee20000300800 */
[----:B------:R-:W-:Y:S01]  /*33f40*/  LEA R4, P6, R0, R3, 0x2 ;  /* 0x0000000300047211 */ /* 0x000fe200078c10ff */
[----:B------:R-:W-:-:S02]  /*33f50*/  ULDC UR5, c[0x0][0x22c] ;  /* 0x00008b0000057ab9 */ /* 0x000fc40000000800 */
[----:B------:R-:W3:Y:S01]  /*33f60*/  LDL.LU R14, [R1+0xf34] ;  /* 0x000f3400010e7983 */ /* 0x000ee20000300800 */
[-C--:B------:R-:W-:Y:S01]  /*33f70*/  LEA.HI.X.SX32 R5, R0, R98.reuse, 0x2, P6 ;  /* 0x0000006200057211 */ /* 0x080fe200030f16ff */
[C---:B------:R-:W-:Y:S01]  /*33f80*/  VIADD R0, R7.reuse, UR4 ;  /* 0x0000000407007c36 */ /* 0x040fe20008000000 */
[CC--:B------:R-:W-:Y:S01]  /*33f90*/  LEA R6, P6, R7.reuse, R3.reuse, 0x2 ;  /* 0x0000000307067211 */ /* 0x0c0fe200078c10ff */
[----:B------:R-:W3:Y:S03]  /*33fa0*/  LDL.LU R28, [R1+0xf30] ;  /* 0x000f3000011c7983 */ /* 0x000ee60000300800 */
[----:B------:R-:W-:Y:S01]  /*33fb0*/  LEA.HI.X.SX32 R7, R7, R98, 0x2, P6 ;  /* 0x0000006207077211 */ /* 0x000fe200030f16ff */
[----:B------:R1:W-:Y:S01]  /*33fc0*/  @P2 STG.E desc[UR8][R4.64], R107 ;  /* 0x0000006b04002986 */ /* 0x0003e2000c101908 */
[----:B------:R-:W-:Y:S02]  /*33fd0*/  LEA R8, P6, R0, R3, 0x2 ;  /* 0x0000000300087211 */ /* 0x000fe400078c10ff */
[----:B----4-:R-:W-:Y:S01]  /*33fe0*/  ISETP.LT.AND P2, PT, R12, UR5, !P0 ;  /* 0x000000050c007c0c */ /* 0x010fe2000c741270 */
[----:B------:R-:W-:Y:S01]  /*33ff0*/  ULDC UR5, c[0x0][0x22c] ;  /* 0x00008b0000057ab9 */ /* 0x000fe20000000800 */
[----:B------:R-:W-:-:S02]  /*34000*/  IADD3 R12, R0, UR4, RZ ;  /* 0x00000004000c7c10 */ /* 0x000fc4000fffe0ff */
[-C--:B------:R-:W-:Y:S02]  /*34010*/  LEA.HI.X.SX32 R9, R0, R98.reuse, 0x2, P6 ;  /* 0x0000006200097211 */ /* 0x080fe400030f16ff */
[CC--:B-1----:R-:W-:Y:S01]  /*34020*/  LEA R4, P6, R12.reuse, R3.reuse, 0x2 ;  /* 0x000000030c047211 */ /* 0x0c2fe200078c10ff */
[C---:B------:R-:W-:Y:S01]  /*34030*/  VIADD R0, R12.reuse, UR4 ;  /* 0x000000040c007c36 */ /* 0x040fe20008000000 */
[----:B------:R-:W-:Y:S02]  /*34040*/  @P1 STG.E desc[UR8][R6.64], R143 ;  /* 0x0000008f06001986 */ /* 0x000fe4000c101908 */
[-C--:B------:R-:W-:Y:S02]  /*34050*/  LEA.HI.X.SX32 R5, R12, R98.reuse, 0x2, P6 ;  /* 0x000000620c057211 */ /* 0x080fe400030f16ff */
[C---:B------:R-:W-:Y:S02]  /*34060*/  LEA R10, P6, R0.reuse, R3, 0x2 ;  /* 0x00000003000a7211 */ /* 0x040fe400078c10ff */
[----:B------:R-:W-:Y:S01]  /*34070*/  ISETP.LT.AND P1, PT, R25, UR5, !P0 ;  /* 0x0000000519007c0c */ /* 0x000fe2000c721270 */
[----:B------:R-:W-:Y:S01]  /*34080*/  ULDC UR5, c[0x0][0x22c] ;  /* 0x00008b0000057ab9 */ /* 0x000fe20000000800 */
[----:B------:R1:W-:Y:S01]  /*34090*/  @P5 STG.E desc[UR8][R8.64], R16 ;  /* 0x0000001008005986 */ /* 0x0003e2000c101908 */
[----:B------:R-:W-:-:S02]  /*340a0*/  LEA.HI.X.SX32 R11, R0, R98, 0x2, P6 ;  /* 0x00000062000b7211 */ /* 0x000fc400030f16ff */
[----:B-----5:R-:W-:Y:S01]  /*340b0*/  ISETP.LT.AND P5, PT, R24, UR5, !P0 ;  /* 0x0000000518007c0c */ /* 0x020fe2000c7a1270 */
[----:B------:R-:W-:Y:S01]  /*340c0*/  ULDC UR5, c[0x0][0x22c] ;  /* 0x00008b0000057ab9 */ /* 0x000fe20000000800 */
[----:B--2---:R-:W-:Y:S01]  /*340d0*/  @P4 STG.E desc[UR8][R4.64], R20 ;  /* 0x0000001404004986 */ /* 0x004fe2000c101908 */
[----:B------:R-:W-:-:S03]  /*340e0*/  VIADD R12, R0, UR4 ;  /* 0x00000004000c7c36 */ /* 0x000fc60008000000 */
[----:B------:R-:W2:Y:S01]  /*340f0*/  LDS.128 R24, [R2+0x400] ;  /* 0x0004000002187984 */ /* 0x000ea20000000c00 */
[----:B------:R-:W-:Y:S01]  /*34100*/  ISETP.LT.AND P4, PT, R15, UR5, !P0 ;  /* 0x000000050f007c0c */ /* 0x000fe2000c781270 */
[----:B------:R-:W-:Y:S02]  /*34110*/  ULDC UR5, c[0x0][0x22c] ;  /* 0x00008b0000057ab9 */ /* 0x000fe40000000800 */
[----:B-1----:R-:W4:Y:S04]  /*34120*/  LDL.LU R16, [R1+0xf2c] ;  /* 0x000f2c0001107983 */ /* 0x002f280000300800 */
[----:B------:R-:W5:Y:S04]  /*34130*/  LDL.LU R15, [R1+0xf28] ;  /* 0x000f2800010f7983 */ /* 0x000f680000300800 */
[----:B------:R-:W-:Y:S01]  /*34140*/  @P3 STG.E desc[UR8][R10.64], R17 ;  /* 0x000000110a003986 */ /* 0x000fe2000c101908 */
[C---:B------:R-:W-:Y:S01]  /*34150*/  LEA R6, P6, R12.reuse, R3, 0x2 ;  /* 0x000000030c067211 */ /* 0x040fe200078c10ff */
[----:B------:R-:W-:-:S03]  /*34160*/  VIADD R0, R12, UR4 ;  /* 0x000000040c007c36 */ /* 0x000fc60008000000 */
[----:B------:R-:W-:Y:S02]  /*34170*/  LEA.HI.X.SX32 R7, R12, R98, 0x2, P6 ;  /* 0x000000620c077211 */ /* 0x000fe400030f16ff */
[----:B------:R-:W-:-:S04]  /*34180*/  LEA R8, P6, R0, R3, 0x2 ;  /* 0x0000000300087211 */ /* 0x000fc800078c10ff */
[----:B------:R-:W-:Y:S01]  /*34190*/  LEA.HI.X.SX32 R9, R0, R98, 0x2, P6 ;  /* 0x0000006200097211 */ /* 0x000fe200030f16ff */
[----:B------:R-:W-:Y:S04]  /*341a0*/  @P2 STG.E desc[UR8][R6.64], R21 ;  /* 0x0000001506002986 */ /* 0x000fe8000c101908 */
[----:B------:R1:W-:Y:S01]  /*341b0*/  @P1 STG.E desc[UR8][R8.64], R18 ;  /* 0x0000001208001986 */ /* 0x0003e2000c101908 */
[----:B---3--:R-:W-:Y:S01]  /*341c0*/  ISETP.LT.AND P3, PT, R13, UR5, !P0 ;  /* 0x000000050d007c0c */ /* 0x008fe2000c761270 */
[----:B------:R-:W-:Y:S02]  /*341d0*/  ULDC UR5, c[0x0][0x22c] ;  /* 0x00008b0000057ab9 */ /* 0x000fe40000000800 */
[----:B------:R-:W3:Y:S01]  /*341e0*/  LDL.LU R13, [R1+0xf24] ;  /* 0x000f2400010d7983 */ /* 0x000ee20000300800 */
[----:B------:R-:W-:Y:S01]  /*341f0*/  ISETP.LT.AND P2, PT, R14, UR5, !P0 ;  /* 0x000000050e007c0c */ /* 0x000fe2000c741270 */
[----:B------:R-:W-:-:S02]  /*34200*/  ULDC UR5, c[0x0][0x22c] ;  /* 0x00008b0000057ab9 */ /* 0x000fc40000000800 */
[----:B------:R-:W3:Y:S04]  /*34210*/  LDL.LU R14, [R1+0xf20] ;  /* 0x000f2000010e7983 */ /* 0x000ee80000300800 */
[----:B-1----:R-:W3:Y:S04]  /*34220*/  LDL.LU R18, [R1+0xf1c] ;  /* 0x000f1c0001127983 */ /* 0x002ee80000300800 */
[----:B------:R-:W3:Y:S01]  /*34230*/  LDL.LU R17, [R1+0xf18] ;  /* 0x000f180001117983 */ /* 0x000ee20000300800 */
[----:B------:R-:W-:-:S04]  /*34240*/  IADD3 R12, R0, UR4, RZ ;  /* 0x00000004000c7c10 */ /* 0x000fc8000fffe0ff */
[C---:B------:R-:W-:Y:S01]  /*34250*/  LEA R4, P6, R12.reuse, R3, 0x2 ;  /* 0x000000030c047211 */ /* 0x040fe200078c10ff */
[----:B------:R-:W-:-:S03]  /*34260*/  VIADD R0, R12, UR4 ;  /* 0x000000040c007c36 */ /* 0x000fc60008000000 */
[----:B------:R-:W-:Y:S01]  /*34270*/  LEA.HI.X.SX32 R5, R12, R98, 0x2, P6 ;  /* 0x000000620c057211 */ /* 0x000fe200030f16ff */
[C---:B------:R-:W-:Y:S01]  /*34280*/  VIADD R7, R0.reuse, UR4 ;  /* 0x0000000400077c36 */ /* 0x040fe20008000000 */
[----:B------:R-:W-:-:S04]  /*34290*/  LEA R10, P6, R0, R3, 0x2 ;  /* 0x00000003000a7211 */ /* 0x000fc800078c10ff */
[-C--:B------:R-:W-:Y:S01]  /*342a0*/  LEA.HI.X.SX32 R11, R0, R98.reuse, 0x2, P6 ;  /* 0x00000062000b7211 */ /* 0x080fe200030f16ff */
[C---:B------:R-:W-:Y:S01]  /*342b0*/  VIADD R0, R7.reuse, UR4 ;  /* 0x0000000407007c36 */ /* 0x040fe20008000000 */
[CC--:B------:R-:W-:Y:S01]  /*342c0*/  LEA R6, P6, R7.reuse, R3.reuse, 0x2 ;  /* 0x0000000307067211 */ /* 0x0c0fe200078c10ff */
[----:B------:R1:W-:Y:S03]  /*342d0*/  @P5 STG.E desc[UR8][R4.64], R22 ;  /* 0x0000001604005986 */ /* 0x0003e6000c101908 */
[----:B------:R-:W-:Y:S02]  /*342e0*/  IADD3 R2, R0, UR4, RZ ;  /* 0x0000000400027c10 */ /* 0x000fe4000fffe0ff */
[----:B------:R-:W-:Y:S01]  /*342f0*/  ISETP.LT.AND P1, PT, R28, UR5, !P0 ;  /* 0x000000051c007c0c */ /* 0x000fe2000c721270 */
[----:B------:R-:W-:Y:S01]  /*34300*/  ULDC UR5, c[0x0][0x22c] ;  /* 0x00008b0000057ab9 */ /* 0x000fe20000000800 */
[-C--:B------:R-:W-:Y:S01]  /*34310*/  LEA.HI.X.SX32 R7, R7, R98.reuse, 0x2, P6 ;  /* 0x0000006207077211 */ /* 0x080fe200030f16ff */
[----:B------:R-:W-:Y:S01]  /*34320*/  VIADD R12, R2, UR4 ;  /* 0x00000004020c7c36 */ /* 0x000fe20008000000 */
[-C--:B-1----:R-:W-:Y:S01]  /*34330*/  LEA R4, P6, R0, R3.reuse, 0x2 ;  /* 0x0000000300047211 */ /* 0x082fe200078c10ff */
[----:B------:R1:W-:Y:S01]  /*34340*/  @P4 STG.E desc[UR8][R10.64], R19 ;  /* 0x000000130a004986 */ /* 0x0003e2000c101908 */
[----:B----4-:R-:W-:Y:S01]  /*34350*/  ISETP.LT.AND P5, PT, R16, UR5, !P0 ;  /* 0x0000000510007c0c */ /* 0x010fe2000c7a1270 */
[----:B------:R-:W-:Y:S01]  /*34360*/  ULDC UR5, c[0x0][0x22c] ;  /* 0x00008b0000057ab9 */ /* 0x000fe20000000800 */
[----:B------:R-:W-:Y:S01]  /*34370*/  LEA.HI.X.SX32 R5, R0, R98, 0x2, P6 ;  /* 0x0000006200057211 */ /* 0x000fe200030f16ff */
[----:B------:R-:W-:Y:S01]  /*34380*/  VIADD R0, R12, UR4 ;  /* 0x000000040c007c36 */ /* 0x000fe20008000000 */
[----:B-----5:R-:W-:Y:S01]  /*34390*/  ISETP.LT.AND P4, PT, R15, UR5, !P0 ;  /* 0x000000050f007c0c */ /* 0x020fe2000c781270 */
[----:B------:R-:W-:Y:S01]  /*343a0*/  ULDC UR5, c[0x0][0x22c] ;  /* 0x00008b0000057ab9 */ /* 0x000fe20000000800 */
[----:B------:R4:W-:Y:S01]  /*343b0*/  @P3 STG.E desc[UR8][R6.64], R23 ;  /* 0x0000001706003986 */ /* 0x0009e2000c101908 */
[----:B------:R-:W-:-:S04]  /*343c0*/  LEA R8, P6, R2, R3, 0x2 ;  /* 0x0000000302087211 */ /* 0x000fc800078c10ff */
[-C--:B------:R-:W-:Y:S01]  /*343d0*/  LEA.HI.X.SX32 R9, R2, R98.reuse, 0x2, P6 ;  /* 0x0000006202097211 */ /* 0x080fe200030f16ff */
[----:B------:R5:W-:Y:S04]  /*343e0*/  @P2 STG.E desc[UR8][R4.64], R56 ;  /* 0x0000003804002986 */ /* 0x000be8000c101908 */
[----:B--2---:R2:W-:Y:S01]  /*343f0*/  @P1 STG.E desc[UR8][R8.64], R24 ;  /* 0x0000001808001986 */ /* 0x0045e2000c101908 */
[-C--:B-1----:R-:W-:Y:S02]  /*34400*/  LEA R10, P1, R0, R3.reuse, 0x2 ;  /* 0x00000003000a7211 */ /* 0x082fe400078210ff */
[----:B----4-:R-:W-:Y:S02]  /*34410*/  LEA R6, P6, R12, R3, 0x2 ;  /* 0x000000030c067211 */ /* 0x010fe400078c10ff */
[----:B------:R-:W-:-:S02]  /*34420*/  LEA.HI.X.SX32 R11, R0, R98, 0x2, P1 ;  /* 0x00000062000b7211 */ /* 0x000fc400008f16ff */
[----:B------:R-:W-:-:S05]  /*34430*/  LEA.HI.X.SX32 R7, R12, R98, 0x2, P6 ;  /* 0x000000620c077211 */ /* 0x000fca00030f16ff */
[----:B------:R2:W-:Y:S04]  /*34440*/  @P5 STG.E desc[UR8][R6.64], R57 ;  /* 0x0000003906005986 */ /* 0x0005e8000c101908 */
[----:B------:R2:W-:Y:S01]  /*34450*/  @P4 STG.E desc[UR8][R10.64], R25 ;  /* 0x000000190a004986 */ /* 0x0005e2000c101908 */
[----:B---3--:R-:W-:Y:S01]  /*34460*/  ISETP.LT.AND P3, PT, R13, UR5, !P0 ;  /* 0x000000050d007c0c */ /* 0x008fe2000c761270 */
[----:B------:R-:W-:Y:S01]  /*34470*/  VIADD R13, R0, UR4 ;  /* 0x00000004000d7c36 */ /* 0x000fe20008000000 */
[----:B------:R-:W-:-:S04]  /*34480*/  ULDC UR5, c[0x0][0x22c] ;  /* 0x00008b0000057ab9 */ /* 0x000fc80000000800 */
[----:B------:R-:W-:-:S05]  /*34490*/  IADD3 R2, R13, UR4, RZ ;  /* 0x000000040d027c10 */ /* 0x000fca000fffe0ff */
[C---:B------:R-:W-:Y:S01]  /*344a0*/  VIADD R16, R2.reuse, UR4 ;  /* 0x0000000402107c36 */ /* 0x040fe20008000000 */
[-C--:B-----5:R-:W-:Y:S02]  /*344b0*/  LEA R4, P1, R2, R3.reuse, 0x2 ;  /* 0x0000000302047211 */ /* 0x0a0fe400078210ff */
[C---:B------:R-:W-:Y:S01]  /*344c0*/  LEA R12, P6, R13.reuse, R3, 0x2 ;  /* 0x000000030d0c7211 */ /* 0x040fe200078c10ff */
[----:B------:R-:W-:Y:S01]  /*344d0*/  VIADD R15, R16, UR4 ;  /* 0x00000004100f7c36 */ /* 0x000fe20008000000 */
[----:B------:R-:W-:Y:S01]  /*344e0*/  ULDC UR4, c[0x0][0x22c] ;  /* 0x00008b0000047ab9 */ /* 0x000fe20000000800 */
[-C--:B------:R-:W-:Y:S02]  /*344f0*/  LEA.HI.X.SX32 R5, R2, R98.reuse, 0x2, P1 ;  /* 0x0000006202057211 */ /* 0x080fe400008f16ff */
[----:B------:R-:W-:Y:S02]  /*34500*/  ISETP.LT.AND P2, PT, R14, UR5, !P0 ;  /* 0x000000050e007c0c */ /* 0x000fe4000c741270 */
[----:B------:R-:W-:-:S02]  /*34510*/  LEA.HI.X.SX32 R13, R13, R98, 0x2, P6 ;  /* 0x000000620d0d7211 */ /* 0x000fc400030f16ff */
[----:B------:R-:W-:Y:S01]  /*34520*/  ISETP.LT.AND P1, PT, R18, UR4, !P0 ;  /* 0x0000000412007c0c */ /* 0x000fe2000c721270 */
[----:B------:R-:W-:Y:S01]  /*34530*/  ULDC UR4, c[0x0][0x22c] ;  /* 0x00008b0000047ab9 */ /* 0x000fe20000000800 */
[-C--:B------:R-:W-:Y:S02]  /*34540*/  LEA R14, P6, R15, R3.reuse, 0x2 ;  /* 0x000000030f0e7211 */ /* 0x080fe400078c10ff */
[----:B------:R-:W-:Y:S02]  /*34550*/  ISETP.LT.AND P0, PT, R17, UR4, !P0 ;  /* 0x0000000411007c0c */ /* 0x000fe4000c701270 */
[-C--:B------:R-:W-:Y:S02]  /*34560*/  LEA.HI.X.SX32 R15, R15, R98.reuse, 0x2, P6 ;  /* 0x000000620f0f7211 */ /* 0x080fe400030f16ff */
[C---:B------:R-:W-:Y:S01]  /*34570*/  LEA R2, P6, R16.reuse, R3, 0x2 ;  /* 0x0000000310027211 */ /* 0x040fe200078c10ff */
[----:B------:R2:W-:Y:S03]  /*34580*/  @P3 STG.E desc[UR8][R12.64], R58 ;  /* 0x0000003a0c003986 */ /* 0x0005e6000c101908 */
[----:B------:R-:W-:Y:S01]  /*34590*/  LEA.HI.X.SX32 R3, R16, R98, 0x2, P6 ;  /* 0x0000006210037211 */ /* 0x000fe200030f16ff */
[----:B------:R2:W-:Y:S04]  /*345a0*/  @P2 STG.E desc[UR8][R4.64], R26 ;  /* 0x0000001a04002986 */ /* 0x0005e8000c101908 */
[----:B------:R2:W-:Y:S01]  /*345b0*/  @P1 STG.E desc[UR8][R2.64], R59 ;  /* 0x0000003b02001986 */ /* 0x0005e2000c101908 */
[----:B------:R-:W-:Y:S05]  /*345c0*/  @!P0 EXIT ;  /* 0x000000000000894d */ /* 0x000fea0003800000 */
[----:B------:R-:W-:Y:S01]  /*345d0*/  STG.E desc[UR8][R14.64], R27 ;  /* 0x0000001b0e007986 */ /* 0x000fe2000c101908 */
[----:B------:R-:W-:Y:S05]  /*345e0*/  EXIT ;  /* 0x000000000000794d */ /* 0x000fea0003800000 */
.L_x_2:
[----:B------:R-:W-:-:S00]  /*345f0*/  BRA `(.L_x_2) ;  /* 0xfffffffc00fc7947 */ /* 0x000fc0000383ffff */
[----:B------:R-:W-:-:S00]  /*34600*/  NOP ;  /* 0x0000000000007918 */ /* 0x000fc00000000000 */
[----:B------:R-:W-:-:S00]  /*34610*/  NOP ;  /* 0x0000000000007918 */ /* 0x000fc00000000000 */
[----:B------:R-:W-:-:S00]  /*34620*/  NOP ;  /* 0x0000000000007918 */ /* 0x000fc00000000000 */
[----:B------:R-:W-:-:S00]  /*34630*/  NOP ;  /* 0x0000000000007918 */ /* 0x000fc00000000000 */
[----:B------:R-:W-:-:S00]  /*34640*/  NOP ;  /* 0x0000000000007918 */ /* 0x000fc00000000000 */
[----:B------:R-:W-:-:S00]  /*34650*/  NOP ;  /* 0x0000000000007918 */ /* 0x000fc00000000000 */
[----:B------:R-:W-:-:S00]  /*34660*/  NOP ;  /* 0x0000000000007918 */ /* 0x000fc00000000000 */
[----:B------:R-:W-:-:S00]  /*34670*/  NOP ;  /* 0x0000000000007918 */ /* 0x000fc00000000000 */
.L_x_3:


//--------------------- .nv.shared.matmul_kernel  --------------------------
	.section	.nv.shared.matmul_kernel,"aw",@nobits
	.sectionflags	@""
	.align	16
	.zero		1024


//--------------------- .nv.shared.reserved.0     --------------------------
	.section	.nv.shared.reserved.0,"aw",@nobits
	.weak		__nv_reservedSMEM_offset_0_alias
	.size		__nv_reservedSMEM_offset_0_alias, 0, 0
	.other		__nv_reservedSMEM_offset_0_alias,@"STO_CUDA_RESERVED_SHARED STV_DEFAULT"
__nv_reservedSMEM_offset_0_alias:
	.zero		0


//--------------------- .nv.constant0.matmul_kernel --------------------------
	.section	.nv.constant0.matmul_kernel,"a",@progbits
	.sectionflags	@""
	.align	4
.nv.constant0.matmul_kernel:
	.zero		608


//--------------------- SYMBOLS --------------------------

	.type		.nv.reservedSmem.offset0,@object
	.size		.nv.reservedSmem.offset0,0x4
